// auto-generated by cutlass_sweep.gemm — config: {"arch": "sm_90", "cluster_m": 1, "cluster_n": 1, "dtype": "int8", "dtype_b": "int8", "layout": "nt", "stages": 0, "tile_k": 64, "tile_m": 512, "tile_n": 240}
#include "cutlass/cutlass.h"
#include "cutlass/gemm/collective/collective_builder.hpp"
#include "cutlass/gemm/device/gemm_universal_adapter.h"
#include "cutlass/gemm/kernel/gemm_universal.hpp"
#include "cutlass/epilogue/collective/collective_builder.hpp"

using ElemA = int8_t;
using ElemB = int8_t;
using ElemCD = int8_t;
using Acc  = int32_t;
using TileShape    = cute::Shape<cute::_512, cute::_240, cute::_64>;
using ClusterShape = cute::Shape<cute::_1, cute::_1, cute::_1>;

using CollectiveEpilogue = typename cutlass::epilogue::collective::CollectiveBuilder<
    cutlass::arch::Sm90, cutlass::arch::OpClassTensorOp,
    TileShape, ClusterShape,
    cutlass::epilogue::collective::EpilogueTileAuto,
    Acc, Acc,
    ElemCD, cutlass::layout::RowMajor, 128 / cutlass::sizeof_bits<ElemCD>::value,
    ElemCD, cutlass::layout::RowMajor, 128 / cutlass::sizeof_bits<ElemCD>::value,
    cutlass::epilogue::collective::EpilogueScheduleAuto
  >::CollectiveOp;

using CollectiveMainloop = typename cutlass::gemm::collective::CollectiveBuilder<
    cutlass::arch::Sm90, cutlass::arch::OpClassTensorOp,
    ElemA, cutlass::layout::RowMajor, 128 / cutlass::sizeof_bits<ElemA>::value,
    ElemB, cutlass::layout::ColumnMajor, 128 / cutlass::sizeof_bits<ElemB>::value,
    Acc,
    TileShape, ClusterShape,
    cutlass::gemm::collective::StageCountAutoCarveout<static_cast<int>(sizeof(typename CollectiveEpilogue::SharedStorage))>,
    cutlass::gemm::collective::KernelScheduleAuto
  >::CollectiveOp;

using GemmKernel = cutlass::gemm::kernel::GemmUniversal<
    cute::Shape<int,int,int,int>,
    CollectiveMainloop,
    CollectiveEpilogue
>;
using Gemm = cutlass::gemm::device::GemmUniversalAdapter<GemmKernel>;

// Force the device kernel symbol into the cubin without needing a host main.
auto* _anchor = &cutlass::device_kernel<GemmKernel>;


// ===== COMPILED SASS (sm_90a) =====

	.target	sm_90a

	.elftype	@"ET_EXEC"


//--------------------- .note.nv.tkinfo           --------------------------
	.section	.note.nv.tkinfo,"",@"SHT_NOTE"
	.sectionflags	@"SHF_NOTE_NV_TKINFO"
	.tkinfo
        /*0018*/ 	.word	0x00000002
        /*0030*/ 	.string	""
        /*0030*/ 	.string	"ptxas"
        /*0030*/ 	.string	"Cuda compilation tools, release 13.0, V13.0.88"
        /*0030*/ 	.string	"Build cuda_13.0.r13.0/compiler.36424714_0"
        /*0030*/ 	.string	"-arch sm_90a -m 64 "



//--------------------- .note.nv.cuinfo           --------------------------
	.section	.note.nv.cuinfo,"",@"SHT_NOTE"
	.sectionflags	@"SHF_NOTE_NV_CUINFO"
        /*0018*/ 	.short	0x0002
        /*001a*/ 	.short	0x005a
        /*001c*/ 	.short	0x0082
	.zero		2


//--------------------- .nv.info                  --------------------------
	.section	.nv.info,"",@"SHT_CUDA_INFO"
	.align	4


	//----- nvinfo : EIATTR_REGCOUNT
	.align		4
        /*0000*/ 	.byte	0x04, 0x2f
        /*0002*/ 	.short	(.L_15 - .L_14)
	.align		4
.L_14:
        /*0004*/ 	.word	index@(_ZN7cutlass13device_kernelINS_4gemm6kernel13GemmUniversalIN4cute5tupleIJiiiiEEENS1_10collective13CollectiveMmaINS1_34MainloopSm90TmaGmmaWarpSpecializedILi4ENS5_IJNS4_1CILi1EEESB_SB_EEENS1_35KernelTmaWarpSpecializedCooperativeEEENS5_IJNSA_ILi512EEENSA_ILi240EEENSA_ILi64EEEEEEaNS5_IJlSB_lEEEaSJ_NS4_8TiledMMAINS4_8MMA_AtomIJNS4_4SM904GMMA26MMA_64x16x32_S32S8S8_SS_TNEEEENS4_6LayoutINS5_IJNSA_ILi2EEESB_SB_EEENS5_IJSB_NSA_ILi0EEEST_EEEEENS5_IJNS4_10UnderscoreESW_SW_EEEEENS4_13SM90_TMA_LOADENS4_14ComposedLayoutINS4_7SwizzleILi2ELi4ELi3EEENS4_18smem_ptr_flag_bitsILi8EEENSQ_INS5_IJNSA_ILi8EEESH_EEENS5_IJSH_SB_EEEEEEEvNS4_8identityESZ_S19_vS1A_EENS_8epilogue10collective6detail29Sm90TmaWarpSpecializedAdapterINS1D_15DefaultEpilogueIaSJ_SJ_NS1C_6thread17LinearCombinationIaLi1EiiLNS1H_9ScaleType4KindE0ELNS_15FloatRoundStyleE2EaEENS1_15EpilogueDefaultEEEEEvvEEEEvNT_6ParamsE)
        /*0008*/ 	.word	0x000000a8


	//----- nvinfo : EIATTR_FRAME_SIZE
	.align		4
.L_15:
        /*000c*/ 	.byte	0x04, 0x11
        /*000e*/ 	.short	(.L_17 - .L_16)
	.align		4
.L_16:
        /*0010*/ 	.word	index@(_ZN7cutlass13device_kernelINS_4gemm6kernel13GemmUniversalIN4cute5tupleIJiiiiEEENS1_10collective13CollectiveMmaINS1_34MainloopSm90TmaGmmaWarpSpecializedILi4ENS5_IJNS4_1CILi1EEESB_SB_EEENS1_35KernelTmaWarpSpecializedCooperativeEEENS5_IJNSA_ILi512EEENSA_ILi240EEENSA_ILi64EEEEEEaNS5_IJlSB_lEEEaSJ_NS4_8TiledMMAINS4_8MMA_AtomIJNS4_4SM904GMMA26MMA_64x16x32_S32S8S8_SS_TNEEEENS4_6LayoutINS5_IJNSA_ILi2EEESB_SB_EEENS5_IJSB_NSA_ILi0EEEST_EEEEENS5_IJNS4_10UnderscoreESW_SW_EEEEENS4_13SM90_TMA_LOADENS4_14ComposedLayoutINS4_7SwizzleILi2ELi4ELi3EEENS4_18smem_ptr_flag_bitsILi8EEENSQ_INS5_IJNSA_ILi8EEESH_EEENS5_IJSH_SB_EEEEEEEvNS4_8identityESZ_S19_vS1A_EENS_8epilogue10collective6detail29Sm90TmaWarpSpecializedAdapterINS1D_15DefaultEpilogueIaSJ_SJ_NS1C_6thread17LinearCombinationIaLi1EiiLNS1H_9ScaleType4KindE0ELNS_15FloatRoundStyleE2EaEENS1_15EpilogueDefaultEEEEEvvEEEEvNT_6ParamsE)
        /*0014*/ 	.word	0x00000898


	//----- nvinfo : EIATTR_MIN_STACK_SIZE
	.align		4
.L_17:
        /*0018*/ 	.byte	0x04, 0x12
        /*001a*/ 	.short	(.L_19 - .L_18)
	.align		4
.L_18:
        /*001c*/ 	.word	index@(_ZN7cutlass13device_kernelINS_4gemm6kernel13GemmUniversalIN4cute5tupleIJiiiiEEENS1_10collective13CollectiveMmaINS1_34MainloopSm90TmaGmmaWarpSpecializedILi4ENS5_IJNS4_1CILi1EEESB_SB_EEENS1_35KernelTmaWarpSpecializedCooperativeEEENS5_IJNSA_ILi512EEENSA_ILi240EEENSA_ILi64EEEEEEaNS5_IJlSB_lEEEaSJ_NS4_8TiledMMAINS4_8MMA_AtomIJNS4_4SM904GMMA26MMA_64x16x32_S32S8S8_SS_TNEEEENS4_6LayoutINS5_IJNSA_ILi2EEESB_SB_EEENS5_IJSB_NSA_ILi0EEEST_EEEEENS5_IJNS4_10UnderscoreESW_SW_EEEEENS4_13SM90_TMA_LOADENS4_14ComposedLayoutINS4_7SwizzleILi2ELi4ELi3EEENS4_18smem_ptr_flag_bitsILi8EEENSQ_INS5_IJNSA_ILi8EEESH_EEENS5_IJSH_SB_EEEEEEEvNS4_8identityESZ_S19_vS1A_EENS_8epilogue10collective6detail29Sm90TmaWarpSpecializedAdapterINS1D_15DefaultEpilogueIaSJ_SJ_NS1C_6thread17LinearCombinationIaLi1EiiLNS1H_9ScaleType4KindE0ELNS_15FloatRoundStyleE2EaEENS1_15EpilogueDefaultEEEEEvvEEEEvNT_6ParamsE)
        /*0020*/ 	.word	0x00000898
.L_19:


//--------------------- .nv.compat                --------------------------
	.section	.nv.compat,"",@"SHT_CUDA_COMPAT_INFO"
	.align	4
        /*0000*/ 	.byte	0x02, 0x09, 0x01, 0x00, 0x02, 0x02, 0x04, 0x00, 0x02, 0x05, 0x05, 0x00, 0x03, 0x07, 0x01, 0x01
        /*0010*/ 	.byte	0x02, 0x03, 0x01, 0x00, 0x02, 0x06, 0x01, 0x00, 0x04, 0x0b, 0x08, 0x00, 0x00, 0x00, 0x00, 0x00
        /*0020*/ 	.byte	0x00, 0x00, 0x00, 0x00


//--------------------- .nv.info._ZN7cutlass13device_kernelINS_4gemm6kernel13GemmUniversalIN4cute5tupleIJiiiiEEENS1_10collective13CollectiveMmaINS1_34MainloopSm90TmaGmmaWarpSpecializedILi4ENS5_IJNS4_1CILi1EEESB_SB_EEENS1_35KernelTmaWarpSpecializedCooperativeEEENS5_IJNSA_ILi512EEENSA_ILi240EEENSA_ILi64EEEEEEaNS5_IJlSB_lEEEaSJ_NS4_8TiledMMAINS4_8MMA_AtomIJNS4_4SM904GMMA26MMA_64x16x32_S32S8S8_SS_TNEEEENS4_6LayoutINS5_IJNSA_ILi2EEESB_SB_EEENS5_IJSB_NSA_ILi0EEEST_EEEEENS5_IJNS4_10UnderscoreESW_SW_EEEEENS4_13SM90_TMA_LOADENS4_14ComposedLayoutINS4_7SwizzleILi2ELi4ELi3EEENS4_18smem_ptr_flag_bitsILi8EEENSQ_INS5_IJNSA_ILi8EEESH_EEENS5_IJSH_SB_EEEEEEEvNS4_8identityESZ_S19_vS1A_EENS_8epilogue10collective6detail29Sm90TmaWarpSpecializedAdapterINS1D_15DefaultEpilogueIaSJ_SJ_NS1C_6thread17LinearCombinationIaLi1EiiLNS1H_9ScaleType4KindE0ELNS_15FloatRoundStyleE2EaEENS1_15EpilogueDefaultEEEEEvvEEEEvNT_6ParamsE --------------------------
	.section	.nv.info._ZN7cutlass13device_kernelINS_4gemm6kernel13GemmUniversalIN4cute5tupleIJiiiiEEENS1_10collective13CollectiveMmaINS1_34MainloopSm90TmaGmmaWarpSpecializedILi4ENS5_IJNS4_1CILi1EEESB_SB_EEENS1_35KernelTmaWarpSpecializedCooperativeEEENS5_IJNSA_ILi512EEENSA_ILi240EEENSA_ILi64EEEEEEaNS5_IJlSB_lEEEaSJ_NS4_8TiledMMAINS4_8MMA_AtomIJNS4_4SM904GMMA26MMA_64x16x32_S32S8S8_SS_TNEEEENS4_6LayoutINS5_IJNSA_ILi2EEESB_SB_EEENS5_IJSB_NSA_ILi0EEEST_EEEEENS5_IJNS4_10UnderscoreESW_SW_EEEEENS4_13SM90_TMA_LOADENS4_14ComposedLayoutINS4_7SwizzleILi2ELi4ELi3EEENS4_18smem_ptr_flag_bitsILi8EEENSQ_INS5_IJNSA_ILi8EEESH_EEENS5_IJSH_SB_EEEEEEEvNS4_8identityESZ_S19_vS1A_EENS_8epilogue10collective6detail29Sm90TmaWarpSpecializedAdapterINS1D_15DefaultEpilogueIaSJ_SJ_NS1C_6thread17LinearCombinationIaLi1EiiLNS1H_9ScaleType4KindE0ELNS_15FloatRoundStyleE2EaEENS1_15EpilogueDefaultEEEEEvvEEEEvNT_6ParamsE,"",@"SHT_CUDA_INFO"
	.sectionflags	@""
	.align	4


	//----- nvinfo : EIATTR_CUDA_API_VERSION
	.align		4
        /*0000*/ 	.byte	0x04, 0x37
        /*0002*/ 	.short	(.L_21 - .L_20)
.L_20:
        /*0004*/ 	.word	0x00000082


	//----- nvinfo : EIATTR_KPARAM_INFO
	.align		4
.L_21:
        /*0008*/ 	.byte	0x04, 0x17
        /*000a*/ 	.short	(.L_23 - .L_22)
.L_22:
        /*000c*/ 	.word	0x00000000
        /*0010*/ 	.short	0x0000
        /*0012*/ 	.short	0x0070
        /*0014*/ 	.byte	0x00, 0xf0, 0x01, 0x10


	//----- nvinfo : EIATTR_SPARSE_MMA_MASK
	.align		4
.L_23:
        /*0018*/ 	.byte	0x03, 0x50
        /*001a*/ 	.short	0x0000


	//----- nvinfo : EIATTR_MAXREG_COUNT
	.align		4
        /*001c*/ 	.byte	0x03, 0x1b
        /*001e*/ 	.short	0x00a8


	//----- nvinfo : EIATTR_NUM_BARRIERS
	.align		4
        /*0020*/ 	.byte	0x02, 0x4c
        /*0022*/ 	.byte	0x01
	.zero		1


	//----- nvinfo : EIATTR_EXTERNS
	.align		4
        /*0024*/ 	.byte	0x04, 0x0f
        /*0026*/ 	.short	(.L_25 - .L_24)


	//   ....[0]....
	.align		4
.L_24:
        /*0028*/ 	.word	index@(__assertfail)


	//----- nvinfo : EIATTR_ANNOTATIONS
	.align		4
.L_25:
        /*002c*/ 	.byte	0x04, 0x55
        /*002e*/ 	.short	(.L_27 - .L_26)


	//   ....[0]....
.L_26:
        /*0030*/ 	.word	0x00000001
        /*0034*/ 	.byte	0x50, 0x02, 0x00, 0x00, 0x01, 0x00, 0x00, 0x00, 0xe0, 0x04, 0x00, 0x00, 0x01, 0x00, 0x00, 0x00
        /* <DEDUP_REMOVED lines=1138> */
        /*4764*/ 	.byte	0x90, 0xc7, 0x02, 0x00


	//----- nvinfo : EIATTR_MERCURY_ISA_VERSION
	.align		4
.L_27:
        /*4768*/ 	.byte	0x03, 0x5f
        /*476a*/ 	.short	0x0101


	//----- nvinfo : EIATTR_INT_WARP_WIDE_INSTR_OFFSETS
	.align		4
        /*476c*/ 	.byte	0x04, 0x31
        /*476e*/ 	.short	(.L_29 - .L_28)


	//   ....[0]....
.L_28:
        /*4770*/ 	.word	0x00000540


	//   ....[1]....
        /*4774*/ 	.word	0x00000550


	//   ....[2]....
        /*4778*/ 	.word	0x000005e0


	//----- nvinfo : EIATTR_COOP_GROUP_MASK_REGIDS
	.align		4
.L_29:
        /*477c*/ 	.byte	0x04, 0x29
        /*477e*/ 	.short	(.L_31 - .L_30)


	//   ....[0]....
.L_30:
        /*4780*/ 	.word	0xffffffff


	//   ....[1]....
        /*4784*/ 	.word	0xffffffff


	//   ....[2]....
        /*4788*/ 	.word	0xffffffff


	//   ....[3]....
        /*478c*/ 	.word	0xffffffff


	//   ....[4]....
        /*4790*/ 	.word	0xffffffff


	//----- nvinfo : EIATTR_COOP_GROUP_INSTR_OFFSETS
	.align		4
.L_31:
        /*4794*/ 	.byte	0x04, 0x28
        /*4796*/ 	.short	(.L_33 - .L_32)


	//   ....[0]....
.L_32:
        /*4798*/ 	.word	0x00000070


	//   ....[1]....
        /*479c*/ 	.word	0x00000080


	//   ....[2]....
        /*47a0*/ 	.word	0x000001a0


	//   ....[3]....
        /*47a4*/ 	.word	0x000003d0


	//   ....[4]....
        /*47a8*/ 	.word	0x000013c0


	//----- nvinfo : EIATTR_REG_RECONFIG
	.align		4
.L_33:
        /*47ac*/ 	.byte	0x01, 0x54
	.zero		2


	//----- nvinfo : EIATTR_SYSCALL_OFFSETS
	.align		4
        /*47b0*/ 	.byte	0x04, 0x46
        /*47b2*/ 	.short	(.L_35 - .L_34)


	//   ....[0]....
.L_34:
        /*47b4*/ 	.word	0x00001570


	//----- nvinfo : EIATTR_MBARRIER_INSTR_OFFSETS
	.align		4
.L_35:
        /*47b8*/ 	.byte	0x04, 0x39
        /*47ba*/ 	.short	(.L_37 - .L_36)


	//   ....[0]....
.L_36:
        /*47bc*/ 	.word	0x00000340
        /*47c0*/ 	.word	0x000000ff
        /*47c4*/ 	.word	0x00000000
        /*47c8*/ 	.short	0x0100
        /*47ca*/ 	.byte	0x08
	.zero		1


	//   ....[1]....
        /*47cc*/ 	.word	0x00000350
        /*47d0*/ 	.word	0x000000ff
        /*47d4*/ 	.word	0x00000020
        /*47d8*/ 	.short	0x0100
        /*47da*/ 	.byte	0x08
	.zero		1


	//   ....[2]....
        /*47dc*/ 	.word	0x00000360
        /*47e0*/ 	.word	0x000000ff
        /*47e4*/ 	.word	0x00000008
        /*47e8*/ 	.short	0x0100
        /*47ea*/ 	.byte	0x08
	.zero		1


	//   ....[3]....
        /*47ec*/ 	.word	0x00000370
        /*47f0*/ 	.word	0x000000ff
        /*47f4*/ 	.word	0x00000028
        /*47f8*/ 	.short	0x0100
        /*47fa*/ 	.byte	0x08
	.zero		1


	//   ....[4]....
        /*47fc*/ 	.word	0x00000380
        /*4800*/ 	.word	0x000000ff
        /*4804*/ 	.word	0x00000010
        /*4808*/ 	.short	0x0100
        /*480a*/ 	.byte	0x08
	.zero		1


	//   ....[5]....
        /*480c*/ 	.word	0x00000390
        /*4810*/ 	.word	0x000000ff
        /*4814*/ 	.word	0x00000030
        /*4818*/ 	.short	0x0100
        /*481a*/ 	.byte	0x08
	.zero		1


	//   ....[6]....
        /*481c*/ 	.word	0x000003a0
        /*4820*/ 	.word	0x000000ff
        /*4824*/ 	.word	0x00000018
        /*4828*/ 	.short	0x0100
        /*482a*/ 	.byte	0x08
	.zero		1


	//   ....[7]....
        /*482c*/ 	.word	0x000003b0
        /*4830*/ 	.word	0x000000ff
        /*4834*/ 	.word	0x00000038
        /*4838*/ 	.short	0x0100
        /*483a*/ 	.byte	0x08
	.zero		1


	//   ....[8]....
        /*483c*/ 	.word	0x00000660
        /*4840*/ 	.word	0x000000ff
        /*4844*/ 	.word	0x00000050
        /*4848*/ 	.short	0x0100
        /*484a*/ 	.byte	0x10
	.zero		1


	//   ....[9]....
        /*484c*/ 	.word	0x00000700
        /*4850*/ 	.word	0x000000ff
        /*4854*/ 	.word	0x00000058
        /*4858*/ 	.short	0x0100
        /*485a*/ 	.byte	0x10
	.zero		1


	//   ....[10]....
        /*485c*/ 	.word	0x000016b0
        /*4860*/ 	.word	0x00000003
        /*4864*/ 	.word	0x00000000
        /*4868*/ 	.short	0x010a
        /*486a*/ 	.byte	0x3f
	.zero		1


	//   ....[11]....
        /*486c*/ 	.word	0x000016f0
        /*4870*/ 	.word	0x00000003
        /*4874*/ 	.word	0x00000000
        /*4878*/ 	.short	0x010a
        /*487a*/ 	.byte	0x3f
	.zero		1


	//   ....[12]....
        /*487c*/ 	.word	0x00008c10
        /*4880*/ 	.word	0x00000006
        /*4884*/ 	.word	0x00000000
        /*4888*/ 	.short	0x010a
        /*488a*/ 	.byte	0x3f
	.zero		1


	//   ....[13]....
        /*488c*/ 	.word	0x00008c50
        /*4890*/ 	.word	0x00000006
        /*4894*/ 	.word	0x00000000
        /*4898*/ 	.short	0x010a
        /*489a*/ 	.byte	0x3f
	.zero		1


	//   ....[14]....
        /*489c*/ 	.word	0x00010030
        /*48a0*/ 	.word	0x00000006
        /*48a4*/ 	.word	0x00000000
        /*48a8*/ 	.short	0x0101
        /*48aa*/ 	.byte	0x3f
	.zero		1


	//   ....[15]....
        /*48ac*/ 	.word	0x000102a0
        /*48b0*/ 	.word	0x00000002
        /*48b4*/ 	.word	0x00000000
        /*48b8*/ 	.short	0x0101
        /*48ba*/ 	.byte	0x3f
	.zero		1


	//   ....[16]....
        /*48bc*/ 	.word	0x0002bca0
        /*48c0*/ 	.word	0x0000000b
        /*48c4*/ 	.word	0x00000020
        /*48c8*/ 	.short	0x010a
        /*48ca*/ 	.byte	0x3f
	.zero		1


	//   ....[17]....
        /*48cc*/ 	.word	0x0002c080
        /*48d0*/ 	.word	0x00000002
        /*48d4*/ 	.word	0x00000058
        /*48d8*/ 	.short	0x0101
        /*48da*/ 	.byte	0x3f
	.zero		1


	//   ....[18]....
        /*48dc*/ 	.word	0x0002c860
        /*48e0*/ 	.word	0x00000005
        /*48e4*/ 	.word	0x00000000
        /*48e8*/ 	.short	0x010a
        /*48ea*/ 	.byte	0x3f
	.zero		1


	//   ....[19]....
        /*48ec*/ 	.word	0x0002c8f0
        /*48f0*/ 	.word	0x00000007
        /*48f4*/ 	.word	0x00000000
        /*48f8*/ 	.short	0x010a
        /*48fa*/ 	.byte	0x3f
	.zero		1


	//   ....[20]....
        /*48fc*/ 	.word	0x0002c980
        /*4900*/ 	.word	0x00000007
        /*4904*/ 	.word	0x00000000
        /*4908*/ 	.short	0x010a
        /*490a*/ 	.byte	0x3f
	.zero		1


	//   ....[21]....
        /*490c*/ 	.word	0x0002ca10
        /*4910*/ 	.word	0x00000003
        /*4914*/ 	.word	0x00000000
        /*4918*/ 	.short	0x010a
        /*491a*/ 	.byte	0x3f
	.zero		1


	//   ....[22]....
        /*491c*/ 	.word	0x0002ca70
        /*4920*/ 	.word	0x00000003
        /*4924*/ 	.word	0x00000000
        /*4928*/ 	.short	0x010a
        /*492a*/ 	.byte	0x3f
	.zero		1


	//   ....[23]....
        /*492c*/ 	.word	0x0002cac0
        /*4930*/ 	.word	0x00000006
        /*4934*/ 	.word	0x00000000
        /*4938*/ 	.short	0x010a
        /*493a*/ 	.byte	0x3f
	.zero		1


	//   ....[24]....
        /*493c*/ 	.word	0x0002cb90
        /*4940*/ 	.word	0x0000000b
        /*4944*/ 	.word	0x00000020
        /*4948*/ 	.short	0x010a
        /*494a*/ 	.byte	0x3f
	.zero		1


	//   ....[25]....
        /*494c*/ 	.word	0x0002cc60
        /*4950*/ 	.word	0x00000005
        /*4954*/ 	.word	0x00000000
        /*4958*/ 	.short	0x010a
        /*495a*/ 	.byte	0x3f
	.zero		1


	//   ....[26]....
        /*495c*/ 	.word	0x0002ccb0
        /*4960*/ 	.word	0x00000007
        /*4964*/ 	.word	0x00000000
        /*4968*/ 	.short	0x010a
        /*496a*/ 	.byte	0x3f
	.zero		1


	//   ....[27]....
        /*496c*/ 	.word	0x0002cd00
        /*4970*/ 	.word	0x00000007
        /*4974*/ 	.word	0x00000000
        /*4978*/ 	.short	0x010a
        /*497a*/ 	.byte	0x3f
	.zero		1


	//----- nvinfo : EIATTR_NUM_MBARRIERS
	.align		4
.L_37:
        /*497c*/ 	.byte	0x03, 0x38
        /*497e*/ 	.short	0x000a


	//----- nvinfo : EIATTR_EXIT_INSTR_OFFSETS
	.align		4
        /*4980*/ 	.byte	0x04, 0x1c
        /*4982*/ 	.short	(.L_39 - .L_38)


	//   ....[0]....
.L_38:
        /*4984*/ 	.word	0x00000760


	//   ....[1]....
        /*4988*/ 	.word	0x00001150


	//   ....[2]....
        /*498c*/ 	.word	0x0002b1e0


	//   ....[3]....
        /*4990*/ 	.word	0x0002b910


	//   ....[4]....
        /*4994*/ 	.word	0x0002ca60


	//----- nvinfo : EIATTR_MAX_THREADS
	.align		4
.L_39:
        /*4998*/ 	.byte	0x04, 0x05
        /*499a*/ 	.short	(.L_41 - .L_40)
.L_40:
        /*499c*/ 	.word	0x00000180
        /*49a0*/ 	.word	0x00000001
        /*49a4*/ 	.word	0x00000001


	//----- nvinfo : EIATTR_CRS_STACK_SIZE
	.align		4
.L_41:
        /*49a8*/ 	.byte	0x04, 0x1e
        /*49aa*/ 	.short	(.L_43 - .L_42)
.L_42:
        /*49ac*/ 	.word	0x00000000


	//----- nvinfo : EIATTR_CBANK_PARAM_SIZE
	.align		4
.L_43:
        /*49b0*/ 	.byte	0x03, 0x19
        /*49b2*/ 	.short	0x0470


	//----- nvinfo : EIATTR_PARAM_CBANK
	.align		4
        /*49b4*/ 	.byte	0x04, 0x0a
        /*49b6*/ 	.short	(.L_45 - .L_44)
	.align		4
.L_44:
        /*49b8*/ 	.word	index@(.nv.constant0._ZN7cutlass13device_kernelINS_4gemm6kernel13GemmUniversalIN4cute5tupleIJiiiiEEENS1_10collective13CollectiveMmaINS1_34MainloopSm90TmaGmmaWarpSpecializedILi4ENS5_IJNS4_1CILi1EEESB_SB_EEENS1_35KernelTmaWarpSpecializedCooperativeEEENS5_IJNSA_ILi512EEENSA_ILi240EEENSA_ILi64EEEEEEaNS5_IJlSB_lEEEaSJ_NS4_8TiledMMAINS4_8MMA_AtomIJNS4_4SM904GMMA26MMA_64x16x32_S32S8S8_SS_TNEEEENS4_6LayoutINS5_IJNSA_ILi2EEESB_SB_EEENS5_IJSB_NSA_ILi0EEEST_EEEEENS5_IJNS4_10UnderscoreESW_SW_EEEEENS4_13SM90_TMA_LOADENS4_14ComposedLayoutINS4_7SwizzleILi2ELi4ELi3EEENS4_18smem_ptr_flag_bitsILi8EEENSQ_INS5_IJNSA_ILi8EEESH_EEENS5_IJSH_SB_EEEEEEEvNS4_8identityESZ_S19_vS1A_EENS_8epilogue10collective6detail29Sm90TmaWarpSpecializedAdapterINS1D_15DefaultEpilogueIaSJ_SJ_NS1C_6thread17LinearCombinationIaLi1EiiLNS1H_9ScaleType4KindE0ELNS_15FloatRoundStyleE2EaEENS1_15EpilogueDefaultEEEEEvvEEEEvNT_6ParamsE)
        /*49bc*/ 	.short	0x0210
        /*49be*/ 	.short	0x0470


	//----- nvinfo : EIATTR_SW_WAR
	.align		4
.L_45:
        /*49c0*/ 	.byte	0x04, 0x36
        /*49c2*/ 	.short	(.L_47 - .L_46)
.L_46:
        /*49c4*/ 	.word	0x00000008
.L_47:


//--------------------- .nv.callgraph             --------------------------
	.section	.nv.callgraph,"",@"SHT_CUDA_CALLGRAPH"
	.align	4
	.sectionentsize	8
	.align		4
        /*0000*/ 	.word	0x00000000
	.align		4
        /*0004*/ 	.word	0xffffffff
	.align		4
        /*0008*/ 	.word	index@(_ZN7cutlass13device_kernelINS_4gemm6kernel13GemmUniversalIN4cute5tupleIJiiiiEEENS1_10collective13CollectiveMmaINS1_34MainloopSm90TmaGmmaWarpSpecializedILi4ENS5_IJNS4_1CILi1EEESB_SB_EEENS1_35KernelTmaWarpSpecializedCooperativeEEENS5_IJNSA_ILi512EEENSA_ILi240EEENSA_ILi64EEEEEEaNS5_IJlSB_lEEEaSJ_NS4_8TiledMMAINS4_8MMA_AtomIJNS4_4SM904GMMA26MMA_64x16x32_S32S8S8_SS_TNEEEENS4_6LayoutINS5_IJNSA_ILi2EEESB_SB_EEENS5_IJSB_NSA_ILi0EEEST_EEEEENS5_IJNS4_10UnderscoreESW_SW_EEEEENS4_13SM90_TMA_LOADENS4_14ComposedLayoutINS4_7SwizzleILi2ELi4ELi3EEENS4_18smem_ptr_flag_bitsILi8EEENSQ_INS5_IJNSA_ILi8EEESH_EEENS5_IJSH_SB_EEEEEEEvNS4_8identityESZ_S19_vS1A_EENS_8epilogue10collective6detail29Sm90TmaWarpSpecializedAdapterINS1D_15DefaultEpilogueIaSJ_SJ_NS1C_6thread17LinearCombinationIaLi1EiiLNS1H_9ScaleType4KindE0ELNS_15FloatRoundStyleE2EaEENS1_15EpilogueDefaultEEEEEvvEEEEvNT_6ParamsE)
	.align		4
        /*000c*/ 	.word	index@(__assertfail)
	.align		4
        /*0010*/ 	.word	0x00000000
	.align		4
        /*0014*/ 	.word	0xfffffffe
	.align		4
        /*0018*/ 	.word	0x00000000
	.align		4
        /*001c*/ 	.word	0xfffffffd
	.align		4
        /*0020*/ 	.word	0x00000000
	.align		4
        /*0024*/ 	.word	0xfffffffc


//--------------------- .nv.constant4             --------------------------
	.section	.nv.constant4,"a",@progbits
	.align	8
	.align		8
.nv.constant4:
        /*0000*/ 	.dword	__assertfail
	.align		8
        /*0008*/ 	.dword	__unnamed_1
	.align		8
        /*0010*/ 	.dword	_ZN39_INTERNAL_3591f274_4_k_cu_b2af74b1_41064cuda3std3__45__cpo5beginE
	.align		8
        /*0018*/ 	.dword	_ZN39_INTERNAL_3591f274_4_k_cu_b2af74b1_41064cuda3std3__45__cpo3endE
	.align		8
        /*0020*/ 	.dword	_ZN39_INTERNAL_3591f274_4_k_cu_b2af74b1_41064cuda3std3__45__cpo6cbeginE
	.align		8
        /*0028*/ 	.dword	_ZN39_INTERNAL_3591f274_4_k_cu_b2af74b1_41064cuda3std3__45__cpo4cendE
	.align		8
        /*0030*/ 	.dword	_ZN39_INTERNAL_3591f274_4_k_cu_b2af74b1_41064cuda3std3__441_GLOBAL__N__3591f274_4_k_cu_b2af74b1_41066ignoreE
	.align		8
        /*0038*/ 	.dword	_ZN39_INTERNAL_3591f274_4_k_cu_b2af74b1_41064cuda3std3__419piecewise_constructE
	.align		8
        /*0040*/ 	.dword	_ZN39_INTERNAL_3591f274_4_k_cu_b2af74b1_41064cuda3std3__48in_placeE
	.align		8
        /*0048*/ 	.dword	_ZN39_INTERNAL_3591f274_4_k_cu_b2af74b1_41064cuda3std6ranges3__45__cpo4swapE
	.align		8
        /*0050*/ 	.dword	_ZN39_INTERNAL_3591f274_4_k_cu_b2af74b1_41064cuda3std6ranges3__45__cpo9iter_moveE
	.align		8
        /*0058*/ 	.dword	_ZN39_INTERNAL_3591f274_4_k_cu_b2af74b1_41064cute7productE
	.align		8
        /*0060*/ 	.dword	_ZN39_INTERNAL_3591f274_4_k_cu_b2af74b1_41064cute1_E
	.align		8
        /*0068*/ 	.dword	$str$22
	.align		8
        /*0070*/ 	.dword	$str$23


//--------------------- .text._ZN7cutlass13device_kernelINS_4gemm6kernel13GemmUniversalIN4cute5tupleIJiiiiEEENS1_10collective13CollectiveMmaINS1_34MainloopSm90TmaGmmaWarpSpecializedILi4ENS5_IJNS4_1CILi1EEESB_SB_EEENS1_35KernelTmaWarpSpecializedCooperativeEEENS5_IJNSA_ILi512EEENSA_ILi240EEENSA_ILi64EEEEEEaNS5_IJlSB_lEEEaSJ_NS4_8TiledMMAINS4_8MMA_AtomIJNS4_4SM904GMMA26MMA_64x16x32_S32S8S8_SS_TNEEEENS4_6LayoutINS5_IJNSA_ILi2EEESB_SB_EEENS5_IJSB_NSA_ILi0EEEST_EEEEENS5_IJNS4_10UnderscoreESW_SW_EEEEENS4_13SM90_TMA_LOADENS4_14ComposedLayoutINS4_7SwizzleILi2ELi4ELi3EEENS4_18smem_ptr_flag_bitsILi8EEENSQ_INS5_IJNSA_ILi8EEESH_EEENS5_IJSH_SB_EEEEEEEvNS4_8identityESZ_S19_vS1A_EENS_8epilogue10collective6detail29Sm90TmaWarpSpecializedAdapterINS1D_15DefaultEpilogueIaSJ_SJ_NS1C_6thread17LinearCombinationIaLi1EiiLNS1H_9ScaleType4KindE0ELNS_15FloatRoundStyleE2EaEENS1_15EpilogueDefaultEEEEEvvEEEEvNT_6ParamsE --------------------------
	.section	.text._ZN7cutlass13device_kernelINS_4gemm6kernel13GemmUniversalIN4cute5tupleIJiiiiEEENS1_10collective13CollectiveMmaINS1_34MainloopSm90TmaGmmaWarpSpecializedILi4ENS5_IJNS4_1CILi1EEESB_SB_EEENS1_35KernelTmaWarpSpecializedCooperativeEEENS5_IJNSA_ILi512EEENSA_ILi240EEENSA_ILi64EEEEEEaNS5_IJlSB_lEEEaSJ_NS4_8TiledMMAINS4_8MMA_AtomIJNS4_4SM904GMMA26MMA_64x16x32_S32S8S8_SS_TNEEEENS4_6LayoutINS5_IJNSA_ILi2EEESB_SB_EEENS5_IJSB_NSA_ILi0EEEST_EEEEENS5_IJNS4_10UnderscoreESW_SW_EEEEENS4_13SM90_TMA_LOADENS4_14ComposedLayoutINS4_7SwizzleILi2ELi4ELi3EEENS4_18smem_ptr_flag_bitsILi8EEENSQ_INS5_IJNSA_ILi8EEESH_EEENS5_IJSH_SB_EEEEEEEvNS4_8identityESZ_S19_vS1A_EENS_8epilogue10collective6detail29Sm90TmaWarpSpecializedAdapterINS1D_15DefaultEpilogueIaSJ_SJ_NS1C_6thread17LinearCombinationIaLi1EiiLNS1H_9ScaleType4KindE0ELNS_15FloatRoundStyleE2EaEENS1_15EpilogueDefaultEEEEEvvEEEEvNT_6ParamsE,"ax",@progbits
	.align	128
.text._ZN7cutlass13device_kernelINS_4gemm6kernel13GemmUniversalIN4cute5tupleIJiiiiEEENS1_10collective13CollectiveMmaINS1_34MainloopSm90TmaGmmaWarpSpecializedILi4ENS5_IJNS4_1CILi1EEESB_SB_EEENS1_35KernelTmaWarpSpecializedCooperativeEEENS5_IJNSA_ILi512EEENSA_ILi240EEENSA_ILi64EEEEEEaNS5_IJlSB_lEEEaSJ_NS4_8TiledMMAINS4_8MMA_AtomIJNS4_4SM904GMMA26MMA_64x16x32_S32S8S8_SS_TNEEEENS4_6LayoutINS5_IJNSA_ILi2EEESB_SB_EEENS5_IJSB_NSA_ILi0EEEST_EEEEENS5_IJNS4_10UnderscoreESW_SW_EEEEENS4_13SM90_TMA_LOADENS4_14ComposedLayoutINS4_7SwizzleILi2ELi4ELi3EEENS4_18smem_ptr_flag_bitsILi8EEENSQ_INS5_IJNSA_ILi8EEESH_EEENS5_IJSH_SB_EEEEEEEvNS4_8identityESZ_S19_vS1A_EENS_8epilogue10collective6detail29Sm90TmaWarpSpecializedAdapterINS1D_15DefaultEpilogueIaSJ_SJ_NS1C_6thread17LinearCombinationIaLi1EiiLNS1H_9ScaleType4KindE0ELNS_15FloatRoundStyleE2EaEENS1_15EpilogueDefaultEEEEEvvEEEEvNT_6ParamsE:
        .type           _ZN7cutlass13device_kernelINS_4gemm6kernel13GemmUniversalIN4cute5tupleIJiiiiEEENS1_10collective13CollectiveMmaINS1_34MainloopSm90TmaGmmaWarpSpecializedILi4ENS5_IJNS4_1CILi1EEESB_SB_EEENS1_35KernelTmaWarpSpecializedCooperativeEEENS5_IJNSA_ILi512EEENSA_ILi240EEENSA_ILi64EEEEEEaNS5_IJlSB_lEEEaSJ_NS4_8TiledMMAINS4_8MMA_AtomIJNS4_4SM904GMMA26MMA_64x16x32_S32S8S8_SS_TNEEEENS4_6LayoutINS5_IJNSA_ILi2EEESB_SB_EEENS5_IJSB_NSA_ILi0EEEST_EEEEENS5_IJNS4_10UnderscoreESW_SW_EEEEENS4_13SM90_TMA_LOADENS4_14ComposedLayoutINS4_7SwizzleILi2ELi4ELi3EEENS4_18smem_ptr_flag_bitsILi8EEENSQ_INS5_IJNSA_ILi8EEESH_EEENS5_IJSH_SB_EEEEEEEvNS4_8identityESZ_S19_vS1A_EENS_8epilogue10collective6detail29Sm90TmaWarpSpecializedAdapterINS1D_15DefaultEpilogueIaSJ_SJ_NS1C_6thread17LinearCombinationIaLi1EiiLNS1H_9ScaleType4KindE0ELNS_15FloatRoundStyleE2EaEENS1_15EpilogueDefaultEEEEEvvEEEEvNT_6ParamsE,@function
        .size           _ZN7cutlass13device_kernelINS_4gemm6kernel13GemmUniversalIN4cute5tupleIJiiiiEEENS1_10collective13CollectiveMmaINS1_34MainloopSm90TmaGmmaWarpSpecializedILi4ENS5_IJNS4_1CILi1EEESB_SB_EEENS1_35KernelTmaWarpSpecializedCooperativeEEENS5_IJNSA_ILi512EEENSA_ILi240EEENSA_ILi64EEEEEEaNS5_IJlSB_lEEEaSJ_NS4_8TiledMMAINS4_8MMA_AtomIJNS4_4SM904GMMA26MMA_64x16x32_S32S8S8_SS_TNEEEENS4_6LayoutINS5_IJNSA_ILi2EEESB_SB_EEENS5_IJSB_NSA_ILi0EEEST_EEEEENS5_IJNS4_10UnderscoreESW_SW_EEEEENS4_13SM90_TMA_LOADENS4_14ComposedLayoutINS4_7SwizzleILi2ELi4ELi3EEENS4_18smem_ptr_flag_bitsILi8EEENSQ_INS5_IJNSA_ILi8EEESH_EEENS5_IJSH_SB_EEEEEEEvNS4_8identityESZ_S19_vS1A_EENS_8epilogue10collective6detail29Sm90TmaWarpSpecializedAdapterINS1D_15DefaultEpilogueIaSJ_SJ_NS1C_6thread17LinearCombinationIaLi1EiiLNS1H_9ScaleType4KindE0ELNS_15FloatRoundStyleE2EaEENS1_15EpilogueDefaultEEEEEvvEEEEvNT_6ParamsE,(.L_x_150 - _ZN7cutlass13device_kernelINS_4gemm6kernel13GemmUniversalIN4cute5tupleIJiiiiEEENS1_10collective13CollectiveMmaINS1_34MainloopSm90TmaGmmaWarpSpecializedILi4ENS5_IJNS4_1CILi1EEESB_SB_EEENS1_35KernelTmaWarpSpecializedCooperativeEEENS5_IJNSA_ILi512EEENSA_ILi240EEENSA_ILi64EEEEEEaNS5_IJlSB_lEEEaSJ_NS4_8TiledMMAINS4_8MMA_AtomIJNS4_4SM904GMMA26MMA_64x16x32_S32S8S8_SS_TNEEEENS4_6LayoutINS5_IJNSA_ILi2EEESB_SB_EEENS5_IJSB_NSA_ILi0EEEST_EEEEENS5_IJNS4_10UnderscoreESW_SW_EEEEENS4_13SM90_TMA_LOADENS4_14ComposedLayoutINS4_7SwizzleILi2ELi4ELi3EEENS4_18smem_ptr_flag_bitsILi8EEENSQ_INS5_IJNSA_ILi8EEESH_EEENS5_IJSH_SB_EEEEEEEvNS4_8identityESZ_S19_vS1A_EENS_8epilogue10collective6detail29Sm90TmaWarpSpecializedAdapterINS1D_15DefaultEpilogueIaSJ_SJ_NS1C_6thread17LinearCombinationIaLi1EiiLNS1H_9ScaleType4KindE0ELNS_15FloatRoundStyleE2EaEENS1_15EpilogueDefaultEEEEEvvEEEEvNT_6ParamsE)
        .other          _ZN7cutlass13device_kernelINS_4gemm6kernel13GemmUniversalIN4cute5tupleIJiiiiEEENS1_10collective13CollectiveMmaINS1_34MainloopSm90TmaGmmaWarpSpecializedILi4ENS5_IJNS4_1CILi1EEESB_SB_EEENS1_35KernelTmaWarpSpecializedCooperativeEEENS5_IJNSA_ILi512EEENSA_ILi240EEENSA_ILi64EEEEEEaNS5_IJlSB_lEEEaSJ_NS4_8TiledMMAINS4_8MMA_AtomIJNS4_4SM904GMMA26MMA_64x16x32_S32S8S8_SS_TNEEEENS4_6LayoutINS5_IJNSA_ILi2EEESB_SB_EEENS5_IJSB_NSA_ILi0EEEST_EEEEENS5_IJNS4_10UnderscoreESW_SW_EEEEENS4_13SM90_TMA_LOADENS4_14ComposedLayoutINS4_7SwizzleILi2ELi4ELi3EEENS4_18smem_ptr_flag_bitsILi8EEENSQ_INS5_IJNSA_ILi8EEESH_EEENS5_IJSH_SB_EEEEEEEvNS4_8identityESZ_S19_vS1A_EENS_8epilogue10collective6detail29Sm90TmaWarpSpecializedAdapterINS1D_15DefaultEpilogueIaSJ_SJ_NS1C_6thread17LinearCombinationIaLi1EiiLNS1H_9ScaleType4KindE0ELNS_15FloatRoundStyleE2EaEENS1_15EpilogueDefaultEEEEEvvEEEEvNT_6ParamsE,@"STO_CUDA_ENTRY STV_DEFAULT"
_ZN7cutlass13device_kernelINS_4gemm6kernel13GemmUniversalIN4cute5tupleIJiiiiEEENS1_10collective13CollectiveMmaINS1_34MainloopSm90TmaGmmaWarpSpecializedILi4ENS5_IJNS4_1CILi1EEESB_SB_EEENS1_35KernelTmaWarpSpecializedCooperativeEEENS5_IJNSA_ILi512EEENSA_ILi240EEENSA_ILi64EEEEEEaNS5_IJlSB_lEEEaSJ_NS4_8TiledMMAINS4_8MMA_AtomIJNS4_4SM904GMMA26MMA_64x16x32_S32S8S8_SS_TNEEEENS4_6LayoutINS5_IJNSA_ILi2EEESB_SB_EEENS5_IJSB_NSA_ILi0EEEST_EEEEENS5_IJNS4_10UnderscoreESW_SW_EEEEENS4_13SM90_TMA_LOADENS4_14ComposedLayoutINS4_7SwizzleILi2ELi4ELi3EEENS4_18smem_ptr_flag_bitsILi8EEENSQ_INS5_IJNSA_ILi8EEESH_EEENS5_IJSH_SB_EEEEEEEvNS4_8identityESZ_S19_vS1A_EENS_8epilogue10collective6detail29Sm90TmaWarpSpecializedAdapterINS1D_15DefaultEpilogueIaSJ_SJ_NS1C_6thread17LinearCombinationIaLi1EiiLNS1H_9ScaleType4KindE0ELNS_15FloatRoundStyleE2EaEENS1_15EpilogueDefaultEEEEEvvEEEEvNT_6ParamsE:
[----:B------:R-:W0:Y:S02]  /*0000*/  LDC R1, c[0x0][0x28] ;  /* 0x00000a00ff017b82 */ /* 0x000e240000000800 */
[----:B0-----:R-:W-:Y:S01]  /*0010*/  VIADD R1, R1, 0xfffff768 ;  /* 0xfffff76801017836 */ /* 0x001fe20000000000 */
[----:B------:R-:W0:Y:S01]  /*0020*/  S2R R2, SR_TID.X ;  /* 0x0000000000027919 */ /* 0x000e220000002100 */
[----:B------:R-:W-:Y:S01]  /*0030*/  ELECT P0, URZ, PT ;  /* 0x00000000003f782f */ /* 0x000fe20003800000 */
[----:B------:R-:W-:Y:S01]  /*0040*/  BSSY B0, `(.L_x_0) ;  /* 0x0000015000007945 */ /* 0x000fe20003800000 */
[--C-:B0-----:R-:W-:Y:S02]  /*0050*/  SHF.R.U32.HI R0, RZ, 0x5, R2.reuse ;  /* 0x00000005ff007819 */ /* 0x101fe40000011602 */
[----:B------:R-:W-:-:S03]  /*0060*/  SHF.R.U32.HI R2, RZ, 0x7, R2 ;  /* 0x00000007ff027819 */ /* 0x000fc60000011602 */
[----:B------:R-:W0:Y:S04]  /*0070*/  SHFL.IDX PT, R3, R0, RZ, 0x1f ;  /* 0x00001fff00037589 */ /* 0x000e2800000e0000 */
[----:B------:R-:W1:Y:S01]  /*0080*/  SHFL.IDX PT, R2, R2, RZ, 0x1f ;  /* 0x00001fff02027589 */ /* 0x000e6200000e0000 */
[----:B0-----:R-:W-:Y:S02]  /*0090*/  R2UR UR10, R3 ;  /* 0x00000000030a72ca */ /* 0x001fe400000e0000 */
[----:B-1----:R-:W-:-:S11]  /*00a0*/  R2UR UR5, R2 ;  /* 0x00000000020572ca */ /* 0x002fd600000e0000 */
[----:B------:R-:W-:Y:S02]  /*00b0*/  USHF.R.S32.HI UR4, URZ, 0x1f, UR10 ;  /* 0x0000001f3f047899 */ /* 0x000fe4000801140a */
[----:B------:R-:W-:Y:S02]  /*00c0*/  ISETP.NE.OR P0, PT, RZ, UR10, !P0 ;  /* 0x0000000aff007c0c */ /* 0x000fe4000c705670 */
[----:B------:R-:W-:-:S04]  /*00d0*/  ULEA.HI UR4, UR4, UR10, URZ, 0x2 ;  /* 0x0000000a04047291 */ /* 0x000fc8000f8f103f */
[----:B------:R-:W-:-:S04]  /*00e0*/  ULOP3.LUT UR4, UR4, 0xfffffffc, URZ, 0xc0, !UPT ;  /* 0xfffffffc04047892 */ /* 0x000fc8000f8ec03f */
[----:B------:R-:W-:-:S03]  /*00f0*/  UIADD3 UR10, UR10, -UR4, URZ ;  /* 0x800000040a0a7290 */ /* 0x000fc6000fffe03f */
[----:B------:R-:W-:Y:S09]  /*0100*/  @P0 BRA `(.L_x_1) ;  /* 0x0000000000200947 */ /* 0x000ff20003800000 */
[----:B------:R-:W-:Y:S02]  /*0110*/  ULDC.64 UR6, c[0x0][0x198] ;  /* 0x0000660000067ab9 */ /* 0x000fe40000000a00 */
[----:B------:R-:W-:Y:S02]  /*0120*/  UIADD3 UR8, UP0, UR6, 0xf0, URZ ;  /* 0x000000f006087890 */ /* 0x000fe4000ff1e03f */
[----:B------:R-:W-:Y:S02]  /*0130*/  UIADD3 UR6, UP1, UR6, 0x1f0, URZ ;  /* 0x000001f006067890 */ /* 0x000fe4000ff3e03f */
[----:B------:R-:W-:Y:S02]  /*0140*/  UIADD3.X UR9, URZ, UR7, URZ, UP0, !UPT ;  /* 0x000000073f097290 */ /* 0x000fe400087fe43f */
[----:B------:R-:W-:-:S07]  /*0150*/  UIADD3.X UR7, URZ, UR7, URZ, UP1, !UPT ;  /* 0x000000073f077290 */ /* 0x000fce0008ffe43f */
[----:B------:R0:W-:Y:S02]  /*0160*/  UTMACCTL.PF [UR8] ;  /* 0x00000000080079b9 */ /* 0x0001e40008040000 */
[----:B------:R0:W-:Y:S02]  /*0170*/  UTMACCTL.PF [UR6] ;  /* 0x00000000060079b9 */ /* 0x0001e40008040000 */
[----:B0-----:R-:W-:Y:S01]  /*0180*/  NOP ;  /* 0x0000000000007918 */ /* 0x001fe20000000000 */
.L_x_1:
[----:B------:R-:W-:Y:S05]  /*0190*/  BSYNC B0 ;  /* 0x0000000000007941 */ /* 0x000fea0003800000 */
.L_x_0:
[----:B------:R-:W0:Y:S01]  /*01a0*/  SHFL.IDX PT, R2, R0, RZ, 0x1f ;  /* 0x00001fff00027589 */ /* 0x000e2200000e0000 */
[----:B------:R-:W-:Y:S01]  /*01b0*/  UISETP.NE.AND UP0, UPT, UR10, 0x3, UPT ;  /* 0x000000030a00788c */ /* 0x000fe2000bf05270 */
[----:B------:R-:W-:Y:S01]  /*01c0*/  ISETP.NE.AND P1, PT, RZ, UR5, PT ;  /* 0x00000005ff007c0c */ /* 0x000fe2000bf25270 */
[----:B------:R-:W-:Y:S02]  /*01d0*/  UIADD3 UR18, UR5, -0x1, URZ ;  /* 0xffffffff05127890 */ /* 0x000fe4000fffe03f */
[----:B------:R-:W-:Y:S02]  /*01e0*/  UISETP.EQ.OR UP0, UPT, UR10, URZ, !UP0 ;  /* 0x0000003f0a00728c */ /* 0x000fe4000c702670 */
[----:B------:R-:W-:Y:S02]  /*01f0*/  UISETP.GE.U32.AND UP1, UPT, UR18, 0x2, UPT ;  /* 0x000000021200788c */ /* 0x000fe4000bf26070 */
[----:B------:R-:W-:-:S04]  /*0200*/  UISETP.EQ.AND UP0, UPT, UR5, URZ, UP0 ;  /* 0x0000003f0500728c */ /* 0x000fc80008702270 */
[----:B------:R-:W-:-:S04]  /*0210*/  USEL UR4, URZ, 0x1, !UP0 ;  /* 0x000000013f047887 */ /* 0x000fc8000c000000 */
[----:B------:R-:W-:Y:S01]  /*0220*/  USEL UR4, UR4, 0x2, UP1 ;  /* 0x0000000204047887 */ /* 0x000fe20008800000 */
[----:B0-----:R-:W-:-:S05]  /*0230*/  ISETP.NE.AND P0, PT, R2, RZ, PT ;  /* 0x000000ff0200720c */ /* 0x001fca0003f05270 */
[----:B------:R-:W-:-:S05]  /*0240*/  IMAD.U32 R2, RZ, RZ, UR4 ;  /* 0x00000004ff027e24 */ /* 0x000fca000f8e00ff */
[----:B------:R0:W-:Y:S03]  /*0250*/  STL [R1+0x458], R2 ;  /* 0x0004580201007387 */ /* 0x0001e60000100800 */
[----:B------:R-:W-:Y:S05]  /*0260*/  @P0 BRA `(.L_x_2) ;  /* 0x0000000000580947 */ /* 0x000fea0003800000 */
[----:B------:R-:W1:Y:S01]  /*0270*/  S2UR UR8, SR_CgaCtaId ;  /* 0x00000000000879c3 */ /* 0x000e620000008800 */
[----:B------:R-:W-:Y:S01]  /*0280*/  UMOV UR4, 0x400 ;  /* 0x0000040000047882 */ /* 0x000fe20000000000 */
[----:B------:R-:W-:Y:S01]  /*0290*/  UMOV UR5, 0x1 ;  /* 0x0000000100057882 */ /* 0x000fe20000000000 */
[----:B------:R-:W-:Y:S01]  /*02a0*/  UMOV UR6, 0x100 ;  /* 0x0000010000067882 */ /* 0x000fe20000000000 */
[----:B------:R-:W-:Y:S01]  /*02b0*/  ELECT P0, URZ, PT ;  /* 0x00000000003f782f */ /* 0x000fe20003800000 */
[----:B------:R-:W-:-:S04]  /*02c0*/  UIADD3 UR6, -UR6, 0x100000, URZ ;  /* 0x0010000006067890 */ /* 0x000fc8000fffe13f */
[----:B------:R-:W-:Y:S02]  /*02d0*/  USHF.L.U32 UR7, UR6, 0xb, URZ ;  /* 0x0000000b06077899 */ /* 0x000fe4000800063f */
[----:B------:R-:W-:Y:S02]  /*02e0*/  USHF.L.U32 UR6, UR6, 0x1, URZ ;  /* 0x0000000106067899 */ /* 0x000fe4000800063f */
[----:B-1----:R-:W-:Y:S02]  /*02f0*/  ULEA UR8, UR8, UR4, 0x18 ;  /* 0x0000000408087291 */ /* 0x002fe4000f8ec03f */
[----:B------:R-:W-:-:S04]  /*0300*/  UIADD3 UR4, -UR5, 0x100000, URZ ;  /* 0x0010000005047890 */ /* 0x000fc8000fffe13f */
[----:B------:R-:W-:Y:S02]  /*0310*/  USHF.L.U32 UR5, UR4, 0xb, URZ ;  /* 0x0000000b04057899 */ /* 0x000fe4000800063f */
[----:B------:R-:W-:Y:S01]  /*0320*/  USHF.L.U32 UR4, UR4, 0x1, URZ ;  /* 0x0000000104047899 */ /* 0x000fe2000800063f */
[----:B------:R-:W1:Y:S11]  /*0330*/  FENCE.VIEW.ASYNC.S ;  /* 0x00000000000073c6 */ /* 0x000e760000000000 */
[----:B-1----:R1:W2:Y:S01]  /*0340*/  SYNCS.EXCH.64 URZ, [UR8], UR4 ;  /* 0x00000004083f75b2 */ /* 0x0022a20008000100 */
[----:B------:R1:W3:Y:S01]  /*0350*/  SYNCS.EXCH.64 URZ, [UR8+0x20], UR6 ;  /* 0x00002006083f75b2 */ /* 0x0002e20008000100 */
[----:B------:R1:W4:Y:S01]  /*0360*/  SYNCS.EXCH.64 URZ, [UR8+0x8], UR4 ;  /* 0x00000804083f75b2 */ /* 0x0003220008000100 */
[----:B------:R1:W0:Y:S01]  /*0370*/  SYNCS.EXCH.64 URZ, [UR8+0x28], UR6 ;  /* 0x00002806083f75b2 */ /* 0x0002220008000100 */
[----:B------:R1:W0:Y:S01]  /*0380*/  SYNCS.EXCH.64 URZ, [UR8+0x10], UR4 ;  /* 0x00001004083f75b2 */ /* 0x0002220008000100 */
[----:B------:R1:W0:Y:S01]  /*0390*/  SYNCS.EXCH.64 URZ, [UR8+0x30], UR6 ;  /* 0x00003006083f75b2 */ /* 0x0002220008000100 */
[----:B------:R1:W0:Y:S01]  /*03a0*/  SYNCS.EXCH.64 URZ, [UR8+0x18], UR4 ;  /* 0x00001804083f75b2 */ /* 0x0002220008000100 */
[----:B------:R1:W0:Y:S01]  /*03b0*/  SYNCS.EXCH.64 URZ, [UR8+0x38], UR6 ;  /* 0x00003806083f75b2 */ /* 0x0002220008000100 */
[----:B------:R-:W-:Y:S01]  /*03c0*/  NOP ;  /* 0x0000000000007918 */ /* 0x000fe20000000000 */
.L_x_2:
[----:B------:R-:W5:Y:S01]  /*03d0*/  SHFL.IDX PT, R0, R0, RZ, 0x1f ;  /* 0x00001fff00007589 */ /* 0x000f6200000e0000 */
[----:B------:R-:W-:Y:S01]  /*03e0*/  ELECT P0, URZ, PT ;  /* 0x00000000003f782f */ /* 0x000fe20003800000 */
[----:B------:R-:W2:Y:S01]  /*03f0*/  S2UR UR17, SR_CTAID.Y ;  /* 0x00000000001179c3 */ /* 0x000ea20000002600 */
[----:B-1----:R-:W-:Y:S01]  /*0400*/  ULDC UR5, c[0x0][0x65c] ;  /* 0x0001970000057ab9 */ /* 0x002fe20000000800 */
[----:B------:R-:W-:Y:S01]  /*0410*/  UMOV UR12, 0x20 ;  /* 0x00000020000c7882 */ /* 0x000fe20000000000 */
[----:B------:R-:W-:Y:S01]  /*0420*/  UISETP.NE.AND UP2, UPT, UR5, 0x1, UPT ;  /* 0x000000010500788c */ /* 0x000fe2000bf45270 */
[----:B------:R-:W-:Y:S01]  /*0430*/  NOP ;  /* 0x0000000000007918 */ /* 0x000fe20000000000 */
[----:B------:R-:W-:Y:S02]  /*0440*/  NOP ;  /* 0x0000000000007918 */ /* 0x000fe40000000000 */
[----:B------:R-:W-:Y:S01]  /*0450*/  UP2UR UR7, UPR, URZ, 0x4 ;  /* 0x000000043f077883 */ /* 0x000fe20008000000 */
[----:B------:R-:W1:Y:S01]  /*0460*/  S2UR UR4, SR_CTAID.X ;  /* 0x00000000000479c3 */ /* 0x000e620000002500 */
[----:B------:R-:W-:-:S02]  /*0470*/  PLOP3.LUT P2, PT, PT, PT, UP2, 0x80, 0x0 ;  /* 0x000000000000781c */ /* 0x000fc40003f4f028 */
[----:B------:R-:W-:Y:S02]  /*0480*/  PLOP3.LUT P4, PT, PT, PT, UP2, 0x80, 0x0 ;  /* 0x000000000000781c */ /* 0x000fe40003f8f028 */
[----:B------:R-:W-:Y:S01]  /*0490*/  IMAD.U32 R6, RZ, RZ, UR7 ;  /* 0x00000007ff067e24 */ /* 0x000fe2000f8e00ff */
[----:B------:R-:W-:Y:S01]  /*04a0*/  @UP2 ULDC UR14, c[0x0][0x10] ;  /* 0x00000400000e2ab9 */ /* 0x000fe20000000800 */
[----:B------:R-:W-:Y:S01]  /*04b0*/  @UP2 UMOV UR9, URZ ;  /* 0x0000003f00092c82 */ /* 0x000fe20008000000 */
[----:B------:R-:W-:Y:S01]  /*04c0*/  @!UP2 ULDC UR11, c[0x0][0xc] ;  /* 0x00000300000baab9 */ /* 0x000fe20000000800 */
[----:B------:R-:W-:Y:S01]  /*04d0*/  PLOP3.LUT P3, PT, PT, PT, UP2, 0x80, 0x0 ;  /* 0x000000000000781c */ /* 0x000fe20003f6f028 */
[----:B------:R0:W-:Y:S01]  /*04e0*/  STL [R1+0x484], R6 ;  /* 0x0004840601007387 */ /* 0x0001e20000100800 */
[----:B-----5:R-:W-:Y:S01]  /*04f0*/  ISETP.NE.OR P0, PT, R0, RZ, !P0 ;  /* 0x000000ff0000720c */ /* 0x020fe20004705670 */
[----:B--2---:R-:W-:Y:S02]  /*0500*/  @UP2 UMOV UR7, UR17 ;  /* 0x0000001100072c82 */ /* 0x004fe40008000000 */
[----:B------:R-:W-:Y:S01]  /*0510*/  @UP2 UMOV UR8, UR7 ;  /* 0x0000000700082c82 */ /* 0x000fe20008000000 */
[----:B------:R-:W-:Y:S01]  /*0520*/  @!UP2 UMOV UR7, UR17 ;  /* 0x000000110007ac82 */ /* 0x000fe20008000000 */
[----:B-1----:R-:W-:-:S08]  /*0530*/  @UP2 UIMAD.WIDE.U32 UR14, UR4, UR14, UR8 ;  /* 0x0000000e040e22a5 */ /* 0x002fd0000f8e0008 */
[----:B------:R-:W-:Y:S01]  /*0540*/  VOTEU.ALL UP0, P0 ;  /* 0x00000000003f7886 */ /* 0x000fe20000000000 */
[----:B------:R-:W-:Y:S01]  /*0550*/  VOTEU.ALL UP1, P0 ;  /* 0x00000000003f7886 */ /* 0x000fe20000020000 */
[----:B0-----:R-:W-:-:S03]  /*0560*/  IMAD.U32 R2, RZ, RZ, UR14 ;  /* 0x0000000eff027e24 */ /* 0x001fc6000f8e00ff */
[----:B------:R-:W0:Y:S01]  /*0570*/  @!UP0 S2UR UR6, SR_CgaCtaId ;  /* 0x00000000000689c3 */ /* 0x000e220000008800 */
[----:B------:R-:W-:Y:S01]  /*0580*/  @!UP0 UMOV UR5, 0x400 ;  /* 0x0000040000058882 */ /* 0x000fe20000000000 */
[----:B------:R-:W-:-:S04]  /*0590*/  @!UP0 UIADD3 UR12, -UR12, 0x100000, URZ ;  /* 0x001000000c0c8890 */ /* 0x000fc8000fffe13f */
[----:B------:R-:W-:Y:S02]  /*05a0*/  @!UP0 USHF.L.U32 UR13, UR12, 0xb, URZ ;  /* 0x0000000b0c0d8899 */ /* 0x000fe4000800063f */
[----:B------:R-:W-:Y:S01]  /*05b0*/  @!UP0 USHF.L.U32 UR12, UR12, 0x1, URZ ;  /* 0x000000010c0c8899 */ /* 0x000fe2000800063f */
[----:B------:R-:W-:Y:S01]  /*05c0*/  IMAD.U32 R3, RZ, RZ, UR15 ;  /* 0x0000000fff037e24 */ /* 0x000fe2000f8e00ff */
[----:B0-----:R-:W-:Y:S01]  /*05d0*/  @!UP0 ULEA UR16, UR6, UR5, 0x18 ;  /* 0x0000000506108291 */ /* 0x001fe2000f8ec03f */
[----:B------:R-:W-:Y:S01]  /*05e0*/  VOTEU.ALL UP0, P0 ;  /* 0x00000000003f7886 */ /* 0x000fe20000000000 */
[----:B------:R-:W-:Y:S01]  /*05f0*/  PLOP3.LUT P0, PT, PT, PT, UP2, 0x80, 0x0 ;  /* 0x000000000000781c */ /* 0x000fe20003f0f028 */
[----:B------:R-:W-:Y:S01]  /*0600*/  UMOV UR5, URZ ;  /* 0x0000003f00057c82 */ /* 0x000fe20008000000 */
[----:B------:R-:W-:Y:S01]  /*0610*/  @UP2 UMOV UR6, URZ ;  /* 0x0000003f00062c82 */ /* 0x000fe20008000000 */
[----:B------:R-:W-:Y:S02]  /*0620*/  @!UP2 UIMAD.WIDE.U32 UR8, UR11, UR7, UR4 ;  /* 0x000000070b08a2a5 */ /* 0x000fe4000f8e0004 */
[----:B------:R-:W-:-:S04]  /*0630*/  @UP2 UIADD3 UR6, UR15, UR6, URZ ;  /* 0x000000060f062290 */ /* 0x000fc8000fffe03f */
[----:B------:R-:W-:Y:S01]  /*0640*/  IMAD.U32 R5, RZ, RZ, UR9 ;  /* 0x00000009ff057e24 */ /* 0x000fe2000f8e00ff */
[----:B------:R-:W0:Y:S02]  /*0650*/  FENCE.VIEW.ASYNC.S ;  /* 0x00000000000073c6 */ /* 0x000e240000000000 */
[----:B0-----:R0:W3:Y:S01]  /*0660*/  @!UP0 SYNCS.EXCH.64 URZ, [UR16+0x50], UR12 ;  /* 0x0000500c103f85b2 */ /* 0x0010e20008000100 */
[----:B------:R-:W-:Y:S02]  /*0670*/  @P2 IMAD.U32 R7, RZ, RZ, UR6 ;  /* 0x00000006ff072e24 */ /* 0x000fe4000f8e00ff */
[----:B------:R-:W-:Y:S02]  /*0680*/  @P0 IMAD.MOV.U32 R8, RZ, RZ, R2 ;  /* 0x000000ffff080224 */ /* 0x000fe400078e0002 */
[----:B------:R-:W-:Y:S02]  /*0690*/  IMAD.U32 R2, RZ, RZ, UR8 ;  /* 0x00000008ff027e24 */ /* 0x000fe4000f8e00ff */
[----:B------:R-:W-:-:S02]  /*06a0*/  @!P4 IMAD.MOV.U32 R7, RZ, RZ, R5 ;  /* 0x000000ffff07c224 */ /* 0x000fc400078e0005 */
[----:B------:R-:W-:Y:S02]  /*06b0*/  @!P3 IMAD.MOV.U32 R8, RZ, RZ, R2 ;  /* 0x000000ffff08b224 */ /* 0x000fe400078e0002 */
[----:B------:R-:W-:Y:S01]  /*06c0*/  IMAD.U32 R3, RZ, RZ, UR9 ;  /* 0x00000009ff037e24 */ /* 0x000fe2000f8e00ff */
[----:B------:R0:W-:Y:S01]  /*06d0*/  STL [R1+0x45c], R7 ;  /* 0x00045c0701007387 */ /* 0x0001e20000100800 */
[----:B------:R-:W-:-:S03]  /*06e0*/  IMAD.U32 R4, RZ, RZ, UR8 ;  /* 0x00000008ff047e24 */ /* 0x000fc6000f8e00ff */
[----:B------:R0:W-:Y:S01]  /*06f0*/  STL [R1+0x460], R8 ;  /* 0x0004600801007387 */ /* 0x0001e20000100800 */
[----:B------:R0:W3:Y:S01]  /*0700*/  @!UP1 SYNCS.EXCH.64 URZ, [UR16+0x58], UR12 ;  /* 0x0000580c103f95b2 */ /* 0x0000e20008000100 */
[----:B------:R-:W-:Y:S01]  /*0710*/  NOP ;  /* 0x0000000000007918 */ /* 0x000fe20000000000 */
[----:B---34-:R-:W-:Y:S06]  /*0720*/  BAR.SYNC.DEFER_BLOCKING 0x0 ;  /* 0x0000000000007b1d */ /* 0x018fec0000010000 */
[----:B------:R-:W-:Y:S05]  /*0730*/  @!P1 BRA `(.L_x_3) ;  /* 0x000002a800ac9947 */ /* 0x000fea0003800000 */
[----:B------:R-:W-:-:S06]  /*0740*/  UISETP.GT.U32.AND UP0, UPT, UR18, 0x1, UPT ;  /* 0x000000011200788c */ /* 0x000fcc000bf04070 */
[----:B------:R-:W-:-:S13]  /*0750*/  PLOP3.LUT P0, PT, PT, PT, UP0, 0x80, 0x0 ;  /* 0x000000000000781c */ /* 0x000fda0003f0f008 */
[----:B0-----:R-:W-:Y:S05]  /*0760*/  @P0 EXIT ;  /* 0x000000000000094d */ /* 0x001fea0003800000 */
[----:B------:R-:W-:Y:S01]  /*0770*/  UMOV UR6, 0xffffffff ;  /* 0xffffffff00067882 */ /* 0x000fe20000000000 */
[----:B------:R-:W-:Y:S01]  /*0780*/  ULDC.64 UR8, c[0x0][0x650] ;  /* 0x0001940000087ab9 */ /* 0x000fe20000000a00 */
[----:B------:R-:W-:Y:S01]  /*0790*/  IMAD.U32 R2, RZ, RZ, UR6 ;  /* 0x00000006ff027e24 */ /* 0x000fe2000f8e00ff */
[----:B------:R-:W-:Y:S01]  /*07a0*/  ISETP.GE.U32.AND P0, PT, R8, UR8, PT ;  /* 0x0000000808007c0c */ /* 0x000fe2000bf06070 */
[----:B------:R-:W-:Y:S01]  /*07b0*/  UMOV UR8, 0xffffffff ;  /* 0xffffffff00087882 */ /* 0x000fe20000000000 */
[----:B------:R-:W-:Y:S01]  /*07c0*/  IMAD.U32 R23, RZ, RZ, UR6 ;  /* 0x00000006ff177e24 */ /* 0x000fe2000f8e00ff */
[----:B------:R-:W-:Y:S01]  /*07d0*/  PRMT R0, RZ, 0x7610, R0 ;  /* 0x00007610ff007816 */ /* 0x000fe20000000000 */
[----:B------:R0:W-:Y:S01]  /*07e0*/  STL [R1+0x468], R2 ;  /* 0x0004680201007387 */ /* 0x0001e20000100800 */
[----:B------:R-:W-:Y:S01]  /*07f0*/  ISETP.GE.U32.AND.EX P0, PT, R7, UR9, PT, P0 ;  /* 0x0000000907007c0c */ /* 0x000fe2000bf06100 */
[----:B------:R-:W-:-:S12]  /*0800*/  IMAD.U32 R22, RZ, RZ, UR8 ;  /* 0x00000008ff167e24 */ /* 0x000fd8000f8e00ff */
[----:B0-----:R-:W-:Y:S05]  /*0810*/  @P0 BRA `(.L_x_4) ;  /* 0x0000000400940947 */ /* 0x001fea0003800000 */
[----:B------:R-:W-:Y:S01]  /*0820*/  I2FP.F32.U32 R0, UR4 ;  /* 0x0000000400007c45 */ /* 0x000fe20008201000 */
[----:B------:R-:W-:Y:S01]  /*0830*/  ULDC.64 UR16, c[0x0][0x628] ;  /* 0x00018a0000107ab9 */ /* 0x000fe20000000a00 */
[----:B------:R-:W-:Y:S01]  /*0840*/  ULDC UR6, c[0x0][0x150] ;  /* 0x0000540000067ab9 */ /* 0x000fe20000000800 */
[----:B------:R-:W-:Y:S01]  /*0850*/  ISETP.NE.U32.AND P0, PT, RZ, UR16, PT ;  /* 0x00000010ff007c0c */ /* 0x000fe2000bf05070 */
[----:B------:R-:W-:Y:S01]  /*0860*/  ULDC UR15, c[0x0][0x630] ;  /* 0x00018c00000f7ab9 */ /* 0x000fe20000000800 */
[----:B------:R-:W-:Y:S01]  /*0870*/  FMUL R0, R0, UR6 ;  /* 0x0000000600007c20 */ /* 0x000fe20008400000 */
[----:B------:R-:W-:Y:S01]  /*0880*/  R2UR UR18, R8 ;  /* 0x00000000081272ca */ /* 0x000fe200000e0000 */
[----:B------:R-:W-:Y:S01]  /*0890*/  ULDC UR20, c[0x0][0x154] ;  /* 0x0000550000147ab9 */ /* 0x000fe20000000800 */
[----:B------:R-:W-:Y:S01]  /*08a0*/  ISETP.NE.AND.EX P0, PT, RZ, UR17, PT, P0 ;  /* 0x00000011ff007c0c */ /* 0x000fe2000bf05300 */
[----:B------:R0:W1:Y:S01]  /*08b0*/  F2I.U32.TRUNC.NTZ R2, R0 ;  /* 0x0000000000027305 */ /* 0x000062000020f000 */
[----:B------:R-:W-:-:S02]  /*08c0*/  R2UR UR19, R7 ;  /* 0x00000000071372ca */ /* 0x000fc400000e0000 */
[----:B------:R-:W-:Y:S02]  /*08d0*/  R2UR UR8, R8 ;  /* 0x00000000080872ca */ /* 0x000fe400000e0000 */
[----:B------:R-:W-:-:S07]  /*08e0*/  R2UR UR9, R7 ;  /* 0x00000000070972ca */ /* 0x000fce00000e0000 */
[----:B0-----:R-:W-:Y:S08]  /*08f0*/  @!P0 BRA `(.L_x_5) ;  /* 0x0000000000308947 */ /* 0x001ff00003800000 */
[----:B------:R-:W-:Y:S01]  /*0900*/  R2UR UR8, R8 ;  /* 0x00000000080872ca */ /* 0x000fe200000e0000 */
[----:B------:R-:W-:Y:S01]  /*0910*/  ULDC UR6, c[0x0][0x634] ;  /* 0x00018d0000067ab9 */ /* 0x000fe20000000800 */
[----:B------:R-:W-:-:S11]  /*0920*/  R2UR UR14, R7 ;  /* 0x00000000070e72ca */ /* 0x000fd600000e0000 */
[----:B------:R-:W-:-:S04]  /*0930*/  UIADD3 UR6, UP0, UR8, UR6, URZ ;  /* 0x0000000608067290 */ /* 0x000fc8000ff1e03f */
[----:B------:R-:W-:-:S04]  /*0940*/  UIADD3.X UR14, URZ, UR14, URZ, UP0, !UPT ;  /* 0x0000000e3f0e7290 */ /* 0x000fc800087fe43f */
[----:B------:R-:W-:-:S04]  /*0950*/  UIMAD.WIDE.U32 UR8, UR14, UR16, URZ ;  /* 0x000000100e0872a5 */ /* 0x000fc8000f8e003f */
[----:B------:R-:W-:Y:S02]  /*0960*/  UIMAD.WIDE.U32 UR10, UP0, UR6, UR17, UR8 ;  /* 0x00000011060a72a5 */ /* 0x000fe4000f800008 */
[----:B------:R-:W-:Y:S02]  /*0970*/  UIMAD.WIDE.U32 UR8, UR6, UR16, URZ ;  /* 0x00000010060872a5 */ /* 0x000fe4000f8e003f */
[----:B------:R-:W-:Y:S02]  /*0980*/  UIADD3.X UR13, URZ, URZ, URZ, UP0, !UPT ;  /* 0x0000003f3f0d7290 */ /* 0x000fe400087fe43f */
[----:B------:R-:W-:Y:S01]  /*0990*/  UIADD3 URZ, UP0, UR9, UR10, URZ ;  /* 0x0000000a093f7290 */ /* 0x000fe2000ff1e03f */
[----:B------:R-:W-:-:S03]  /*09a0*/  UMOV UR12, UR11 ;  /* 0x0000000b000c7c82 */ /* 0x000fc60008000000 */
[----:B------:R-:W-:-:S12]  /*09b0*/  UIMAD.WIDE.U32.X UR8, UR14, UR17, UR12, UP0 ;  /* 0x000000110e0872a5 */ /* 0x000fd800080e040c */
.L_x_5:
[----:B------:R-:W-:Y:S01]  /*09c0*/  USHF.R.U64 UR5, UR8, UR15, UR9 ;  /* 0x0000000f08057299 */ /* 0x000fe20008001209 */
[----:B------:R-:W-:Y:S01]  /*09d0*/  I2FP.F32.U32 R0, UR7 ;  /* 0x0000000700007c45 */ /* 0x000fe20008201000 */
[----:B------:R-:W-:Y:S01]  /*09e0*/  USHF.R.U32.HI UR6, URZ, UR15, UR9 ;  /* 0x0000000f3f067299 */ /* 0x000fe20008011609 */
[----:B-1----:R-:W-:Y:S01]  /*09f0*/  R2UR UR12, R2 ;  /* 0x00000000020c72ca */ /* 0x002fe200000e0000 */
[----:B------:R-:W-:Y:S02]  /*0a00*/  UIADD3 UR15, UP0, URZ, -UR5, URZ ;  /* 0x800000053f0f7290 */ /* 0x000fe4000ff1e03f */
[----:B------:R-:W-:Y:S01]  /*0a10*/  FMUL R0, R0, UR20 ;  /* 0x0000001400007c20 */ /* 0x000fe20008400000 */
[----:B------:R-:W-:Y:S01]  /*0a20*/  ULDC.64 UR8, c[0x0][0x620] ;  /* 0x0001880000087ab9 */ /* 0x000fe20000000a00 */
[----:B------:R-:W-:Y:S01]  /*0a30*/  UIADD3.X UR6, URZ, ~UR6, URZ, UP0, !UPT ;  /* 0x800000063f067290 */ /* 0x000fe200087fe43f */
[----:B------:R-:W-:Y:S01]  /*0a40*/  UMOV UR10, UR18 ;  /* 0x00000012000a7c82 */ /* 0x000fe20008000000 */
[----:B------:R-:W-:-:S02]  /*0a50*/  UMOV UR11, UR19 ;  /* 0x00000013000b7c82 */ /* 0x000fc40008000000 */
[----:B------:R-:W-:Y:S01]  /*0a60*/  UIMAD UR6, UR6, UR8, URZ ;  /* 0x00000008060672a4 */ /* 0x000fe2000f8e023f */
[----:B------:R-:W0:Y:S01]  /*0a70*/  F2I.U32.TRUNC.NTZ R0, R0 ;  /* 0x0000000000007305 */ /* 0x000e22000020f000 */
[----:B------:R-:W-:Y:S02]  /*0a80*/  UIMAD.WIDE.U32 UR10, UR15, UR8, UR10 ;  /* 0x000000080f0a72a5 */ /* 0x000fe4000f8e000a */
[----:B------:R-:W-:Y:S01]  /*0a90*/  UIMAD UR15, UR15, UR9, UR6 ;  /* 0x000000090f0f72a4 */ /* 0x000fe2000f8e0206 */
[----:B------:R-:W-:Y:S01]  /*0aa0*/  ULDC UR22, c[0x0][0x658] ;  /* 0x0001960000167ab9 */ /* 0x000fe20000000800 */
[----:B------:R-:W-:Y:S02]  /*0ab0*/  UMOV UR20, 0xffffffff ;  /* 0xffffffff00147882 */ /* 0x000fe40000000000 */
[----:B------:R-:W-:Y:S01]  /*0ac0*/  UIADD3 UR15, UR11, UR15, URZ ;  /* 0x0000000f0b0f7290 */ /* 0x000fe2000fffe03f */
[----:B------:R-:W-:Y:S01]  /*0ad0*/  ULDC UR16, c[0x0][0x618] ;  /* 0x0001860000107ab9 */ /* 0x000fe20000000800 */
[----:B------:R-:W-:Y:S01]  /*0ae0*/  ULDC.64 UR8, c[0x0][0x640] ;  /* 0x0001900000087ab9 */ /* 0x000fe20000000a00 */
[----:B------:R-:W-:Y:S01]  /*0af0*/  USHF.L.U32 UR11, UR20, UR22, URZ ;  /* 0x00000016140b7299 */ /* 0x000fe2000800063f */
[----:B------:R-:W-:Y:S01]  /*0b00*/  ISETP.NE.U32.AND P0, PT, RZ, UR8, PT ;  /* 0x00000008ff007c0c */ /* 0x000fe2000bf05070 */
[----:B------:R-:W-:-:S02]  /*0b10*/  USHF.R.U64 UR20, UR10, UR16, UR15 ;  /* 0x000000100a147299 */ /* 0x000fc4000800120f */
[----:B------:R-:W-:Y:S01]  /*0b20*/  USHF.R.U32.HI UR10, URZ, UR16, UR15 ;  /* 0x000000103f0a7299 */ /* 0x000fe2000801160f */
[----:B0-----:R-:W-:Y:S01]  /*0b30*/  R2UR UR14, R0 ;  /* 0x00000000000e72ca */ /* 0x001fe200000e0000 */
[----:B------:R-:W-:Y:S01]  /*0b40*/  ULDC UR18, c[0x0][0x608] ;  /* 0x0001820000127ab9 */ /* 0x000fe20000000800 */
[----:B------:R-:W-:Y:S01]  /*0b50*/  ISETP.NE.AND.EX P0, PT, RZ, UR9, PT, P0 ;  /* 0x00000009ff007c0c */ /* 0x000fe2000bf05300 */
[----:B------:R-:W-:Y:S02]  /*0b60*/  USHF.R.U64 UR24, UR20, UR18, UR10 ;  /* 0x0000001214187299 */ /* 0x000fe4000800120a */
[----:B------:R-:W-:Y:S01]  /*0b70*/  USHF.R.U32.HI UR10, URZ, UR18, UR10 ;  /* 0x000000123f0a7299 */ /* 0x000fe2000801160a */
[----:B------:R-:W-:Y:S01]  /*0b80*/  UMOV UR17, 0x1 ;  /* 0x0000000100117882 */ /* 0x000fe20000000000 */
[----:B------:R-:W-:Y:S02]  /*0b90*/  UIADD3 UR12, -UR12, URZ, URZ ;  /* 0x0000003f0c0c7290 */ /* 0x000fe4000fffe13f */
[----:B------:R-:W-:-:S02]  /*0ba0*/  USHF.R.U64 UR25, UR24, UR22, UR10 ;  /* 0x0000001618197299 */ /* 0x000fc4000800120a */
[----:B------:R-:W-:Y:S01]  /*0bb0*/  USHF.L.U32 UR16, UR17, UR22, URZ ;  /* 0x0000001611107299 */ /* 0x000fe2000800063f */
[----:B------:R-:W-:Y:S01]  /*0bc0*/  ULDC UR13, c[0x0][0x144] ;  /* 0x00005100000d7ab9 */ /* 0x000fe20000000800 */
[----:B------:R-:W-:Y:S01]  /*0bd0*/  ULDC UR6, c[0x0][0x600] ;  /* 0x0001800000067ab9 */ /* 0x000fe20000000800 */
[----:B------:R-:W-:Y:S02]  /*0be0*/  ULOP3.LUT UR17, URZ, UR11, URZ, 0x33, !UPT ;  /* 0x0000000b3f117292 */ /* 0x000fe4000f8e333f */
[----:B------:R-:W-:Y:S02]  /*0bf0*/  USHF.R.U32.HI UR11, URZ, UR22, UR10 ;  /* 0x000000163f0b7299 */ /* 0x000fe4000801160a */
[----:B------:R-:W-:Y:S02]  /*0c00*/  UIADD3 UR19, UR6, -0x1, URZ ;  /* 0xffffffff06137890 */ /* 0x000fe4000fffe03f */
[----:B------:R-:W-:Y:S02]  /*0c10*/  UIADD3 UR21, -UR14, URZ, URZ ;  /* 0x0000003f0e157290 */ /* 0x000fe4000fffe13f */
[----:B------:R-:W-:Y:S01]  /*0c20*/  UIMAD UR4, UR13, UR12, UR4 ;  /* 0x0000000c0d0472a4 */ /* 0x000fe2000f8e0204 */
[----:B------:R-:W-:Y:S01]  /*0c30*/  ULDC UR26, c[0x0][0x148] ;  /* 0x00005200001a7ab9 */ /* 0x000fe20000000800 */
[----:B------:R-:W-:Y:S01]  /*0c40*/  ULDC UR22, c[0x0][0x648] ;  /* 0x0001920000167ab9 */ /* 0x000fe20000000800 */
[----:B------:R-:W-:Y:S01]  /*0c50*/  ULDC UR23, c[0x0][0x638] ;  /* 0x00018e0000177ab9 */ /* 0x000fe20000000800 */
[----:B------:R-:W-:Y:S01]  /*0c60*/  UMOV UR10, UR25 ;  /* 0x00000019000a7c82 */ /* 0x000fe20008000000 */
[----:B------:R-:W-:Y:S07]  /*0c70*/  @!P0 BRA `(.L_x_6) ;  /* 0x0000000000308947 */ /* 0x000fee0003800000 */
[----:B------:R-:W-:Y:S02]  /*0c80*/  ULDC UR14, c[0x0][0x64c] ;  /* 0x00019300000e7ab9 */ /* 0x000fe40000000800 */
        /* <DEDUP_REMOVED lines=8> */
[----:B------:R-:W-:-:S07]  /*0d10*/  UIMAD.WIDE.U32.X UR8, UR18, UR9, UR14, UP0 ;  /* 0x00000009120872a5 */ /* 0x000fce00080e040e */
[----:B------:R-:W-:Y:S01]  /*0d20*/  UMOV UR10, UR8 ;  /* 0x00000008000a7c82 */ /* 0x000fe20008000000 */
[----:B------:R-:W-:-:S05]  /*0d30*/  UMOV UR11, UR9 ;  /* 0x00000009000b7c82 */ /* 0x000fca0008000000 */
.L_x_6:
[----:B------:R-:W-:Y:S01]  /*0d40*/  R2UR UR8, R6 ;  /* 0x00000000060872ca */ /* 0x000fe200000e0000 */
[----:B------:R-:W-:Y:S01]  /*0d50*/  IMAD.U32 R2, RZ, RZ, UR5 ;  /* 0x00000005ff027e24 */ /* 0x000fe2000f8e00ff */
[----:B------:R-:W-:Y:S01]  /*0d60*/  ULOP3.LUT UR17, UR24, UR17, URZ, 0xc0, !UPT ;  /* 0x0000001118117292 */ /* 0x000fe2000f8ec03f */
[----:B------:R-:W-:Y:S01]  /*0d70*/  IMAD.MOV.U32 R0, RZ, RZ, 0x1 ;  /* 0x00000001ff007424 */ /* 0x000fe200078e00ff */
[----:B------:R-:W-:Y:S02]  /*0d80*/  ULOP3.LUT UR19, UR20, UR19, URZ, 0xc0, !UPT ;  /* 0x0000001314137292 */ /* 0x000fe4000f8ec03f */
[----:B------:R0:W-:Y:S07]  /*0d90*/  STL [R1+0x468], R2 ;  /* 0x0004680201007387 */ /* 0x0001ee0000100800 */
[----:B------:R-:W-:-:S02]  /*0da0*/  UISETP.NE.AND UP0, UPT, UR8, URZ, UPT ;  /* 0x0000003f0800728c */ /* 0x000fc4000bf05270 */
[----:B------:R-:W-:-:S04]  /*0db0*/  USHF.R.U64 UR8, UR10, UR22, UR11 ;  /* 0x000000160a087299 */ /* 0x000fc8000800120b */
[----:B------:R-:W-:-:S05]  /*0dc0*/  UIMAD UR16, UR16, UR8, UR17 ;  /* 0x00000008101072a4 */ /* 0x000fca000f8e0211 */
[----:B------:R-:W-:Y:S02]  /*0dd0*/  @UP0 UIMAD UR4, UR26, UR21, UR7 ;  /* 0x000000151a0402a4 */ /* 0x000fe4000f8e0207 */
[----:B------:R-:W-:-:S03]  /*0de0*/  UIADD3 UR7, -UR8, URZ, URZ ;  /* 0x0000003f08077290 */ /* 0x000fc6000fffe13f */
[----:B------:R-:W-:Y:S01]  /*0df0*/  ULDC UR8, c[0x0][0x610] ;  /* 0x0001840000087ab9 */ /* 0x000fe20000000800 */
[----:B------:R-:W-:Y:S02]  /*0e00*/  UIMAD UR7, UR7, UR23, UR25 ;  /* 0x00000017070772a4 */ /* 0x000fe4000f8e0219 */
[----:B------:R-:W-:Y:S02]  /*0e10*/  UIMAD UR4, UR16, UR8, UR4 ;  /* 0x00000008100472a4 */ /* 0x000fe4000f8e0204 */
[----:B------:R-:W-:-:S04]  /*0e20*/  UIMAD UR7, UR7, UR6, UR19 ;  /* 0x00000006070772a4 */ /* 0x000fc8000f8e0213 */
[----:B------:R-:W-:Y:S02]  /*0e30*/  USEL UR6, UR7, UR4, !UP0 ;  /* 0x0000000407067287 */ /* 0x000fe4000c000000 */
[----:B------:R-:W-:-:S04]  /*0e40*/  USEL UR4, UR4, UR7, !UP0 ;  /* 0x0000000704047287 */ /* 0x000fc8000c000000 */
[----:B------:R-:W-:Y:S02]  /*0e50*/  IMAD.U32 R22, RZ, RZ, UR6 ;  /* 0x00000006ff167e24 */ /* 0x000fe4000f8e00ff */
[----:B0-----:R-:W-:-:S07]  /*0e60*/  IMAD.U32 R23, RZ, RZ, UR4 ;  /* 0x00000004ff177e24 */ /* 0x001fce000f8e00ff */
.L_x_4:
[----:B------:R-:W-:-:S08]  /*0e70*/  NOP ;  /* 0x0000000000007918 */ /* 0x000fd00000000000 */
[----:B------:R-:W0:Y:S02]  /*0e80*/  USETMAXREG.TRY_ALLOC.CTAPOOL UP0, 0xf0 ;  /* 0x000000f0000079c8 */ /* 0x000e240008000600 */
[----:B0-----:R-:W-:-:S13]  /*0e90*/  PLOP3.LUT P0, PT, PT, PT, UP0, 0x80, 0x0 ;  /* 0x000000000000781c */ /* 0x001fda0003f0f008 */
[----:B------:R-:W-:Y:S05]  /*0ea0*/  @!P0 BRA `(.L_x_4) ;  /* 0xfffffffc00f08947 */ /* 0x000fea000383ffff */
[----:B------:R-:W-:Y:S01]  /*0eb0*/  ULDC.64 UR4, c[0x0][0x598] ;  /* 0x0001660000047ab9 */ /* 0x000fe20000000a00 */
[----:B------:R-:W-:Y:S01]  /*0ec0*/  ULDC.64 UR60, c[0x0][0x208] ;  /* 0x00008200003c7ab9 */ /* 0x000fe20000000a00 */
[----:B------:R-:W-:-:S04]  /*0ed0*/  ISETP.NE.U32.AND P0, PT, RZ, UR4, PT ;  /* 0x00000004ff007c0c */ /* 0x000fc8000bf05070 */
[----:B------:R-:W-:-:S13]  /*0ee0*/  ISETP.NE.AND.EX P0, PT, RZ, UR5, PT, P0 ;  /* 0x00000005ff007c0c */ /* 0x000fda000bf05300 */
[----:B------:R-:W-:Y:S05]  /*0ef0*/  @!P0 BRA `(.L_x_7) ;  /* 0x00000000001c8947 */ /* 0x000fea0003800000 */
[----:B------:R-:W0:Y:S02]  /*0f00*/  LDC.64 R2, c[0x0][0x598] ;  /* 0x00016600ff027b82 */ /* 0x000e240000000a00 */
[----:B0-----:R-:W2:Y:S02]  /*0f10*/  LDG.E.64 R2, desc[UR60][R2.64] ;  /* 0x0000003c02027981 */ /* 0x001ea4000c1e1b00 */
[----:B--2---:R-:W-:-:S04]  /*0f20*/  ISETP.NE.U32.AND P0, PT, R2, RZ, PT ;  /* 0x000000ff0200720c */ /* 0x004fc80003f05070 */
[----:B------:R-:W-:-:S13]  /*0f30*/  ISETP.NE.AND.EX P0, PT, R3, RZ, PT, P0 ;  /* 0x000000ff0300720c */ /* 0x000fda0003f05300 */
[----:B------:R-:W-:Y:S05]  /*0f40*/  @!P0 BRA `(.L_x_7) ;  /* 0x0000000000088947 */ /* 0x000fea0003800000 */
[----:B------:R0:W5:Y:S01]  /*0f50*/  LD.E R17, desc[UR60][R2.64] ;  /* 0x0000003c02117980 */ /* 0x000162000c101900 */
[----:B------:R-:W-:Y:S05]  /*0f60*/  BRA `(.L_x_8) ;  /* 0x0000000000247947 */ /* 0x000fea0003800000 */
.L_x_7:
[----:B------:R-:W-:Y:S02]  /*0f70*/  ULDC.64 UR4, c[0x0][0x588] ;  /* 0x0001620000047ab9 */ /* 0x000fe40000000a00 */
[----:B------:R-:W-:-:S04]  /*0f80*/  ISETP.NE.U32.AND P0, PT, RZ, UR4, PT ;  /* 0x00000004ff007c0c */ /* 0x000fc8000bf05070 */
[----:B------:R-:W-:-:S13]  /*0f90*/  ISETP.NE.AND.EX P0, PT, RZ, UR5, PT, P0 ;  /* 0x00000005ff007c0c */ /* 0x000fda000bf05300 */
[----:B------:R-:W-:Y:S05]  /*0fa0*/  @!P0 BRA `(.L_x_9) ;  /* 0x00000000000c8947 */ /* 0x000fea0003800000 */
[----:B------:R-:W0:Y:S02]  /*0fb0*/  LDC.64 R2, c[0x0][0x588] ;  /* 0x00016200ff027b82 */ /* 0x000e240000000a00 */
[----:B0-----:R1:W5:Y:S01]  /*0fc0*/  LDG.E R17, desc[UR60][R2.64] ;  /* 0x0000003c02117981 */ /* 0x001362000c1e1900 */
[----:B------:R-:W-:Y:S05]  /*0fd0*/  BRA `(.L_x_8) ;  /* 0x0000000000087947 */ /* 0x000fea0003800000 */
.L_x_9:
[----:B------:R-:W-:Y:S02]  /*0fe0*/  ULDC UR4, c[0x0][0x580] ;  /* 0x0001600000047ab9 */ /* 0x000fe40000000800 */
[----:B------:R-:W-:-:S07]  /*0ff0*/  IMAD.U32 R17, RZ, RZ, UR4 ;  /* 0x00000004ff117e24 */ /* 0x000fce000f8e00ff */
.L_x_8:
[----:B------:R-:W-:Y:S02]  /*1000*/  ULDC.64 UR4, c[0x0][0x5a0] ;  /* 0x0001680000047ab9 */ /* 0x000fe40000000a00 */
[----:B------:R-:W-:-:S04]  /*1010*/  ISETP.NE.U32.AND P0, PT, RZ, UR4, PT ;  /* 0x00000004ff007c0c */ /* 0x000fc8000bf05070 */
[----:B------:R-:W-:-:S13]  /*1020*/  ISETP.NE.AND.EX P0, PT, RZ, UR5, PT, P0 ;  /* 0x00000005ff007c0c */ /* 0x000fda000bf05300 */
[----:B------:R-:W-:Y:S05]  /*1030*/  @!P0 BRA `(.L_x_10) ;  /* 0x00000000001c8947 */ /* 0x000fea0003800000 */
[----:B01----:R-:W0:Y:S02]  /*1040*/  LDC.64 R2, c[0x0][0x5a0] ;  /* 0x00016800ff027b82 */ /* 0x003e240000000a00 */
[----:B0-----:R-:W2:Y:S02]  /*1050*/  LDG.E.64 R2, desc[UR60][R2.64] ;  /* 0x0000003c02027981 */ /* 0x001ea4000c1e1b00 */
[----:B--2---:R-:W-:-:S04]  /*1060*/  ISETP.NE.U32.AND P0, PT, R2, RZ, PT ;  /* 0x000000ff0200720c */ /* 0x004fc80003f05070 */
[----:B------:R-:W-:-:S13]  /*1070*/  ISETP.NE.AND.EX P0, PT, R3, RZ, PT, P0 ;  /* 0x000000ff0300720c */ /* 0x000fda0003f05300 */
[----:B------:R-:W-:Y:S05]  /*1080*/  @!P0 BRA `(.L_x_10) ;  /* 0x0000000000088947 */ /* 0x000fea0003800000 */
[----:B------:R0:W5:Y:S01]  /*1090*/  LD.E R18, desc[UR60][R2.64] ;  /* 0x0000003c02127980 */ /* 0x000162000c101900 */
[----:B------:R-:W-:Y:S05]  /*10a0*/  BRA `(.L_x_11) ;  /* 0x0000000000247947 */ /* 0x000fea0003800000 */
.L_x_10:
[----:B------:R-:W-:Y:S02]  /*10b0*/  ULDC.64 UR4, c[0x0][0x590] ;  /* 0x0001640000047ab9 */ /* 0x000fe40000000a00 */
[----:B------:R-:W-:-:S04]  /*10c0*/  ISETP.NE.U32.AND P0, PT, RZ, UR4, PT ;  /* 0x00000004ff007c0c */ /* 0x000fc8000bf05070 */
[----:B------:R-:W-:-:S13]  /*10d0*/  ISETP.NE.AND.EX P0, PT, RZ, UR5, PT, P0 ;  /* 0x00000005ff007c0c */ /* 0x000fda000bf05300 */
[----:B------:R-:W-:Y:S05]  /*10e0*/  @!P0 BRA `(.L_x_12) ;  /* 0x00000000000c8947 */ /* 0x000fea0003800000 */
[----:B------:R-:W2:Y:S02]  /*10f0*/  LDC.64 R18, c[0x0][0x590] ;  /* 0x00016400ff127b82 */ /* 0x000ea40000000a00 */
[----:B--2---:R2:W5:Y:S01]  /*1100*/  LDG.E R18, desc[UR60][R18.64] ;  /* 0x0000003c12127981 */ /* 0x004562000c1e1900 */
[----:B------:R-:W-:Y:S05]  /*1110*/  BRA `(.L_x_11) ;  /* 0x0000000000087947 */ /* 0x000fea0003800000 */
.L_x_12:
[----:B------:R-:W-:Y:S02]  /*1120*/  ULDC UR4, c[0x0][0x584] ;  /* 0x0001610000047ab9 */ /* 0x000fe40000000800 */
[----:B------:R-:W-:-:S07]  /*1130*/  IMAD.U32 R18, RZ, RZ, UR4 ;  /* 0x00000004ff127e24 */ /* 0x000fce000f8e00ff */
.L_x_11:
[----:B------:R-:W-:-:S13]  /*1140*/  LOP3.LUT P0, RZ, R0, 0xff, RZ, 0xc0, !PT ;  /* 0x000000ff00ff7812 */ /* 0x000fda000780c0ff */
[----:B------:R-:W-:Y:S05]  /*1150*/  @!P0 EXIT ;  /* 0x000000000000894d */ /* 0x000fea0003800000 */
[----:B------:R-:W-:Y:S01]  /*1160*/  ULDC.64 UR6, c[0x0][0x5c8] ;  /* 0x0001720000067ab9 */ /* 0x000fe20000000a00 */
[----:B------:R-:W-:Y:S01]  /*1170*/  ULDC UR4, c[0x0][0x28c] ;  /* 0x0000a30000047ab9 */ /* 0x000fe20000000800 */
[----:B------:R-:W-:Y:S02]  /*1180*/  USHF.L.U64.HI UR9, UR6, 0x7, UR7 ;  /* 0x0000000706097899 */ /* 0x000fe40008010207 */
[----:B------:R-:W-:Y:S02]  /*1190*/  USHF.L.U32 UR8, UR6, 0x7, URZ ;  /* 0x0000000706087899 */ /* 0x000fe4000800063f */
[----:B------:R-:W-:Y:S02]  /*11a0*/  UIADD3 UR4, UR4, 0x3f, URZ ;  /* 0x0000003f04047890 */ /* 0x000fe4000fffe03f */
[----:B01----:R-:W-:Y:S01]  /*11b0*/  IMAD.U32 R2, RZ, RZ, UR9 ;  /* 0x00000009ff027e24 */ /* 0x003fe2000f8e00ff */
[----:B------:R-:W-:Y:S01]  /*11c0*/  USHF.L.U64.HI UR9, UR6, 0x3, UR7 ;  /* 0x0000000306097899 */ /* 0x000fe20008010207 */
[----:B------:R-:W-:Y:S01]  /*11d0*/  IMAD.U32 R0, RZ, RZ, UR8 ;  /* 0x00000008ff007e24 */ /* 0x000fe2000f8e00ff */
[----:B------:R-:W-:-:S02]  /*11e0*/  USHF.L.U32 UR8, UR6, 0x3, URZ ;  /* 0x0000000306087899 */ /* 0x000fc4000800063f */
[----:B------:R-:W-:Y:S01]  /*11f0*/  USHF.R.S32.HI UR5, URZ, 0x1f, UR4 ;  /* 0x0000001f3f057899 */ /* 0x000fe20008011404 */
[----:B------:R0:W-:Y:S01]  /*1200*/  STL [R1+0x470], R2 ;  /* 0x0004700201007387 */ /* 0x0001e20000100800 */
[----:B------:R-:W-:Y:S02]  /*1210*/  USHF.L.U64.HI UR7, UR6, 0x8, UR7 ;  /* 0x0000000806077899 */ /* 0x000fe40008010207 */
[----:B------:R-:W-:Y:S01]  /*1220*/  ULEA.HI UR5, UR5, UR4, URZ, 0x6 ;  /* 0x0000000405057291 */ /* 0x000fe2000f8f303f */
[----:B------:R1:W-:Y:S01]  /*1230*/  STL [R1+0x464], R0 ;  /* 0x0004640001007387 */ /* 0x0003e20000100800 */
[----:B------:R-:W-:Y:S02]  /*1240*/  USHF.L.U32 UR4, UR6, 0x8, URZ ;  /* 0x0000000806047899 */ /* 0x000fe4000800063f */
[----:B------:R-:W-:Y:S01]  /*1250*/  USHF.R.S32.HI UR6, URZ, 0x6, UR5 ;  /* 0x000000063f067899 */ /* 0x000fe20008011405 */
[----:B0-----:R-:W-:Y:S02]  /*1260*/  IMAD.U32 R2, RZ, RZ, UR9 ;  /* 0x00000009ff027e24 */ /* 0x001fe4000f8e00ff */
[----:B------:R-:W-:-:S03]  /*1270*/  UMOV UR5, URZ ;  /* 0x0000003f00057c82 */ /* 0x000fc60008000000 */
[----:B------:R-:W-:Y:S02]  /*1280*/  IMAD.U32 R3, RZ, RZ, UR6 ;  /* 0x00000006ff037e24 */ /* 0x000fe4000f8e00ff */
[----:B-1----:R-:W-:Y:S01]  /*1290*/  IMAD.U32 R0, RZ, RZ, UR8 ;  /* 0x00000008ff007e24 */ /* 0x002fe2000f8e00ff */
[----:B------:R0:W-:Y:S04]  /*12a0*/  STL [R1+0x450], R2 ;  /* 0x0004500201007387 */ /* 0x0001e80000100800 */
[----:B------:R1:W-:Y:S01]  /*12b0*/  STL [R1+0x454], R0 ;  /* 0x0004540001007387 */ /* 0x0003e20000100800 */
[----:B0-----:R-:W-:Y:S02]  /*12c0*/  IMAD.U32 R2, RZ, RZ, UR7 ;  /* 0x00000007ff027e24 */ /* 0x001fe4000f8e00ff */
[----:B-1----:R-:W-:-:S03]  /*12d0*/  IMAD.U32 R0, RZ, RZ, UR4 ;  /* 0x00000004ff007e24 */ /* 0x002fc6000f8e00ff */
[----:B------:R0:W-:Y:S01]  /*12e0*/  STL [R1+0x478], R2 ;  /* 0x0004780201007387 */ /* 0x0001e20000100800 */
[----:B------:R-:W-:-:S03]  /*12f0*/  UMOV UR4, URZ ;  /* 0x0000003f00047c82 */ /* 0x000fc60008000000 */
[----:B------:R1:W-:Y:S04]  /*1300*/  STL [R1+0x47c], R0 ;  /* 0x00047c0001007387 */ /* 0x0003e80000100800 */
[----:B------:R3:W-:Y:S01]  /*1310*/  STL [R1+0x480], R3 ;  /* 0x0004800301007387 */ /* 0x0007e20000100800 */
[----:B0-----:R-:W-:Y:S02]  /*1320*/  IMAD.U32 R2, RZ, RZ, UR4 ;  /* 0x00000004ff027e24 */ /* 0x001fe4000f8e00ff */
[----:B-1----:R-:W-:-:S05]  /*1330*/  IMAD.U32 R0, RZ, RZ, UR5 ;  /* 0x00000005ff007e24 */ /* 0x002fca000f8e00ff */
[----:B------:R3:W-:Y:S04]  /*1340*/  STL [R1+0x474], R0 ;  /* 0x0004740001007387 */ /* 0x0007e80000100800 */
[----:B------:R3:W-:Y:S02]  /*1350*/  STL [R1+0x46c], R2 ;  /* 0x00046c0201007387 */ /* 0x0007e40000100800 */
.L_x_114:
[----:B0--3--:R-:W0:Y:S01]  /*1360*/  S2R R0, SR_TID.X ;  /* 0x0000000000007919 */ /* 0x009e220000002100 */
[----:B-1----:R-:W1:Y:S01]  /*1370*/  S2UR UR7, SR_CgaCtaId ;  /* 0x00000000000779c3 */ /* 0x002e620000008800 */
[----:B------:R-:W-:Y:S02]  /*1380*/  UMOV UR6, 0x400 ;  /* 0x0000040000067882 */ /* 0x000fe40000000000 */
[----:B-1----:R-:W-:Y:S01]  /*1390*/  ULEA UR6, UR7, UR6, 0x18 ;  /* 0x0000000607067291 */ /* 0x002fe2000f8ec03f */
[----:B0-----:R-:W-:-:S04]  /*13a0*/  LOP3.LUT R0, R0, 0x80, RZ, 0xc0, !PT ;  /* 0x0000008000007812 */ /* 0x001fc800078ec0ff */
[----:B------:R-:W-:-:S06]  /*13b0*/  SHF.R.U32.HI R0, RZ, 0x7, R0 ;  /* 0x00000007ff007819 */ /* 0x000fcc0000011600 */
[----:B------:R-:W0:Y:S02]  /*13c0*/  SHFL.IDX PT, R0, R0, RZ, 0x1f ;  /* 0x00001fff00007589 */ /* 0x000e2400000e0000 */
[----:B0-----:R-:W-:-:S13]  /*13d0*/  R2UR UR4, R0 ;  /* 0x00000000000472ca */ /* 0x001fda00000e0000 */
[----:B------:R-:W-:-:S04]  /*13e0*/  ULEA.HI UR5, UR4, UR4, URZ, 0x1 ;  /* 0x0000000404057291 */ /* 0x000fc8000f8f083f */
[----:B------:R-:W-:-:S04]  /*13f0*/  ULOP3.LUT UR5, UR5, 0xffffe, URZ, 0xc0, !UPT ;  /* 0x000ffffe05057892 */ /* 0x000fc8000f8ec03f */
[----:B------:R-:W-:-:S03]  /*1400*/  UIADD3 UR5, UR4, -UR5, URZ ;  /* 0x8000000504057290 */ /* 0x000fc6000fffe03f */
[----:B------:R-:W-:Y:S01]  /*1410*/  ULDC UR4, c[0x0][0x28c] ;  /* 0x0000a30000047ab9 */ /* 0x000fe20000000800 */
[----:B------:R-:W-:Y:S01]  /*1420*/  ULEA UR5, UR5, UR6, 0xc ;  /* 0x0000000605057291 */ /* 0x000fe2000f8e603f */
[----:B------:R-:W-:-:S03]  /*1430*/  ISETP.LT.AND P0, PT, RZ, UR4, PT ;  /* 0x00000004ff007c0c */ /* 0x000fc6000bf01270 */
[----:B------:R-:W-:-:S04]  /*1440*/  UIADD3 UR5, UR5, 0x100, URZ ;  /* 0x0000010005057890 */ /* 0x000fc8000fffe03f */
[----:B------:R-:W-:-:S04]  /*1450*/  USHF.R.U32.HI UR5, URZ, 0x4, UR5 ;  /* 0x000000043f057899 */ /* 0x000fc80008011605 */
[----:B------:R-:W-:Y:S02]  /*1460*/  ULOP3.LUT UR36, UR5, 0x3fff, URZ, 0xc0, !UPT ;  /* 0x00003fff05247892 */ /* 0x000fe4000f8ec03f */
[----:B--2---:R-:W-:Y:S10]  /*1470*/  @P0 BRA `(.L_x_13) ;  /* 0x0000000000400947 */ /* 0x004ff40003800000 */
[----:B------:R-:W-:Y:S01]  /*1480*/  MOV R0, 0x0 ;  /* 0x0000000000007802 */ /* 0x000fe20000000f00 */
[----:B------:R-:W-:Y:S01]  /*1490*/  ULDC.64 UR4, c[0x4][0x68] ;  /* 0x01001a0000047ab9 */ /* 0x000fe20000000a00 */
[----:B------:R-:W-:Y:S01]  /*14a0*/  ULDC.64 UR6, c[0x4][0x8] ;  /* 0x0100020000067ab9 */ /* 0x000fe20000000a00 */
[----:B------:R-:W-:Y:S01]  /*14b0*/  IMAD.U32 R4, RZ, RZ, UR4 ;  /* 0x00000004ff047e24 */ /* 0x000fe2000f8e00ff */
[----:B------:R0:W1:Y:S01]  /*14c0*/  LDC.64 R2, c[0x4][R0] ;  /* 0x0100000000027b82 */ /* 0x0000620000000a00 */
[----:B------:R-:W-:Y:S01]  /*14d0*/  IMAD.U32 R5, RZ, RZ, UR5 ;  /* 0x00000005ff057e24 */ /* 0x000fe2000f8e00ff */
[----:B------:R-:W-:Y:S01]  /*14e0*/  ULDC.64 UR4, c[0x4][0x70] ;  /* 0x01001c0000047ab9 */ /* 0x000fe20000000a00 */
[----:B------:R-:W-:Y:S02]  /*14f0*/  IMAD.U32 R10, RZ, RZ, UR6 ;  /* 0x00000006ff0a7e24 */ /* 0x000fe4000f8e00ff */
[----:B------:R-:W-:Y:S02]  /*1500*/  IMAD.U32 R6, RZ, RZ, UR4 ;  /* 0x00000004ff067e24 */ /* 0x000fe4000f8e00ff */
[----:B------:R-:W-:-:S02]  /*1510*/  IMAD.U32 R7, RZ, RZ, UR5 ;  /* 0x00000005ff077e24 */ /* 0x000fc4000f8e00ff */
[----:B------:R-:W-:Y:S02]  /*1520*/  IMAD.U32 R11, RZ, RZ, UR7 ;  /* 0x00000007ff0b7e24 */ /* 0x000fe4000f8e00ff */
[----:B------:R-:W-:Y:S02]  /*1530*/  IMAD.MOV.U32 R8, RZ, RZ, 0x1e1 ;  /* 0x000001e1ff087424 */ /* 0x000fe400078e00ff */
[----:B------:R-:W-:Y:S02]  /*1540*/  IMAD.MOV.U32 R12, RZ, RZ, 0x1 ;  /* 0x00000001ff0c7424 */ /* 0x000fe400078e00ff */
[----:B0-----:R-:W-:-:S07]  /*1550*/  IMAD.MOV.U32 R13, RZ, RZ, RZ ;  /* 0x000000ffff0d7224 */ /* 0x001fce00078e00ff */
[----:B------:R-:W-:-:S07]  /*1560*/  LEPC R20, `(.L_x_13) ;  /* 0x000000001014794e */ /* 0x000fce0000000000 */
[----:B-12--5:R-:W-:Y:S05]  /*1570*/  CALL.ABS.NOINC R2 ;  /* 0x0000000002007343 */ /* 0x026fea0003c00000 */
.L_x_13:
[----:B------:R-:W3:Y:S02]  /*1580*/  LDL R2, [R1+0x458] ;  /* 0x0004580001027983 */ /* 0x000ee40000100800 */
[----:B---3--:R-:W-:-:S13]  /*1590*/  R2UR UR4, R2 ;  /* 0x00000000020472ca */ /* 0x008fda00000e0000 */
[----:B------:R-:W-:-:S06]  /*15a0*/  ULOP3.LUT UR4, UR4, 0x1, URZ, 0xfc, !UPT ;  /* 0x0000000104047892 */ /* 0x000fcc000f8efc3f */
[----:B------:R-:W-:-:S05]  /*15b0*/  IMAD.U32 R0, RZ, RZ, UR4 ;  /* 0x00000004ff007e24 */ /* 0x000fca000f8e00ff */
[----:B------:R-:W-:-:S13]  /*15c0*/  ISETP.NE.AND P0, PT, R0, 0x3, PT ;  /* 0x000000030000780c */ /* 0x000fda0003f05270 */
[----:B------:R-:W-:Y:S05]  /*15d0*/  @!P0 BRA `(.L_x_14) ;  /* 0x0000000000048947 */ /* 0x000fea0003800000 */
[----:B------:R-:W-:Y:S01]  /*15e0*/  BPT.TRAP 0x1 ;  /* 0x000000040000795c */ /* 0x000fe20000300000 */
.L_x_14:
[----:B------:R-:W3:Y:S04]  /*15f0*/  LDL R0, [R1+0x474] ;  /* 0x0004740001007983 */ /* 0x000ee80000100800 */
[----:B------:R-:W4:Y:S01]  /*1600*/  LDL R2, [R1+0x46c] ;  /* 0x00046c0001027983 */ /* 0x000f220000100800 */
[----:B------:R-:W0:Y:S01]  /*1610*/  S2UR UR5, SR_CgaCtaId ;  /* 0x00000000000579c3 */ /* 0x000e220000008800 */
[----:B------:R-:W-:Y:S02]  /*1620*/  UMOV UR4, 0x400 ;  /* 0x0000040000047882 */ /* 0x000fe40000000000 */
[----:B0-----:R-:W-:Y:S01]  /*1630*/  ULEA UR4, UR5, UR4, 0x18 ;  /* 0x0000000405047291 */ /* 0x001fe2000f8ec03f */
[----:B---3--:R-:W-:Y:S02]  /*1640*/  R2UR UR6, R0 ;  /* 0x00000000000672ca */ /* 0x008fe400000e0000 */
[----:B----4-:R-:W-:-:S03]  /*1650*/  R2UR UR7, R2 ;  /* 0x00000000020772ca */ /* 0x010fc600000e0000 */
[----:B------:R-:W-:-:S08]  /*1660*/  IMAD.U32 R2, RZ, RZ, UR4 ;  /* 0x00000004ff027e24 */ /* 0x000fd0000f8e00ff */
[----:B------:R-:W-:Y:S02]  /*1670*/  IMAD.U32 R0, RZ, RZ, UR6 ;  /* 0x00000006ff007e24 */ /* 0x000fe4000f8e00ff */
[----:B------:R-:W-:-:S03]  /*1680*/  IMAD.U32 R3, RZ, RZ, UR7 ;  /* 0x00000007ff037e24 */ /* 0x000fc6000f8e00ff */
[----:B------:R-:W-:Y:S01]  /*1690*/  SHF.L.U32 R0, R0, 0x1f, RZ ;  /* 0x0000001f00007819 */ /* 0x000fe200000006ff */
[----:B------:R-:W-:-:S04]  /*16a0*/  IMAD R3, R3, 0x8, R2 ;  /* 0x0000000803037824 */ /* 0x000fc800078e0202 */
[----:B------:R0:W1:Y:S01]  /*16b0*/  SYNCS.PHASECHK.TRANS64.TRYWAIT P1, [R3+URZ], R0 ;  /* 0x00000000030075a7 */ /* 0x000062000802017f */
[----:B------:R-:W-:Y:S05]  /*16c0*/  @!P0 BRA `(.L_x_15) ;  /* 0x0000000000048947 */ /* 0x000fea0003800000 */
[----:B------:R-:W-:Y:S01]  /*16d0*/  BPT.TRAP 0x1 ;  /* 0x000000040000795c */ /* 0x000fe20000300000 */
.L_x_15:
[----:B-1----:R-:W-:Y:S05]  /*16e0*/  @P1 BRA `(.L_x_16) ;  /* 0x0000000000081947 */ /* 0x002fea0003800000 */
[----:B------:R-:W1:Y:S02]  /*16f0*/  SYNCS.PHASECHK.TRANS64.TRYWAIT P1, [R3+URZ], R0 ;  /* 0x00000000030075a7 */ /* 0x000e64000802017f */
[----:B-1----:R-:W-:Y:S05]  /*1700*/  @!P1 BRA `(.L_x_17) ;  /* 0x000002b000d89947 */ /* 0x002fea0003800000 */
.L_x_16:
[----:B------:R-:W3:Y:S02]  /*1710*/  LDL R4, [R1+0x480] ;  /* 0x0004800001047983 */ /* 0x000ee40000100800 */
[----:B---3--:R-:W-:-:S13]  /*1720*/  R2UR UR5, R4 ;  /* 0x00000000040572ca */ /* 0x008fda00000e0000 */
[----:B------:R-:W-:-:S04]  /*1730*/  UISETP.LT.AND UP0, UPT, UR5, 0x1, UPT ;  /* 0x000000010500788c */ /* 0x000fc8000bf01270 */
[----:B------:R-:W-:-:S06]  /*1740*/  USEL UR4, UR5, 0x1, UP0 ;  /* 0x0000000105047887 */ /* 0x000fcc0008000000 */
[----:B------:R-:W-:-:S05]  /*1750*/  IMAD.U32 R4, RZ, RZ, UR4 ;  /* 0x00000004ff047e24 */ /* 0x000fca000f8e00ff */
[----:B------:R-:W-:Y:S01]  /*1760*/  IADD3 R4, -R4, UR5, RZ ;  /* 0x0000000504047c10 */ /* 0x000fe2000fffe1ff */
[----:B------:R-:W-:Y:S05]  /*1770*/  WARPSYNC.ALL ;  /* 0x0000000000007948 */ /* 0x000fea0003800000 */
[----:B------:R-:W-:Y:S01]  /*1780*/  ISETP.GE.AND P1, PT, R4, 0x1, PT ;  /* 0x000000010400780c */ /* 0x000fe20003f26270 */
[----:B------:R-:W-:Y:S04]  /*1790*/  STL [R1+0x5a0], R23 ;  /* 0x0005a01701007387 */ /* 0x000fe80000100800 */
[----:B------:R-:W-:Y:S04]  /*17a0*/  STL [R1+0x59c], R22 ;  /* 0x00059c1601007387 */ /* 0x000fe80000100800 */
[----:B------:R-:W-:Y:S04]  /*17b0*/  STL [R1+0x598], R19 ;  /* 0x0005981301007387 */ /* 0x000fe80000100800 */
[----:B-----5:R-:W-:Y:S04]  /*17c0*/  STL [R1+0x594], R18 ;  /* 0x0005941201007387 */ /* 0x020fe80000100800 */
[----:B------:R-:W-:Y:S04]  /*17d0*/  STL [R1+0x590], R17 ;  /* 0x0005901101007387 */ /* 0x000fe80000100800 */
[----:B------:R-:W-:Y:S04]  /*17e0*/  STL [R1+0x58c], R16 ;  /* 0x00058c1001007387 */ /* 0x000fe80000100800 */
[----:B------:R-:W-:Y:S04]  /*17f0*/  STL [R1+0x588], R4 ;  /* 0x0005880401007387 */ /* 0x000fe80000100800 */
[----:B------:R-:W3:Y:S01]  /*1800*/  LDL R5, [R1+0x46c] ;  /* 0x00046c0001057983 */ /* 0x000ee20000100800 */
[----:B------:R-:W-:Y:S01]  /*1810*/  R2UR UR4, R2 ;  /* 0x00000000020472ca */ /* 0x000fe200000e0000 */
[----:B------:R-:W-:Y:S01]  /*1820*/  ULOP3.LUT UR5, UR36, 0x10000, URZ, 0xfc, !UPT ;  /* 0x0001000024057892 */ /* 0x000fe2000f8efc3f */
[----:B------:R-:W-:Y:S01]  /*1830*/  WARPGROUP.ARRIVE ;  /* 0x00000000000079c5 */ /* 0x000fe20000000000 */
[----:B------:R-:W-:Y:S01]  /*1840*/  UMOV UR43, 0x80000020 ;  /* 0x80000020002b7882 */ /* 0x000fe20000000000 */
[----:B------:R-:W-:Y:S01]  /*1850*/  UMOV UR39, 0x80000020 ;  /* 0x8000002000277882 */ /* 0x000fe20000000000 */
[----:B------:R-:W-:Y:S01]  /*1860*/  UMOV UR23, 0x80000020 ;  /* 0x8000002000177882 */ /* 0x000fe20000000000 */
[----:B------:R-:W-:Y:S01]  /*1870*/  UMOV UR59, 0x80000020 ;  /* 0x80000020003b7882 */ /* 0x000fe20000000000 */
[----:B------:R-:W-:Y:S01]  /*1880*/  IMAD.U32 R8, RZ, RZ, UR5 ;  /* 0x00000005ff087e24 */ /* 0x000fe2000f8e00ff */
[----:B------:R-:W-:Y:S01]  /*1890*/  UMOV UR55, 0x80000020 ;  /* 0x8000002000377882 */ /* 0x000fe20000000000 */
[----:B------:R-:W-:Y:S01]  /*18a0*/  UMOV UR51, 0x80000020 ;  /* 0x8000002000337882 */ /* 0x000fe20000000000 */
[----:B------:R-:W-:Y:S01]  /*18b0*/  UMOV UR47, 0x80000020 ;  /* 0x80000020002f7882 */ /* 0x000fe20000000000 */
[----:B------:R-:W-:Y:S01]  /*18c0*/  UMOV UR19, UR43 ;  /* 0x0000002b00137c82 */ /* 0x000fe20008000000 */
[----:B------:R-:W-:Y:S01]  /*18d0*/  UMOV UR31, 0x80000020 ;  /* 0x80000020001f7882 */ /* 0x000fe20000000000 */
[----:B------:R-:W-:Y:S01]  /*18e0*/  UIADD3 UR4, UR4, 0x20100, URZ ;  /* 0x0002010004047890 */ /* 0x000fe2000fffe03f */
[----:B------:R-:W-:Y:S01]  /*18f0*/  UMOV UR27, 0x80000020 ;  /* 0x80000020001b7882 */ /* 0x000fe20000000000 */
[----:B------:R-:W-:-:S02]  /*1900*/  UMOV UR15, 0x80000020 ;  /* 0x80000020000f7882 */ /* 0x000fc40000000000 */
[----:B------:R-:W-:Y:S01]  /*1910*/  USHF.R.U32.HI UR6, URZ, 0x4, UR4 ;  /* 0x000000043f067899 */ /* 0x000fe20008011604 */
[----:B------:R-:W-:-:S03]  /*1920*/  UMOV UR33, UR23 ;  /* 0x0000001700217c82 */ /* 0x000fc60008000000 */
[----:B------:R-:W-:-:S04]  /*1930*/  ULOP3.LUT UR6, UR6, 0x3fff, URZ, 0xc0, !UPT ;  /* 0x00003fff06067892 */ /* 0x000fc8000f8ec03f */
[----:B------:R-:W-:-:S06]  /*1940*/  ULOP3.LUT UR9, UR6, 0x10000, URZ, 0xfc, !UPT ;  /* 0x0001000006097892 */ /* 0x000fcc000f8efc3f */
[----:B------:R-:W-:Y:S01]  /*1950*/  IMAD.U32 R9, RZ, RZ, UR9 ;  /* 0x00000009ff097e24 */ /* 0x000fe2000f8e00ff */
[----:B---3--:R-:W-:Y:S01]  /*1960*/  R2UR UR8, R5 ;  /* 0x00000000050872ca */ /* 0x008fe200000e0000 */
[----:B------:R-:W-:Y:S04]  /*1970*/  STL [R1+0x5a4], R5 ;  /* 0x0005a40501007387 */ /* 0x000fe80000100800 */
[----:B------:R-:W-:Y:S04]  /*1980*/  STL [R1+0x5a8], R2 ;  /* 0x0005a80201007387 */ /* 0x000fe80000100800 */
[----:B------:R-:W-:Y:S04]  /*1990*/  STL [R1+0x5ac], R8 ;  /* 0x0005ac0801007387 */ /* 0x000fe80000100800 */
[----:B------:R-:W-:Y:S01]  /*19a0*/  ULEA UR7, UR8, UR5, 0xb ;  /* 0x0000000508077291 */ /* 0x000fe2000f8e583f */
[----:B------:R3:W-:Y:S01]  /*19b0*/  STL [R1+0x5b0], R9 ;  /* 0x0005b00901007387 */ /* 0x0007e20000100800 */
[----:B------:R-:W-:-:S02]  /*19c0*/  UIMAD UR34, UR8, 0x3c0, UR9 ;  /* 0x000003c0082278a4 */ /* 0x000fc4000f8e0209 */
[----:B------:R-:W-:Y:S02]  /*19d0*/  ULEA UR35, UR8, UR5, 0xb ;  /* 0x0000000508237291 */ /* 0x000fe4000f8e583f */
[----:B------:R-:W-:Y:S01]  /*19e0*/  UIADD3 UR10, UR34, 0x40, URZ ;  /* 0x00000040220a7890 */ /* 0x000fe2000fffe03f */
[----:B------:R-:W-:Y:S01]  /*19f0*/  UMOV UR4, UR7 ;  /* 0x0000000700047c82 */ /* 0x000fe20008000000 */
[----:B------:R-:W-:Y:S01]  /*1a00*/  UMOV UR5, 0x80000020 ;  /* 0x8000002000057882 */ /* 0x000fe20000000000 */
[----:B------:R-:W-:Y:S01]  /*1a10*/  UMOV UR6, UR34 ;  /* 0x0000002200067c82 */ /* 0x000fe20008000000 */
[----:B------:R-:W-:Y:S01]  /*1a20*/  UMOV UR7, 0x80000020 ;  /* 0x8000002000077882 */ /* 0x000fe20000000000 */
[----:B------:R-:W-:Y:S01]  /*1a30*/  UMOV UR40, UR4 ;  /* 0x0000000400287c82 */ /* 0x000fe20008000000 */
[----:B------:R-:W-:Y:S01]  /*1a40*/  IGMMA.64x16x32.S8.S8 R32, gdesc[UR4], RZ, !UPT, gsb0 ;  /* 0x00600000042079f1 */ /* 0x000fe2000c0410ff */
[----:B------:R-:W-:Y:S01]  /*1a50*/  UMOV UR41, UR5 ;  /* 0x0000000500297c82 */ /* 0x000fe20008000000 */
[----:B------:R-:W-:Y:S01]  /*1a60*/  UMOV UR42, UR10 ;  /* 0x0000000a002a7c82 */ /* 0x000fe20008000000 */
[----:B------:R-:W-:Y:S01]  /*1a70*/  UIADD3 UR11, UR34, 0x80, URZ ;  /* 0x00000080220b7890 */ /* 0x000fe2000fffe03f */
[----:B------:R-:W-:Y:S01]  /*1a80*/  UMOV UR36, UR4 ;  /* 0x0000000400247c82 */ /* 0x000fe20008000000 */
[----:B------:R-:W-:Y:S01]  /*1a90*/  UMOV UR37, UR5 ;  /* 0x0000000500257c82 */ /* 0x000fe20008000000 */
[----:B------:R-:W-:Y:S01]  /*1aa0*/  UIADD3 UR14, UR34, 0xc0, URZ ;  /* 0x000000c0220e7890 */ /* 0x000fe2000fffe03f */
[----:B------:R-:W-:-:S03]  /*1ab0*/  UMOV UR20, UR4 ;  /* 0x0000000400147c82 */ /* 0x000fc60008000000 */
[----:B------:R-:W-:Y:S01]  /*1ac0*/  UMOV UR38, UR11 ;  /* 0x0000000b00267c82 */ /* 0x000fe20008000000 */
[----:B------:R-:W-:Y:S01]  /*1ad0*/  UMOV UR21, UR5 ;  /* 0x0000000500157c82 */ /* 0x000fe20008000000 */
[----:B------:R-:W-:Y:S01]  /*1ae0*/  UIADD3 UR58, UR34, 0x100, URZ ;  /* 0x00000100223a7890 */ /* 0x000fe2000fffe03f */
[----:B------:R-:W-:Y:S01]  /*1af0*/  UMOV UR22, UR14 ;  /* 0x0000000e00167c82 */ /* 0x000fe20008000000 */
[----:B------:R-:W-:Y:S01]  /*1b00*/  UMOV UR56, UR4 ;  /* 0x0000000400387c82 */ /* 0x000fe20008000000 */
[----:B------:R-:W-:Y:S01]  /*1b10*/  UMOV UR57, UR5 ;  /* 0x0000000500397c82 */ /* 0x000fe20008000000 */
[----:B------:R-:W-:Y:S01]  /*1b20*/  UIADD3 UR54, UR34, 0x140, URZ ;  /* 0x0000014022367890 */ /* 0x000fe2000fffe03f */
        /* <DEDUP_REMOVED lines=23> */
[----:B------:R-:W-:Y:S01]  /*1ca0*/  UMOV UR9, UR5 ;  /* 0x0000000500097c82 */ /* 0x000fe20008000000 */
[----:B------:R-:W-:Y:S01]  /*1cb0*/  UMOV UR32, UR22 ;  /* 0x0000001600207c82 */ /* 0x000fe20008000000 */
[----:B------:R-:W-:-:S02]  /*1cc0*/  WARPGROUP.DEPBAR.LE gsb0, 0x0 ;  /* 0x00008000000079c5 */ /* 0x000fc40000010000 */
[----:B---3--:R-:W-:Y:S01]  /*1cd0*/  WARPGROUP.ARRIVE ;  /* 0x00000000000079c5 */ /* 0x008fe20000000000 */
[----:B------:R-:W-:Y:S02]  /*1ce0*/  IMAD.MOV.U32 R30, RZ, RZ, R34 ;  /* 0x000000ffff1e7224 */ /* 0x000fe400078e0022 */
[----:B------:R-:W-:Y:S02]  /*1cf0*/  IMAD.MOV.U32 R29, RZ, RZ, R35 ;  /* 0x000000ffff1d7224 */ /* 0x000fe400078e0023 */
[----:B------:R-:W-:Y:S01]  /*1d00*/  IMAD.MOV.U32 R28, RZ, RZ, R36 ;  /* 0x000000ffff1c7224 */ /* 0x000fe200078e0024 */
[----:B------:R-:W-:Y:S01]  /*1d10*/  IGMMA.64x16x32.S8.S8 R8, gdesc[UR40], RZ, !UPT, gsb0 ;  /* 0x00600000280879f1 */ /* 0x000fe2000c0410ff */
[----:B------:R-:W-:Y:S01]  /*1d20*/  IMAD.MOV.U32 R27, RZ, RZ, R37 ;  /* 0x000000ffff1b7224 */ /* 0x000fe200078e0025 */
[----:B------:R-:W-:Y:S01]  /*1d30*/  UMOV UR42, UR46 ;  /* 0x0000002e002a7c82 */ /* 0x000fe20008000000 */
[----:B------:R-:W-:Y:S01]  /*1d40*/  IMAD.MOV.U32 R26, RZ, RZ, R38 ;  /* 0x000000ffff1a7224 */ /* 0x000fe200078e0026 */
[----:B------:R-:W-:Y:S01]  /*1d50*/  UMOV UR43, UR47 ;  /* 0x0000002f002b7c82 */ /* 0x000fe20008000000 */
[----:B------:R-:W-:-:S02]  /*1d60*/  IMAD.MOV.U32 R25, RZ, RZ, R39 ;  /* 0x000000ffff197224 */ /* 0x000fc400078e0027 */
[----:B------:R-:W-:Y:S02]  /*1d70*/  IMAD.MOV.U32 R24, RZ, RZ, R32 ;  /* 0x000000ffff187224 */ /* 0x000fe400078e0020 */
[----:B------:R-:W-:Y:S01]  /*1d80*/  IMAD.MOV.U32 R21, RZ, RZ, R33 ;  /* 0x000000ffff157224 */ /* 0x000fe200078e0021 */
[----:B------:R-:W-:Y:S02]  /*1d90*/  WARPGROUP.DEPBAR.LE gsb0, 0x0 ;  /* 0x00008000000079c5 */ /* 0x000fe40000010000 */
[----:B------:R-:W-:Y:S01]  /*1da0*/  WARPGROUP.ARRIVE ;  /* 0x00000000000079c5 */ /* 0x000fe20000000000 */
[----:B------:R-:W-:Y:S02]  /*1db0*/  IMAD.MOV.U32 R23, RZ, RZ, R9 ;  /* 0x000000ffff177224 */ /* 0x000fe400078e0009 */
[----:B------:R-:W-:Y:S02]  /*1dc0*/  IMAD.MOV.U32 R22, RZ, RZ, R10 ;  /* 0x000000ffff167224 */ /* 0x000fe400078e000a */
[----:B------:R-:W-:Y:S01]  /*1dd0*/  IMAD.MOV.U32 R4, RZ, RZ, R8 ;  /* 0x000000ffff047224 */ /* 0x000fe200078e0008 */
[----:B------:R-:W-:Y:S01]  /*1de0*/  IGMMA.64x16x32.S8.S8 R32, gdesc[UR36], RZ, !UPT, gsb0 ;  /* 0x00600000242079f1 */ /* 0x000fe2000c0410ff */
[----:B--2---:R-:W-:Y:S01]  /*1df0*/  IMAD.MOV.U32 R19, RZ, RZ, R11 ;  /* 0x000000ffff137224 */ /* 0x004fe200078e000b */
[----:B------:R-:W-:Y:S01]  /*1e00*/  UIADD3 UR38, UR34, 0x340, URZ ;  /* 0x0000034022267890 */ /* 0x000fe2000fffe03f */
[----:B------:R-:W-:Y:S01]  /*1e10*/  IMAD.MOV.U32 R18, RZ, RZ, R12 ;  /* 0x000000ffff127224 */ /* 0x000fe200078e000c */
[----:B------:R-:W-:Y:S01]  /*1e20*/  UMOV UR36, UR4 ;  /* 0x0000000400247c82 */ /* 0x000fe20008000000 */
[----:B------:R-:W-:Y:S01]  /*1e30*/  IMAD.MOV.U32 R17, RZ, RZ, R13 ;  /* 0x000000ffff117224 */ /* 0x000fe200078e000d */
[----:B------:R-:W-:Y:S01]  /*1e40*/  UMOV UR37, UR5 ;  /* 0x0000000500257c82 */ /* 0x000fe20008000000 */
[----:B------:R-:W-:Y:S01]  /*1e50*/  IMAD.MOV.U32 R16, RZ, RZ, R14 ;  /* 0x000000ffff107224 */ /* 0x000fe200078e000e */
[----:B------:R-:W-:Y:S01]  /*1e60*/  UMOV UR39, 0x80000020 ;  /* 0x8000002000277882 */ /* 0x000fe20000000000 */
[----:B------:R-:W-:Y:S01]  /*1e70*/  IMAD.MOV.U32 R5, RZ, RZ, R15 ;  /* 0x000000ffff057224 */ /* 0x000fe200078e000f */
[----:B------:R-:W-:-:S02]  /*1e80*/  WARPGROUP.DEPBAR.LE gsb0, 0x0 ;  /* 0x00008000000079c5 */ /* 0x000fc40000010000 */
[----:B------:R-:W-:Y:S02]  /*1e90*/  IMAD.MOV.U32 R10, RZ, RZ, R35 ;  /* 0x000000ffff0a7224 */ /* 0x000fe400078e0023 */
[----:B------:R-:W-:Y:S02]  /*1ea0*/  IMAD.MOV.U32 R7, RZ, RZ, R36 ;  /* 0x000000ffff077224 */ /* 0x000fe400078e0024 */
[----:B------:R-:W-:Y:S02]  /*1eb0*/  IMAD.MOV.U32 R6, RZ, RZ, R37 ;  /* 0x000000ffff067224 */ /* 0x000fe400078e0025 */
[----:B01----:R-:W-:Y:S02]  /*1ec0*/  IMAD.MOV.U32 R3, RZ, RZ, R33 ;  /* 0x000000ffff037224 */ /* 0x003fe400078e0021 */
[----:B------:R-:W-:Y:S02]  /*1ed0*/  IMAD.MOV.U32 R0, RZ, RZ, R34 ;  /* 0x000000ffff007224 */ /* 0x000fe400078e0022 */
[----:B------:R-:W-:-:S02]  /*1ee0*/  IMAD.MOV.U32 R9, RZ, RZ, R38 ;  /* 0x000000ffff097224 */ /* 0x000fc400078e0026 */
[----:B------:R-:W-:Y:S02]  /*1ef0*/  IMAD.MOV.U32 R8, RZ, RZ, R39 ;  /* 0x000000ffff087224 */ /* 0x000fe400078e0027 */
[----:B------:R-:W-:Y:S02]  /*1f00*/  IMAD.MOV.U32 R2, RZ, RZ, R32 ;  /* 0x000000ffff027224 */ /* 0x000fe400078e0020 */
[----:B------:R-:W-:-:S06]  /*1f10*/  WARPGROUP.ARRIVE ;  /* 0x00000000000079c5 */ /* 0x000fcc0000000000 */
[----:B------:R-:W-:Y:S01]  /*1f20*/  IGMMA.64x16x32.S8.S8 R32, gdesc[UR20], RZ, !UPT, gsb0 ;  /* 0x00600000142079f1 */ /* 0x000fe2000c0410ff */
[----:B------:R-:W-:Y:S01]  /*1f30*/  UIADD3 UR22, UR34, 0x380, URZ ;  /* 0x0000038022167890 */ /* 0x000fe2000fffe03f */
[----:B------:R-:W-:Y:S01]  /*1f40*/  UMOV UR20, UR4 ;  /* 0x0000000400147c82 */ /* 0x000fe20008000000 */
[----:B------:R-:W-:Y:S01]  /*1f50*/  UMOV UR21, UR5 ;  /* 0x0000000500157c82 */ /* 0x000fe20008000000 */
[----:B------:R-:W-:Y:S01]  /*1f60*/  UMOV UR23, 0x80000020 ;  /* 0x8000002000177882 */ /* 0x000fe20000000000 */
[----:B------:R-:W-:Y:S02]  /*1f70*/  WARPGROUP.DEPBAR.LE gsb0, 0x0 ;  /* 0x00008000000079c5 */ /* 0x000fe40000010000 */
[----:B------:R-:W-:Y:S01]  /*1f80*/  IMAD.MOV.U32 R20, RZ, RZ, R36 ;  /* 0x000000ffff147224 */ /* 0x000fe200078e0024 */
[----:B------:R0:W-:Y:S01]  /*1f90*/  STL.64 [R1+0x2b8], R38 ;  /* 0x0002b82601007387 */ /* 0x0001e20000100a00 */
[----:B------:R-:W-:Y:S02]  /*1fa0*/  IMAD.MOV.U32 R15, RZ, RZ, R37 ;  /* 0x000000ffff0f7224 */ /* 0x000fe400078e0025 */
[----:B------:R-:W-:-:S02]  /*1fb0*/  IMAD.MOV.U32 R14, RZ, RZ, R32 ;  /* 0x000000ffff0e7224 */ /* 0x000fc400078e0020 */
[----:B------:R-:W-:Y:S02]  /*1fc0*/  IMAD.MOV.U32 R13, RZ, RZ, R33 ;  /* 0x000000ffff0d7224 */ /* 0x000fe400078e0021 */
[----:B------:R-:W-:Y:S02]  /*1fd0*/  IMAD.MOV.U32 R12, RZ, RZ, R34 ;  /* 0x000000ffff0c7224 */ /* 0x000fe400078e0022 */
[----:B------:R-:W-:Y:S02]  /*1fe0*/  IMAD.MOV.U32 R11, RZ, RZ, R35 ;  /* 0x000000ffff0b7224 */ /* 0x000fe400078e0023 */
[----:B0-----:R-:W-:-:S06]  /*1ff0*/  WARPGROUP.ARRIVE ;  /* 0x00000000000079c5 */ /* 0x001fcc0000000000 */
[----:B------:R-:W-:Y:S01]  /*2000*/  IGMMA.64x16x32.S8.S8 R32, gdesc[UR56], RZ, !UPT, gsb0 ;  /* 0x00600000382079f1 */ /* 0x000fe2000c0410ff */
[----:B------:R-:W-:Y:S01]  /*2010*/  UMOV UR56, UR10 ;  /* 0x0000000a00387c82 */ /* 0x000fe20008000000 */
[----:B------:R-:W-:Y:S01]  /*2020*/  UIADD3 UR10, UR34, 0x300, URZ ;  /* 0x00000300220a7890 */ /* 0x000fe2000fffe03f */
[----:B------:R-:W-:Y:S01]  /*2030*/  UMOV UR57, UR11 ;  /* 0x0000000b00397c82 */ /* 0x000fe20008000000 */
[----:B------:R-:W-:Y:S01]  /*2040*/  UMOV UR11, 0x80000020 ;  /* 0x80000020000b7882 */ /* 0x000fe20000000000 */
[----:B------:R-:W-:Y:S02]  /*2050*/  WARPGROUP.DEPBAR.LE gsb0, 0x0 ;  /* 0x00008000000079c5 */ /* 0x000fe40000010000 */
[----:B------:R-:W-:Y:S04]  /*2060*/  STL.64 [R1+0x220], R32 ;  /* 0x0002202001007387 */ /* 0x000fe80000100a00 */
[----:B------:R-:W-:Y:S04]  /*2070*/  STL.64 [R1+0x228], R34 ;  /* 0x0002282201007387 */ /* 0x000fe80000100a00 */
[----:B------:R-:W-:Y:S04]  /*2080*/  STL.64 [R1+0x230], R36 ;  /* 0x0002302401007387 */ /* 0x000fe80000100a00 */
[----:B------:R0:W-:Y:S02]  /*2090*/  STL.64 [R1+0x238], R38 ;  /* 0x0002382601007387 */ /* 0x0001e40000100a00 */
        /* <DEDUP_REMOVED lines=12> */
[----:B------:R-:W-:Y:S03]  /*2160*/  IGMMA.64x16x32.S8.S8 R32, gdesc[UR48], RZ, !UPT, gsb0 ;  /* 0x00600000302079f1 */ /* 0x000fe6000c0410ff */
        /* <DEDUP_REMOVED lines=15> */
[----:B------:R-:W-:Y:S01]  /*2260*/  WARPGROUP.ARRIVE ;  /* 0x00000000000079c5 */ /* 0x000fe20000000000 */
[----:B------:R-:W-:Y:S04]  /*2270*/  STL.64 [R1+0x20], R32 ;  /* 0x0000202001007387 */ /* 0x000fe80000100a00 */
[----:B------:R-:W-:Y:S01]  /*2280*/  STL.64 [R1+0x28], R34 ;  /* 0x0000282201007387 */ /* 0x000fe20000100a00 */
[----:B------:R-:W-:Y:S03]  /*2290*/  IGMMA.64x16x32.S8.S8 R208, gdesc[UR28], RZ, !UPT, gsb0 ;  /* 0x006000001cd079f1 */ /* 0x000fe6000c0410ff */
[----:B------:R-:W-:Y:S04]  /*22a0*/  STL.64 [R1+0x30], R36 ;  /* 0x0000302401007387 */ /* 0x000fe80000100a00 */
[----:B------:R-:W-:Y:S01]  /*22b0*/  STL.64 [R1+0x38], R38 ;  /* 0x0000382601007387 */ /* 0x000fe20000100a00 */
[----:B------:R-:W-:-:S02]  /*22c0*/  WARPGROUP.DEPBAR.LE gsb0, 0x0 ;  /* 0x00008000000079c5 */ /* 0x000fc40000010000 */
[----:B------:R-:W-:Y:S01]  /*22d0*/  WARPGROUP.ARRIVE ;  /* 0x00000000000079c5 */ /* 0x000fe20000000000 */
[----:B------:R0:W-:Y:S04]  /*22e0*/  STL.64 [R1+0x720], R214 ;  /* 0x000720d601007387 */ /* 0x0001e80000100a00 */
[----:B------:R1:W-:Y:S01]  /*22f0*/  STL.64 [R1+0x718], R212 ;  /* 0x000718d401007387 */ /* 0x0003e20000100a00 */
[----:B------:R-:W-:Y:S03]  /*2300*/  IGMMA.64x16x32.S8.S8 R176, gdesc[UR24], RZ, !UPT, gsb0 ;  /* 0x0060000018b079f1 */ /* 0x000fe6000c0410ff */
[----:B------:R2:W-:Y:S04]  /*2310*/  STL.64 [R1+0x710], R210 ;  /* 0x000710d201007387 */ /* 0x0005e80000100a00 */
[----:B------:R3:W-:Y:S01]  /*2320*/  STL.64 [R1+0x708], R208 ;  /* 0x000708d001007387 */ /* 0x0007e20000100a00 */
[----:B0-----:R-:W-:-:S02]  /*2330*/  IMAD.MOV.U32 R214, RZ, RZ, R20 ;  /* 0x000000ffffd67224 */ /* 0x001fc400078e0014 */
[----:B------:R-:W-:Y:S02]  /*2340*/  IMAD.MOV.U32 R215, RZ, RZ, R15 ;  /* 0x000000ffffd77224 */ /* 0x000fe400078e000f */
[----:B-1----:R-:W-:Y:S02]  /*2350*/  IMAD.MOV.U32 R213, RZ, RZ, R11 ;  /* 0x000000ffffd57224 */ /* 0x002fe400078e000b */
[----:B------:R-:W-:Y:S02]  /*2360*/  IMAD.MOV.U32 R212, RZ, RZ, R12 ;  /* 0x000000ffffd47224 */ /* 0x000fe400078e000c */
[----:B--2---:R-:W-:Y:S02]  /*2370*/  IMAD.MOV.U32 R210, RZ, RZ, R14 ;  /* 0x000000ffffd27224 */ /* 0x004fe400078e000e */
[----:B------:R-:W-:Y:S02]  /*2380*/  IMAD.MOV.U32 R211, RZ, RZ, R13 ;  /* 0x000000ffffd37224 */ /* 0x000fe400078e000d */
[----:B---3--:R-:W-:-:S02]  /*2390*/  IMAD.MOV.U32 R209, RZ, RZ, R6 ;  /* 0x000000ffffd17224 */ /* 0x008fc400078e0006 */
[----:B------:R-:W-:Y:S01]  /*23a0*/  IMAD.MOV.U32 R208, RZ, RZ, R7 ;  /* 0x000000ffffd07224 */ /* 0x000fe200078e0007 */
[----:B------:R-:W-:Y:S02]  /*23b0*/  WARPGROUP.DEPBAR.LE gsb0, 0x0 ;  /* 0x00008000000079c5 */ /* 0x000fe40000010000 */
[----:B------:R-:W-:Y:S01]  /*23c0*/  WARPGROUP.ARRIVE ;  /* 0x00000000000079c5 */ /* 0x000fe20000000000 */
[----:B------:R-:W-:Y:S04]  /*23d0*/  STL [R1+0x7b4], R176 ;  /* 0x0007b4b001007387 */ /* 0x000fe80000100800 */
[----:B------:R-:W-:Y:S01]  /*23e0*/  STL [R1+0x7b0], R177 ;  /* 0x0007b0b101007387 */ /* 0x000fe20000100800 */
[----:B------:R-:W-:Y:S03]  /*23f0*/  IGMMA.64x16x32.S8.S8 R144, gdesc[UR12], RZ, !UPT, gsb0 ;  /* 0x006000000c9079f1 */ /* 0x000fe6000c0410ff */
[----:B------:R-:W-:Y:S04]  /*2400*/  STL [R1+0x7ac], R178 ;  /* 0x0007acb201007387 */ /* 0x000fe80000100800 */
[----:B------:R-:W-:Y:S04]  /*2410*/  STL [R1+0x7a8], R179 ;  /* 0x0007a8b301007387 */ /* 0x000fe80000100800 */
[----:B------:R-:W-:Y:S04]  /*2420*/  STL [R1+0x704], R180 ;  /* 0x000704b401007387 */ /* 0x000fe80000100800 */
[----:B------:R-:W-:Y:S04]  /*2430*/  STL [R1+0x700], R181 ;  /* 0x000700b501007387 */ /* 0x000fe80000100800 */
[----:B------:R-:W-:Y:S04]  /*2440*/  STL [R1+0x6fc], R182 ;  /* 0x0006fcb601007387 */ /* 0x000fe80000100800 */
[----:B------:R-:W-:Y:S01]  /*2450*/  STL [R1+0x6f8], R183 ;  /* 0x0006f8b701007387 */ /* 0x000fe20000100800 */
[----:B------:R-:W-:-:S02]  /*2460*/  WARPGROUP.DEPBAR.LE gsb0, 0x0 ;  /* 0x00008000000079c5 */ /* 0x000fc40000010000 */
[----:B------:R-:W-:Y:S01]  /*2470*/  WARPGROUP.ARRIVE ;  /* 0x00000000000079c5 */ /* 0x000fe20000000000 */
[----:B------:R-:W-:Y:S04]  /*2480*/  STL [R1+0x6f4], R144 ;  /* 0x0006f49001007387 */ /* 0x000fe80000100800 */
[----:B------:R-:W-:Y:S01]  /*2490*/  STL [R1+0x6f0], R145 ;  /* 0x0006f09101007387 */ /* 0x000fe20000100800 */
[----:B------:R-:W-:Y:S01]  /*24a0*/  IGMMA.64x16x32.S8.S8 R112, gdesc[UR8], RZ, !UPT, gsb0 ;  /* 0x00600000087079f1 */ /* 0x000fe2000c0410ff */
[----:B------:R-:W-:Y:S02]  /*24b0*/  UIADD3 UR8, UR35, 0x200, URZ ;  /* 0x0000020023087890 */ /* 0x000fe4000fffe03f */
        /* <DEDUP_REMOVED lines=22> */
[----:B------:R-:W-:Y:S01]  /*2620*/  UMOV UR20, UR8 ;  /* 0x0000000800147c82 */ /* 0x000fe20008000000 */
[----:B------:R-:W-:Y:S01]  /*2630*/  UMOV UR21, 0x80000020 ;  /* 0x8000002000157882 */ /* 0x000fe20000000000 */
[----:B------:R-:W-:Y:S01]  /*2640*/  UMOV UR36, UR20 ;  /* 0x0000001400247c82 */ /* 0x000fe20008000000 */
        /* <DEDUP_REMOVED lines=11> */
[----:B------:R-:W-:Y:S01]  /*2700*/  STL [R1+0x6ac], R82 ;  /* 0x0006ac5201007387 */ /* 0x000fe20000100800 */
[----:B------:R-:W-:Y:S01]  /*2710*/  UMOV UR40, UR20 ;  /* 0x0000001400287c82 */ /* 0x000fe20008000000 */
[----:B------:R-:W-:Y:S01]  /*2720*/  UMOV UR41, UR21 ;  /* 0x0000001500297c82 */ /* 0x000fe20008000000 */
[----:B------:R-:W-:Y:S01]  /*2730*/  UMOV UR4, UR20 ;  /* 0x0000001400047c82 */ /* 0x000fe20008000000 */
[----:B------:R-:W-:Y:S01]  /*2740*/  STL [R1+0x6a8], R83 ;  /* 0x0006a85301007387 */ /* 0x000fe20000100800 */
[----:B------:R-:W-:-:S03]  /*2750*/  UMOV UR5, UR21 ;  /* 0x0000001500057c82 */ /* 0x000fc60008000000 */
        /* <DEDUP_REMOVED lines=18> */
[----:B------:R0:W-:Y:S04]  /*2880*/  STL.64 [R1+0x740], R50 ;  /* 0x0007403201007387 */ /* 0x0001e80000100a00 */
[----:B------:R1:W-:Y:S04]  /*2890*/  STL.64 [R1+0x738], R48 ;  /* 0x0007383001007387 */ /* 0x0003e80000100a00 */
        /* <DEDUP_REMOVED lines=12> */
[----:B------:R0:W-:Y:S04]  /*2960*/  STL.64 [R1+0x760], R78 ;  /* 0x0007604e01007387 */ /* 0x0001e80000100a00 */
[----:B------:R1:W-:Y:S01]  /*2970*/  STL.64 [R1+0x758], R76 ;  /* 0x0007584c01007387 */ /* 0x0003e20000100a00 */
[----:B------:R-:W-:Y:S01]  /*2980*/  IGMMA.64x16x32.S8.S8 R104, gdesc[UR8], RZ, !UPT, gsb0 ;  /* 0x00600000086879f1 */ /* 0x000fe2000c0410ff */
[----:B------:R-:W-:-:S02]  /*2990*/  UIADD3 UR8, UR35, 0x400, URZ ;  /* 0x0000040023087890 */ /* 0x000fc4000fffe03f */
[----:B------:R2:W-:Y:S04]  /*29a0*/  STL.64 [R1+0x750], R74 ;  /* 0x0007504a01007387 */ /* 0x0005e80000100a00 */
[----:B------:R3:W-:Y:S01]  /*29b0*/  STL.64 [R1+0x748], R72 ;  /* 0x0007484801007387 */ /* 0x0007e20000100a00 */
[----:B0-----:R-:W-:Y:S02]  /*29c0*/  IMAD.MOV.U32 R78, RZ, RZ, R30 ;  /* 0x000000ffff4e7224 */ /* 0x001fe400078e001e */
[----:B------:R-:W-:Y:S02]  /*29d0*/  IMAD.MOV.U32 R79, RZ, RZ, R29 ;  /* 0x000000ffff4f7224 */ /* 0x000fe400078e001d */
[----:B-1----:R-:W-:Y:S02]  /*29e0*/  IMAD.MOV.U32 R77, RZ, RZ, R21 ;  /* 0x000000ffff4d7224 */ /* 0x002fe400078e0015 */
[----:B------:R-:W-:-:S02]  /*29f0*/  IMAD.MOV.U32 R76, RZ, RZ, R48 ;  /* 0x000000ffff4c7224 */ /* 0x000fc400078e0030 */
[----:B--2---:R-:W-:Y:S02]  /*2a00*/  IMAD.MOV.U32 R74, RZ, RZ, R46 ;  /* 0x000000ffff4a7224 */ /* 0x004fe400078e002e */
[----:B------:R-:W-:Y:S02]  /*2a10*/  IMAD.MOV.U32 R75, RZ, RZ, R47 ;  /* 0x000000ffff4b7224 */ /* 0x000fe400078e002f */
[----:B---3--:R-:W-:Y:S02]  /*2a20*/  IMAD.MOV.U32 R72, RZ, RZ, R44 ;  /* 0x000000ffff487224 */ /* 0x008fe400078e002c */
[----:B------:R-:W-:Y:S02]  /*2a30*/  IMAD.MOV.U32 R73, RZ, RZ, R45 ;  /* 0x000000ffff497224 */ /* 0x000fe400078e002d */
[----:B------:R-:W-:Y:S02]  /*2a40*/  IMAD.MOV.U32 R44, RZ, RZ, R18 ;  /* 0x000000ffff2c7224 */ /* 0x000fe400078e0012 */
[----:B------:R-:W-:-:S02]  /*2a50*/  IMAD.MOV.U32 R45, RZ, RZ, R17 ;  /* 0x000000ffff2d7224 */ /* 0x000fc400078e0011 */
[----:B------:R-:W-:Y:S02]  /*2a60*/  IMAD.MOV.U32 R46, RZ, RZ, R16 ;  /* 0x000000ffff2e7224 */ /* 0x000fe400078e0010 */
[----:B------:R-:W-:Y:S02]  /*2a70*/  IMAD.MOV.U32 R47, RZ, RZ, R5 ;  /* 0x000000ffff2f7224 */ /* 0x000fe400078e0005 */
[----:B------:R-:W-:Y:S01]  /*2a80*/  IMAD.MOV.U32 R48, RZ, RZ, R4 ;  /* 0x000000ffff307224 */ /* 0x000fe200078e0004 */
        /* <DEDUP_REMOVED lines=26> */
[----:B------:R-:W-:-:S06]  /*2c30*/  WARPGROUP.ARRIVE ;  /* 0x00000000000079c5 */ /* 0x000fcc0000000000 */
[----:B------:R-:W-:Y:S03]  /*2c40*/  IGMMA.64x16x32.S8.S8 R32, gdesc[UR16], RZ, !UPT, gsb0 ;  /* 0x00600000102079f1 */ /* 0x000fe6000c0410ff */
[----:B------:R-:W-:Y:S02]  /*2c50*/  WARPGROUP.DEPBAR.LE gsb0, 0x0 ;  /* 0x00008000000079c5 */ /* 0x000fe40000010000 */
[----:B------:R-:W-:Y:S04]  /*2c60*/  STL.64 [R1], R32 ;  /* 0x0000002001007387 */ /* 0x000fe80000100a00 */
[----:B------:R-:W-:Y:S04]  /*2c70*/  STL.64 [R1+0x8], R34 ;  /* 0x0000082201007387 */ /* 0x000fe80000100a00 */
[----:B------:R-:W-:Y:S04]  /*2c80*/  STL.64 [R1+0x10], R36 ;  /* 0x0000102401007387 */ /* 0x000fe80000100a00 */
[----:B------:R0:W-:Y:S02]  /*2c90*/  STL.64 [R1+0x18], R38 ;  /* 0x0000182601007387 */ /* 0x0001e40000100a00 */
[----:B0-----:R-:W-:-:S06]  /*2ca0*/  WARPGROUP.ARRIVE ;  /* 0x00000000000079c5 */ /* 0x001fcc0000000000 */
[----:B------:R-:W-:Y:S01]  /*2cb0*/  IGMMA.64x16x32.S8.S8 R32, gdesc[UR40], RZ, !UPT, gsb0 ;  /* 0x00600000282079f1 */ /* 0x000fe2000c0410ff */
[----:B------:R-:W-:Y:S01]  /*2cc0*/  UMOV UR40, UR20 ;  /* 0x0000001400287c82 */ /* 0x000fe20008000000 */
[----:B------:R-:W-:Y:S01]  /*2cd0*/  UMOV UR41, UR21 ;  /* 0x0000001500297c82 */ /* 0x000fe20008000000 */
[----:B------:R-:W-:Y:S01]  /*2ce0*/  UMOV UR42, UR50 ;  /* 0x00000032002a7c82 */ /* 0x000fe20008000000 */
[----:B------:R-:W-:Y:S01]  /*2cf0*/  UMOV UR43, UR51 ;  /* 0x00000033002b7c82 */ /* 0x000fe20008000000 */
[----:B------:R-:W-:Y:S02]  /*2d00*/  WARPGROUP.DEPBAR.LE gsb0, 0x0 ;  /* 0x00008000000079c5 */ /* 0x000fe40000010000 */
[----:B------:R-:W-:Y:S02]  /*2d10*/  IMAD.MOV.U32 R84, RZ, RZ, R32 ;  /* 0x000000ffff547224 */ /* 0x000fe400078e0020 */
[----:B------:R-:W-:Y:S02]  /*2d20*/  IMAD.MOV.U32 R85, RZ, RZ, R33 ;  /* 0x000000ffff557224 */ /* 0x000fe400078e0021 */
[----:B------:R-:W-:-:S02]  /*2d30*/  IMAD.MOV.U32 R86, RZ, RZ, R34 ;  /* 0x000000ffff567224 */ /* 0x000fc400078e0022 */
[----:B------:R-:W-:Y:S02]  /*2d40*/  IMAD.MOV.U32 R87, RZ, RZ, R35 ;  /* 0x000000ffff577224 */ /* 0x000fe400078e0023 */
[----:B------:R-:W-:Y:S02]  /*2d50*/  IMAD.MOV.U32 R52, RZ, RZ, R36 ;  /* 0x000000ffff347224 */ /* 0x000fe400078e0024 */
[----:B------:R-:W-:Y:S02]  /*2d60*/  IMAD.MOV.U32 R53, RZ, RZ, R37 ;  /* 0x000000ffff357224 */ /* 0x000fe400078e0025 */
[----:B------:R-:W-:Y:S02]  /*2d70*/  IMAD.MOV.U32 R54, RZ, RZ, R38 ;  /* 0x000000ffff367224 */ /* 0x000fe400078e0026 */
[----:B------:R-:W-:Y:S02]  /*2d80*/  IMAD.MOV.U32 R55, RZ, RZ, R39 ;  /* 0x000000ffff377224 */ /* 0x000fe400078e0027 */
[----:B------:R-:W-:-:S06]  /*2d90*/  WARPGROUP.ARRIVE ;  /* 0x00000000000079c5 */ /* 0x000fcc0000000000 */
        /* <DEDUP_REMOVED lines=65> */
[----:B------:R-:W-:Y:S01]  /*31b0*/  UIADD3 UR20, UR35, 0x600, URZ ;  /* 0x0000060023147890 */ /* 0x000fe2000fffe03f */
[----:B------:R-:W-:Y:S02]  /*31c0*/  UMOV UR21, 0x80000020 ;  /* 0x8000002000157882 */ /* 0x000fe40000000000 */
[----:B------:R-:W-:Y:S01]  /*31d0*/  UMOV UR45, UR21 ;  /* 0x00000015002d7c82 */ /* 0x000fe20008000000 */
[----:B------:R-:W-:-:S03]  /*31e0*/  UMOV UR49, UR21 ;  /* 0x0000001500317c82 */ /* 0x000fc60008000000 */
[----:B------:R-:W-:Y:S01]  /*31f0*/  UMOV UR44, UR20 ;  /* 0x00000014002c7c82 */ /* 0x000fe20008000000 */
[----:B------:R-:W-:Y:S01]  /*3200*/  UMOV UR48, UR20 ;  /* 0x0000001400307c82 */ /* 0x000fe20008000000 */
[----:B------:R-:W-:Y:S02]  /*3210*/  WARPGROUP.DEPBAR.LE gsb0, 0x0 ;  /* 0x00008000000079c5 */ /* 0x000fe40000010000 */
[----:B------:R-:W-:Y:S02]  /*3220*/  IMAD.MOV.U32 R168, RZ, RZ, R32 ;  /* 0x000000ffffa87224 */ /* 0x000fe400078e0020 */
[----:B------:R-:W-:Y:S02]  /*3230*/  IMAD.MOV.U32 R169, RZ, RZ, R33 ;  /* 0x000000ffffa97224 */ /* 0x000fe400078e0021 */
[----:B------:R-:W-:Y:S02]  /*3240*/  IMAD.MOV.U32 R170, RZ, RZ, R34 ;  /* 0x000000ffffaa7224 */ /* 0x000fe400078e0022 */
[----:B------:R-:W-:-:S02]  /*3250*/  IMAD.MOV.U32 R171, RZ, RZ, R35 ;  /* 0x000000ffffab7224 */ /* 0x000fc400078e0023 */
        /* <DEDUP_REMOVED lines=23> */
[----:B------:R-:W-:Y:S04]  /*33d0*/  STL.64 [R1+0x380], R32 ;  /* 0x0003802001007387 */ /* 0x000fe80000100a00 */
[----:B------:R-:W-:Y:S04]  /*33e0*/  STL.64 [R1+0x388], R34 ;  /* 0x0003882201007387 */ /* 0x000fe80000100a00 */
[----:B------:R-:W-:Y:S04]  /*33f0*/  STL.64 [R1+0x390], R36 ;  /* 0x0003902401007387 */ /* 0x000fe80000100a00 */
[----:B------:R0:W-:Y:S02]  /*3400*/  STL.64 [R1+0x398], R38 ;  /* 0x0003982601007387 */ /* 0x0001e40000100a00 */
[----:B0-----:R-:W-:-:S06]  /*3410*/  WARPGROUP.ARRIVE ;  /* 0x00000000000079c5 */ /* 0x001fcc0000000000 */
[----:B------:R-:W-:Y:S01]  /*3420*/  IGMMA.64x16x32.S8.S8 R32, gdesc[UR4], RZ, !UPT, gsb0 ;  /* 0x00600000042079f1 */ /* 0x000fe2000c0410ff */
[----:B------:R-:W-:Y:S01]  /*3430*/  UIADD3 UR4, UR35, 0x2, URZ ;  /* 0x0000000223047890 */ /* 0x000fe2000fffe03f */
        /* <DEDUP_REMOVED lines=9> */
[----:B------:R-:W-:Y:S01]  /*34d0*/  UMOV UR43, UR53 ;  /* 0x00000035002b7c82 */ /* 0x000fe20008000000 */
        /* <DEDUP_REMOVED lines=64> */
[----:B------:R-:W-:Y:S01]  /*38e0*/  WARPGROUP.ARRIVE ;  /* 0x00000000000079c5 */ /* 0x000fe20000000000 */
[----:B------:R-:W-:Y:S04]  /*38f0*/  STL.64 [R1+0x60], R32 ;  /* 0x0000602001007387 */ /* 0x000fe80000100a00 */
[----:B------:R-:W-:Y:S01]  /*3900*/  STL.64 [R1+0x68], R34 ;  /* 0x0000682201007387 */ /* 0x000fe20000100a00 */
[----:B------:R-:W-:Y:S01]  /*3910*/  IGMMA.64x16x32.S8.S8 R224, gdesc[UR16], RZ, !UPT, gsb0 ;  /* 0x0060000010e079f1 */ /* 0x000fe2000c0410ff */
[----:B------:R-:W-:Y:S01]  /*3920*/  UMOV UR16, UR20 ;  /* 0x0000001400107c82 */ /* 0x000fe20008000000 */
[----:B------:R-:W-:Y:S01]  /*3930*/  UMOV UR17, UR21 ;  /* 0x0000001500117c82 */ /* 0x000fe20008000000 */
[----:B------:R-:W-:Y:S04]  /*3940*/  STL.64 [R1+0x70], R36 ;  /* 0x0000702401007387 */ /* 0x000fe80000100a00 */
[----:B------:R0:W-:Y:S01]  /*3950*/  STL.64 [R1+0x78], R38 ;  /* 0x0000782601007387 */ /* 0x0001e20000100a00 */
[----:B------:R-:W-:-:S02]  /*3960*/  WARPGROUP.DEPBAR.LE gsb0, 0x0 ;  /* 0x00008000000079c5 */ /* 0x000fc40000010000 */
[----:B------:R-:W-:Y:S01]  /*3970*/  WARPGROUP.ARRIVE ;  /* 0x00000000000079c5 */ /* 0x000fe20000000000 */
[----:B------:R-:W-:Y:S04]  /*3980*/  STL [R1+0x5d0], R224 ;  /* 0x0005d0e001007387 */ /* 0x000fe80000100800 */
[----:B------:R-:W-:Y:S01]  /*3990*/  STL [R1+0x5cc], R225 ;  /* 0x0005cce101007387 */ /* 0x000fe20000100800 */
[----:B------:R-:W-:Y:S01]  /*39a0*/  IGMMA.64x16x32.S8.S8 R192, gdesc[UR28], RZ, !UPT, gsb0 ;  /* 0x006000001cc079f1 */ /* 0x000fe2000c0410ff */
[----:B------:R-:W-:Y:S01]  /*39b0*/  UMOV UR28, UR20 ;  /* 0x00000014001c7c82 */ /* 0x000fe20008000000 */
[----:B------:R-:W-:Y:S01]  /*39c0*/  UMOV UR29, UR21 ;  /* 0x00000015001d7c82 */ /* 0x000fe20008000000 */
        /* <DEDUP_REMOVED lines=54> */
[----:B------:R-:W-:Y:S01]  /*3d30*/  STL [R1+0x634], R103 ;  /* 0x0006346701007387 */ /* 0x000fe20000100800 */
[----:B------:R-:W-:-:S02]  /*3d40*/  WARPGROUP.DEPBAR.LE gsb0, 0x0 ;  /* 0x00008000000079c5 */ /* 0x000fc40000010000 */
[----:B0-----:R-:W-:Y:S01]  /*3d50*/  WARPGROUP.ARRIVE ;  /* 0x00000000000079c5 */ /* 0x001fe20000000000 */
[----:B------:R-:W-:Y:S04]  /*3d60*/  STL.64 [R1+0x660], R70 ;  /* 0x0006604601007387 */ /* 0x000fe80000100a00 */
[----:B------:R-:W-:Y:S01]  /*3d70*/  STL.64 [R1+0x658], R68 ;  /* 0x0006584401007387 */ /* 0x000fe20000100a00 */
[----:B------:R-:W-:Y:S01]  /*3d80*/  IGMMA.64x16x32.S8.S8 R32, gdesc[UR40], RZ, !UPT, gsb0 ;  /* 0x00600000282079f1 */ /* 0x000fe2000c0410ff */
[----:B------:R-:W-:Y:S01]  /*3d90*/  UMOV UR42, UR52 ;  /* 0x00000034002a7c82 */ /* 0x000fe20008000000 */
[----:B------:R-:W-:Y:S01]  /*3da0*/  UMOV UR43, UR53 ;  /* 0x00000035002b7c82 */ /* 0x000fe20008000000 */
[----:B------:R-:W-:Y:S01]  /*3db0*/  STL.64 [R1+0x650], R66 ;  /* 0x0006504201007387 */ /* 0x000fe20000100a00 */
[----:B------:R-:W-:Y:S01]  /*3dc0*/  UMOV UR40, UR20 ;  /* 0x0000001400287c82 */ /* 0x000fe20008000000 */
[----:B------:R-:W-:Y:S01]  /*3dd0*/  UMOV UR41, UR21 ;  /* 0x0000001500297c82 */ /* 0x000fe20008000000 */
[----:B------:R-:W-:Y:S01]  /*3de0*/  UMOV UR52, UR4 ;  /* 0x0000000400347c82 */ /* 0x000fe20008000000 */
[----:B------:R0:W-:Y:S01]  /*3df0*/  STL.64 [R1+0x648], R64 ;  /* 0x0006484001007387 */ /* 0x0001e20000100a00 */
[----:B------:R-:W-:Y:S01]  /*3e00*/  UMOV UR53, UR5 ;  /* 0x0000000500357c82 */ /* 0x000fe20008000000 */
[----:B------:R-:W-:-:S02]  /*3e10*/  WARPGROUP.DEPBAR.LE gsb0, 0x0 ;  /* 0x00008000000079c5 */ /* 0x000fc40000010000 */
[----:B------:R-:W-:Y:S01]  /*3e20*/  WARPGROUP.ARRIVE ;  /* 0x00000000000079c5 */ /* 0x000fe20000000000 */
        /* <DEDUP_REMOVED lines=12> */
[----:B------:R-:W-:-:S06]  /*3ef0*/  WARPGROUP.ARRIVE ;  /* 0x00000000000079c5 */ /* 0x000fcc0000000000 */
[----:B------:R-:W-:Y:S01]  /*3f00*/  IGMMA.64x16x32.S8.S8 R56, gdesc[UR20], RZ, !UPT, gsb0 ;  /* 0x00600000143879f1 */ /* 0x000fe2000c0410ff */
        /* <DEDUP_REMOVED lines=8> */
[----:B------:R-:W-:Y:S01]  /*3f90*/  UMOV UR7, 0x80000020 ;  /* 0x8000002000077882 */ /* 0x000fe20000000000 */
        /* <DEDUP_REMOVED lines=11> */
[----:B0-----:R-:W-:Y:S01]  /*4050*/  IMAD.MOV.U32 R64, RZ, RZ, R168 ;  /* 0x000000ffff407224 */ /* 0x001fe200078e00a8 */
[----:B------:R-:W-:Y:S01]  /*4060*/  UMOV UR32, UR4 ;  /* 0x0000000400207c82 */ /* 0x000fe20008000000 */
[----:B------:R-:W-:Y:S01]  /*4070*/  IMAD.MOV.U32 R65, RZ, RZ, R169 ;  /* 0x000000ffff417224 */ /* 0x000fe200078e00a9 */
        /* <DEDUP_REMOVED lines=8> */
[----:B------:R-:W-:Y:S02]  /*4100*/  WARPGROUP.DEPBAR.LE gsb0, 0x0 ;  /* 0x00008000000079c5 */ /* 0x000fe40000010000 */
[----:B------:R-:W-:-:S06]  /*4110*/  WARPGROUP.ARRIVE ;  /* 0x00000000000079c5 */ /* 0x000fcc0000000000 */
[----:B------:R-:W-:Y:S01]  /*4120*/  IGMMA.64x16x32.S8.S8 R152, gdesc[UR20], RZ, !UPT, gsb0 ;  /* 0x00600000149879f1 */ /* 0x000fe2000c0410ff */
[----:B------:R-:W-:Y:S01]  /*4130*/  UMOV UR22, UR58 ;  /* 0x0000003a00167c82 */ /* 0x000fe20008000000 */
[----:B------:R-:W-:Y:S01]  /*4140*/  UMOV UR23, UR59 ;  /* 0x0000003b00177c82 */ /* 0x000fe20008000000 */
[----:B------:R-:W-:Y:S02]  /*4150*/  WARPGROUP.DEPBAR.LE gsb0, 0x0 ;  /* 0x00008000000079c5 */ /* 0x000fe40000010000 */
[----:B------:R-:W-:-:S06]  /*4160*/  WARPGROUP.ARRIVE ;  /* 0x00000000000079c5 */ /* 0x000fcc0000000000 */
[----:B------:R-:W-:Y:S01]  /*4170*/  IGMMA.64x16x32.S8.S8 R184, gdesc[UR28], RZ, !UPT, gsb0 ;  /* 0x006000001cb879f1 */ /* 0x000fe2000c0410ff */
[----:B------:R-:W-:Y:S01]  /*4180*/  UIADD3 UR58, UR34, 0x102, URZ ;  /* 0x00000102223a7890 */ /* 0x000fe2000fffe03f */
[----:B------:R-:W-:Y:S01]  /*4190*/  UMOV UR59, 0x80000020 ;  /* 0x80000020003b7882 */ /* 0x000fe20000000000 */
[----:B------:R-:W-:Y:S01]  /*41a0*/  UIADD3 UR54, UR34, 0x142, URZ ;  /* 0x0000014222367890 */ /* 0x000fe2000fffe03f */
[----:B------:R-:W-:Y:S01]  /*41b0*/  UMOV UR55, 0x80000020 ;  /* 0x8000002000377882 */ /* 0x000fe20000000000 */
[----:B------:R-:W-:Y:S01]  /*41c0*/  IMAD.MOV.U32 R66, RZ, RZ, R170 ;  /* 0x000000ffff427224 */ /* 0x000fe200078e00aa */
[----:B------:R-:W-:Y:S01]  /*41d0*/  UMOV UR28, UR4 ;  /* 0x00000004001c7c82 */ /* 0x000fe20008000000 */
[----:B------:R-:W-:Y:S01]  /*41e0*/  IMAD.MOV.U32 R67, RZ, RZ, R171 ;  /* 0x000000ffff437224 */ /* 0x000fe200078e00ab */
[----:B------:R-:W-:Y:S01]  /*41f0*/  UMOV UR29, UR5 ;  /* 0x00000005001d7c82 */ /* 0x000fe20008000000 */
[----:B------:R-:W-:Y:S02]  /*4200*/  WARPGROUP.DEPBAR.LE gsb0, 0x0 ;  /* 0x00008000000079c5 */ /* 0x000fe40000010000 */
[----:B------:R-:W-:-:S06]  /*4210*/  WARPGROUP.ARRIVE ;  /* 0x00000000000079c5 */ /* 0x000fcc0000000000 */
[----:B------:R-:W-:Y:S01]  /*4220*/  IGMMA.64x16x32.S8.S8 R216, gdesc[UR8], RZ, !UPT, gsb0 ;  /* 0x0060000008d879f1 */ /* 0x000fe2000c0410ff */
[----:B------:R-:W-:Y:S02]  /*4230*/  UIADD3 UR10, UR34, 0x2, URZ ;  /* 0x00000002220a7890 */ /* 0x000fe4000fffe03f */
[----:B------:R-:W-:Y:S01]  /*4240*/  UIADD3 UR11, UR34, 0x82, URZ ;  /* 0x00000082220b7890 */ /* 0x000fe2000fffe03f */
[----:B------:R-:W-:Y:S01]  /*4250*/  UMOV UR8, UR4 ;  /* 0x0000000400087c82 */ /* 0x000fe20008000000 */
[----:B------:R-:W-:-:S03]  /*4260*/  UMOV UR9, UR5 ;  /* 0x0000000500097c82 */ /* 0x000fc60008000000 */
[----:B------:R-:W-:Y:S01]  /*4270*/  UMOV UR6, UR10 ;  /* 0x0000000a00067c82 */ /* 0x000fe20008000000 */
[----:B------:R-:W-:Y:S02]  /*4280*/  WARPGROUP.DEPBAR.LE gsb0, 0x0 ;  /* 0x00008000000079c5 */ /* 0x000fe40000010000 */
[----:B------:R-:W-:-:S06]  /*4290*/  WARPGROUP.ARRIVE ;  /* 0x00000000000079c5 */ /* 0x000fcc0000000000 */
[----:B------:R-:W-:Y:S01]  /*42a0*/  IGMMA.64x16x32.S8.S8 R104, gdesc[UR16], RZ, !UPT, gsb0 ;  /* 0x00600000106879f1 */ /* 0x000fe2000c0410ff */
[----:B------:R-:W-:Y:S01]  /*42b0*/  UIADD3 UR10, UR34, 0xc2, URZ ;  /* 0x000000c2220a7890 */ /* 0x000fe2000fffe03f */
[----:B------:R-:W-:Y:S01]  /*42c0*/  UMOV UR16, UR4 ;  /* 0x0000000400107c82 */ /* 0x000fe20008000000 */
[----:B------:R-:W-:Y:S01]  /*42d0*/  UMOV UR17, UR5 ;  /* 0x0000000500117c82 */ /* 0x000fe20008000000 */
[----:B------:R-:W-:Y:S02]  /*42e0*/  WARPGROUP.DEPBAR.LE gsb0, 0x0 ;  /* 0x00008000000079c5 */ /* 0x000fe40000010000 */
[----:B-1----:R-:W-:Y:S01]  /*42f0*/  WARPGROUP.ARRIVE ;  /* 0x00000000000079c5 */ /* 0x002fe20000000000 */
[----:B------:R-:W-:Y:S02]  /*4300*/  IMAD.MOV.U32 R6, RZ, RZ, R109 ;  /* 0x000000ffff067224 */ /* 0x000fe400078e006d */
[----:B------:R-:W-:Y:S02]  /*4310*/  IMAD.MOV.U32 R3, RZ, RZ, R110 ;  /* 0x000000ffff037224 */ /* 0x000fe400078e006e */
[----:B------:R-:W-:Y:S01]  /*4320*/  IMAD.MOV.U32 R0, RZ, RZ, R111 ;  /* 0x000000ffff007224 */ /* 0x000fe200078e006f */
[----:B------:R-:W-:Y:S01]  /*4330*/  IGMMA.64x16x32.S8.S8 R32, gdesc[UR24], RZ, !UPT, gsb0 ;  /* 0x00600000182079f1 */ /* 0x000fe2000c0410ff */
[----:B------:R-:W-:Y:S01]  /*4340*/  IMAD.MOV.U32 R109, RZ, RZ, R77 ;  /* 0x000000ffff6d7224 */ /* 0x000fe200078e004d */
[----:B------:R-:W-:Y:S01]  /*4350*/  UIADD3 UR18, UR34, 0x202, URZ ;  /* 0x0000020222127890 */ /* 0x000fe2000fffe03f */
[----:B------:R-:W-:Y:S01]  /*4360*/  IMAD.MOV.U32 R110, RZ, RZ, R78 ;  /* 0x000000ffff6e7224 */ /* 0x000fe200078e004e */
[----:B------:R-:W-:Y:S01]  /*4370*/  UMOV UR19, 0x80000020 ;  /* 0x8000002000137882 */ /* 0x000fe20000000000 */
[----:B------:R-:W-:Y:S01]  /*4380*/  IMAD.MOV.U32 R111, RZ, RZ, R79 ;  /* 0x000000ffff6f7224 */ /* 0x000fe200078e004f */
[----:B------:R-:W-:Y:S01]  /*4390*/  UMOV UR24, UR4 ;  /* 0x0000000400187c82 */ /* 0x000fe20008000000 */
[----:B------:R-:W-:Y:S01]  /*43a0*/  IMAD.MOV.U32 R77, RZ, RZ, R23 ;  /* 0x000000ffff4d7224 */ /* 0x000fe200078e0017 */
[----:B------:R-:W-:Y:S01]  /*43b0*/  UMOV UR25, UR5 ;  /* 0x0000000500197c82 */ /* 0x000fe20008000000 */
[----:B------:R-:W-:-:S02]  /*43c0*/  IMAD.MOV.U32 R78, RZ, RZ, R22 ;  /* 0x000000ffff4e7224 */ /* 0x000fc400078e0016 */
[----:B------:R-:W-:Y:S02]  /*43d0*/  IMAD.MOV.U32 R79, RZ, RZ, R19 ;  /* 0x000000ffff4f7224 */ /* 0x000fe400078e0013 */
[----:B------:R-:W-:Y:S02]  /*43e0*/  IMAD.MOV.U32 R10, RZ, RZ, R107 ;  /* 0x000000ffff0a7224 */ /* 0x000fe400078e006b */
        /* <DEDUP_REMOVED lines=18> */
[----:B------:R-:W-:Y:S01]  /*4510*/  IMAD.MOV.U32 R78, RZ, RZ, R44 ;  /* 0x000000ffff4e7224 */ /* 0x000fe200078e002c */
        /* <DEDUP_REMOVED lines=9> */
[----:B------:R-:W-:Y:S01]  /*45b0*/  WARPGROUP.ARRIVE ;  /* 0x00000000000079c5 */ /* 0x000fe20000000000 */
[----:B------:R-:W-:-:S02]  /*45c0*/  IMAD.MOV.U32 R49, RZ, RZ, R51 ;  /* 0x000000ffff317224 */ /* 0x000fc400078e0033 */
[----:B------:R-:W-:Y:S02]  /*45d0*/  IMAD.MOV.U32 R50, RZ, RZ, R208 ;  /* 0x000000ffff327224 */ /* 0x000fe400078e00d0 */
[----:B------:R-:W-:Y:S01]  /*45e0*/  IMAD.MOV.U32 R44, RZ, RZ, R46 ;  /* 0x000000ffff2c7224 */ /* 0x000fe200078e002e */
[----:B------:R-:W-:Y:S01]  /*45f0*/  IGMMA.64x16x32.S8.S8 R32, gdesc[UR12], RZ, !UPT, gsb0 ;  /* 0x006000000c2079f1 */ /* 0x000fe2000c0410ff */
[----:B------:R-:W-:Y:S01]  /*4600*/  IMAD.MOV.U32 R51, RZ, RZ, R209 ;  /* 0x000000ffff337224 */ /* 0x000fe200078e00d1 */
[----:B------:R-:W-:Y:S01]  /*4610*/  UIADD3 UR14, UR34, 0x42, URZ ;  /* 0x00000042220e7890 */ /* 0x000fe2000fffe03f */
        /* <DEDUP_REMOVED lines=14> */
[----:B------:R-:W2:Y:S01]  /*4700*/  LDL.LU R208, [R1+0x2b8] ;  /* 0x0002b80001d07983 */ /* 0x000ea20000300800 */
[----:B------:R-:W-:Y:S02]  /*4710*/  IMAD.MOV.U32 R107, RZ, RZ, R75 ;  /* 0x000000ffff6b7224 */ /* 0x000fe400078e004b */
[----:B------:R-:W-:Y:S02]  /*4720*/  IMAD.MOV.U32 R74, RZ, RZ, R46 ;  /* 0x000000ffff4a7224 */ /* 0x000fe400078e002e */
[----:B------:R-:W-:-:S02]  /*4730*/  IMAD.MOV.U32 R45, RZ, RZ, R209 ;  /* 0x000000ffff2d7224 */ /* 0x000fc400078e00d1 */
[----:B------:R-:W-:Y:S01]  /*4740*/  IMAD.MOV.U32 R139, RZ, RZ, R109 ;  /* 0x000000ffff8b7224 */ /* 0x000fe200078e006d */
[----:B------:R-:W3:Y:S01]  /*4750*/  LDL.LU R209, [R1+0x2bc] ;  /* 0x0002bc0001d17983 */ /* 0x000ee20000300800 */
[----:B------:R-:W-:Y:S02]  /*4760*/  IMAD.MOV.U32 R108, RZ, RZ, R76 ;  /* 0x000000ffff6c7224 */ /* 0x000fe400078e004c */
[----:B------:R-:W-:Y:S02]  /*4770*/  IMAD.MOV.U32 R75, RZ, RZ, R47 ;  /* 0x000000ffff4b7224 */ /* 0x000fe400078e002f */
[----:B------:R-:W-:Y:S02]  /*4780*/  IMAD.MOV.U32 R46, RZ, RZ, R210 ;  /* 0x000000ffff2e7224 */ /* 0x000fe400078e00d2 */
[----:B------:R-:W-:Y:S01]  /*4790*/  IMAD.MOV.U32 R140, RZ, RZ, R110 ;  /* 0x000000ffff8c7224 */ /* 0x000fe200078e006e */
[----:B------:R-:W4:Y:S01]  /*47a0*/  LDL.LU R210, [R1+0x20] ;  /* 0x0000200001d27983 */ /* 0x000f220000300800 */
[----:B------:R-:W-:-:S02]  /*47b0*/  IMAD.MOV.U32 R109, RZ, RZ, R77 ;  /* 0x000000ffff6d7224 */ /* 0x000fc400078e004d */
[----:B------:R-:W-:Y:S02]  /*47c0*/  IMAD.MOV.U32 R76, RZ, RZ, R48 ;  /* 0x000000ffff4c7224 */ /* 0x000fe400078e0030 */
[----:B------:R-:W-:Y:S02]  /*47d0*/  IMAD.MOV.U32 R47, RZ, RZ, R211 ;  /* 0x000000ffff2f7224 */ /* 0x000fe400078e00d3 */
[----:B------:R-:W-:Y:S01]  /*47e0*/  IMAD.MOV.U32 R141, RZ, RZ, R111 ;  /* 0x000000ffff8d7224 */ /* 0x000fe200078e006f */
[----:B------:R-:W4:Y:S01]  /*47f0*/  LDL.LU R211, [R1+0x24] ;  /* 0x0000240001d37983 */ /* 0x000f220000300800 */
[----:B------:R-:W-:Y:S01]  /*4800*/  IMAD.MOV.U32 R110, RZ, RZ, R78 ;  /* 0x000000ffff6e7224 */ /* 0x000fe200078e004e */
[----:B------:R-:W-:Y:S02]  /*4810*/  WARPGROUP.DEPBAR.LE gsb0, 0x0 ;  /* 0x00008000000079c5 */ /* 0x000fe40000010000 */
        /* <DEDUP_REMOVED lines=8> */
[----:B------:R-:W-:Y:S01]  /*48a0*/  WARPGROUP.ARRIVE ;  /* 0x00000000000079c5 */ /* 0x000fe20000000000 */
[----:B------:R-:W-:Y:S02]  /*48b0*/  IMAD.MOV.U32 R77, RZ, RZ, R49 ;  /* 0x000000ffff4d7224 */ /* 0x000fe400078e0031 */
[----:B------:R-:W-:Y:S02]  /*48c0*/  IMAD.MOV.U32 R48, RZ, RZ, R212 ;  /* 0x000000ffff307224 */ /* 0x000fe400078e00d4 */
[----:B------:R-:W-:Y:S01]  /*48d0*/  IMAD.MOV.U32 R111, RZ, RZ, R79 ;  /* 0x000000ffff6f7224 */ /* 0x000fe200078e004f */
[----:B------:R-:W-:Y:S01]  /*48e0*/  IGMMA.64x16x32.S8.S8 R32, gdesc[UR20], RZ, !UPT, gsb0 ;  /* 0x00600000142079f1 */ /* 0x000fe2000c0410ff */
[----:B------:R-:W-:Y:S01]  /*48f0*/  IMAD.MOV.U32 R78, RZ, RZ, R50 ;  /* 0x000000ffff4e7224 */ /* 0x000fe200078e0032 */
[----:B------:R-:W4:Y:S01]  /*4900*/  LDL.LU R212, [R1+0x28] ;  /* 0x0000280001d47983 */ /* 0x000f220000300800 */
[----:B------:R-:W-:Y:S01]  /*4910*/  IMAD.MOV.U32 R49, RZ, RZ, R213 ;  /* 0x000000ffff317224 */ /* 0x000fe200078e00d5 */
[----:B------:R-:W-:Y:S01]  /*4920*/  UMOV UR20, UR4 ;  /* 0x0000000400147c82 */ /* 0x000fe20008000000 */
[----:B------:R-:W-:Y:S01]  /*4930*/  IMAD.MOV.U32 R79, RZ, RZ, R51 ;  /* 0x000000ffff4f7224 */ /* 0x000fe200078e0033 */
[----:B------:R-:W4:Y:S01]  /*4940*/  LDL.LU R213, [R1+0x2c] ;  /* 0x00002c0001d57983 */ /* 0x000f220000300800 */
[----:B------:R-:W-:Y:S01]  /*4950*/  IMAD.MOV.U32 R50, RZ, RZ, R214 ;  /* 0x000000ffff327224 */ /* 0x000fe200078e00d6 */
[----:B------:R-:W-:Y:S01]  /*4960*/  UMOV UR21, UR5 ;  /* 0x0000000500157c82 */ /* 0x000fe20008000000 */
[----:B------:R-:W-:Y:S01]  /*4970*/  IMAD.MOV.U32 R51, RZ, RZ, R215 ;  /* 0x000000ffff337224 */ /* 0x000fe200078e00d7 */
[----:B------:R-:W4:Y:S01]  /*4980*/  LDL.LU R214, [R1+0x30] ;  /* 0x0000300001d67983 */ /* 0x000f220000300800 */
[----:B------:R-:W-:-:S02]  /*4990*/  IMAD.MOV.U32 R13, RZ, RZ, R104 ;  /* 0x000000ffff0d7224 */ /* 0x000fc400078e0068 */
[----:B------:R-:W-:Y:S01]  /*49a0*/  IMAD.MOV.U32 R12, RZ, RZ, R105 ;  /* 0x000000ffff0c7224 */ /* 0x000fe200078e0069 */
[----:B------:R-:W4:Y:S01]  /*49b0*/  LDL.LU R215, [R1+0x34] ;  /* 0x0000340001d77983 */ /* 0x000f220000300800 */
        /* <DEDUP_REMOVED lines=23> */
[----:B------:R-:W-:Y:S03]  /*4b30*/  IGMMA.64x16x32.S8.S8 R32, gdesc[UR48], RZ, !UPT, gsb0 ;  /* 0x00600000302079f1 */ /* 0x000fe6000c0410ff */
        /* <DEDUP_REMOVED lines=23> */
[----:B------:R-:W-:Y:S01]  /*4cb0*/  WARPGROUP.ARRIVE ;  /* 0x00000000000079c5 */ /* 0x000fe20000000000 */
[----:B------:R-:W-:Y:S01]  /*4cc0*/  UMOV UR46, UR14 ;  /* 0x0000000e002e7c82 */ /* 0x000fe20008000000 */
[----:B------:R-:W-:Y:S01]  /*4cd0*/  UMOV UR47, 0x80000020 ;  /* 0x80000020002f7882 */ /* 0x000fe20000000000 */
[----:B------:R-:W-:Y:S01]  /*4ce0*/  UMOV UR40, UR4 ;  /* 0x0000000400287c82 */ /* 0x000fe20008000000 */
[----:B------:R-:W-:Y:S01]  /*4cf0*/  UMOV UR41, UR5 ;  /* 0x0000000500297c82 */ /* 0x000fe20008000000 */
[----:B------:R-:W-:Y:S01]  /*4d00*/  UMOV UR42, UR11 ;  /* 0x0000000b002a7c82 */ /* 0x000fe20008000000 */
[----:B------:R-:W-:Y:S01]  /*4d10*/  IGMMA.64x16x32.S8.S8 R136, gdesc[UR4], R136, gsb0 ;  /* 0x00600000048879f1 */ /* 0x000fe20008041088 */
[----:B------:R-:W-:Y:S01]  /*4d20*/  UMOV UR43, 0x80000020 ;  /* 0x80000020002b7882 */ /* 0x000fe20000000000 */
        /* <DEDUP_REMOVED lines=11> */
[----:B------:R-:W-:Y:S01]  /*4de0*/  IMAD.MOV.U32 R130, RZ, RZ, R39 ;  /* 0x000000ffff827224 */ /* 0x000fe200078e0027 */
[----:B------:R-:W-:Y:S02]  /*4df0*/  WARPGROUP.DEPBAR.LE gsb0, 0x0 ;  /* 0x00008000000079c5 */ /* 0x000fe40000010000 */
[----:B------:R0:W-:Y:S04]  /*4e00*/  STL.64 [R1+0x420], R136 ;  /* 0x0004208801007387 */ /* 0x0001e80000100a00 */
[----:B------:R-:W-:Y:S04]  /*4e10*/  STL.64 [R1+0x428], R138 ;  /* 0x0004288a01007387 */ /* 0x000fe80000100a00 */
[----:B------:R-:W-:Y:S04]  /*4e20*/  STL.64 [R1+0x430], R140 ;  /* 0x0004308c01007387 */ /* 0x000fe80000100a00 */
[----:B------:R1:W-:Y:S01]  /*4e30*/  STL.64 [R1+0x438], R142 ;  /* 0x0004388e01007387 */ /* 0x0003e20000100a00 */
[----:B0-----:R-:W-:-:S02]  /*4e40*/  IMAD.MOV.U32 R136, RZ, RZ, R106 ;  /* 0x000000ffff887224 */ /* 0x001fc400078e006a */
[----:B------:R-:W-:Y:S02]  /*4e50*/  IMAD.MOV.U32 R137, RZ, RZ, R107 ;  /* 0x000000ffff897224 */ /* 0x000fe400078e006b */
[----:B------:R-:W-:Y:S02]  /*4e60*/  IMAD.MOV.U32 R106, RZ, RZ, R74 ;  /* 0x000000ffff6a7224 */ /* 0x000fe400078e004a */
[----:B-1----:R-:W-:Y:S02]  /*4e70*/  IMAD.MOV.U32 R142, RZ, RZ, R72 ;  /* 0x000000ffff8e7224 */ /* 0x002fe400078e0048 */
[----:B------:R-:W-:Y:S02]  /*4e80*/  IMAD.MOV.U32 R143, RZ, RZ, R73 ;  /* 0x000000ffff8f7224 */ /* 0x000fe400078e0049 */
[----:B------:R-:W-:Y:S02]  /*4e90*/  IMAD.MOV.U32 R72, RZ, RZ, R44 ;  /* 0x000000ffff487224 */ /* 0x000fe400078e002c */
[----:B------:R-:W-:-:S02]  /*4ea0*/  IMAD.MOV.U32 R73, RZ, RZ, R45 ;  /* 0x000000ffff497224 */ /* 0x000fc400078e002d */
[----:B--2---:R-:W-:Y:S02]  /*4eb0*/  IMAD.MOV.U32 R44, RZ, RZ, R208 ;  /* 0x000000ffff2c7224 */ /* 0x004fe400078e00d0 */
[----:B---3--:R-:W-:Y:S02]  /*4ec0*/  IMAD.MOV.U32 R45, RZ, RZ, R209 ;  /* 0x000000ffff2d7224 */ /* 0x008fe400078e00d1 */
[----:B----4-:R-:W-:Y:S02]  /*4ed0*/  IMAD.MOV.U32 R208, RZ, RZ, R210 ;  /* 0x000000ffffd07224 */ /* 0x010fe400078e00d2 */
[----:B------:R-:W-:Y:S02]  /*4ee0*/  IMAD.MOV.U32 R209, RZ, RZ, R211 ;  /* 0x000000ffffd17224 */ /* 0x000fe400078e00d3 */
[----:B------:R-:W-:Y:S02]  /*4ef0*/  IMAD.MOV.U32 R210, RZ, RZ, R212 ;  /* 0x000000ffffd27224 */ /* 0x000fe400078e00d4 */
[----:B------:R-:W-:-:S02]  /*4f00*/  IMAD.MOV.U32 R211, RZ, RZ, R213 ;  /* 0x000000ffffd37224 */ /* 0x000fc400078e00d5 */
[----:B------:R-:W-:Y:S02]  /*4f10*/  IMAD.MOV.U32 R212, RZ, RZ, R214 ;  /* 0x000000ffffd47224 */ /* 0x000fe400078e00d6 */
[----:B------:R-:W-:Y:S01]  /*4f20*/  IMAD.MOV.U32 R213, RZ, RZ, R215 ;  /* 0x000000ffffd57224 */ /* 0x000fe200078e00d7 */
[----:B------:R-:W2:Y:S01]  /*4f30*/  LDL.LU R214, [R1+0x38] ;  /* 0x0000380001d67983 */ /* 0x000ea20000300800 */
[----:B------:R-:W-:Y:S02]  /*4f40*/  IMAD.MOV.U32 R138, RZ, RZ, R108 ;  /* 0x000000ffff8a7224 */ /* 0x000fe400078e006c */
[----:B------:R-:W-:Y:S01]  /*4f50*/  IMAD.MOV.U32 R107, RZ, RZ, R75 ;  /* 0x000000ffff6b7224 */ /* 0x000fe200078e004b */
[----:B------:R-:W2:Y:S01]  /*4f60*/  LDL.LU R215, [R1+0x3c] ;  /* 0x00003c0001d77983 */ /* 0x000ea20000300800 */
[----:B------:R-:W-:Y:S02]  /*4f70*/  IMAD.MOV.U32 R74, RZ, RZ, R46 ;  /* 0x000000ffff4a7224 */ /* 0x000fe400078e002e */
[----:B------:R-:W-:Y:S01]  /*4f80*/  IMAD.MOV.U32 R139, RZ, RZ, R109 ;  /* 0x000000ffff8b7224 */ /* 0x000fe200078e006d */
[----:B------:R-:W3:Y:S01]  /*4f90*/  LDL.LU R46, [R1+0x120] ;  /* 0x00012000012e7983 */ /* 0x000ee20000300800 */
[----:B------:R-:W-:-:S02]  /*4fa0*/  IMAD.MOV.U32 R108, RZ, RZ, R76 ;  /* 0x000000ffff6c7224 */ /* 0x000fc400078e004c */
[----:B------:R-:W-:Y:S02]  /*4fb0*/  IMAD.MOV.U32 R75, RZ, RZ, R47 ;  /* 0x000000ffff4b7224 */ /* 0x000fe400078e002f */
[----:B------:R-:W-:Y:S01]  /*4fc0*/  IMAD.MOV.U32 R140, RZ, RZ, R110 ;  /* 0x000000ffff8c7224 */ /* 0x000fe200078e006e */
[----:B------:R-:W4:Y:S01]  /*4fd0*/  LDL.LU R47, [R1+0x124] ;  /* 0x00012400012f7983 */ /* 0x000f220000300800 */
[----:B------:R-:W-:Y:S02]  /*4fe0*/  IMAD.MOV.U32 R109, RZ, RZ, R77 ;  /* 0x000000ffff6d7224 */ /* 0x000fe400078e004d */
[----:B------:R-:W-:Y:S02]  /*4ff0*/  IMAD.MOV.U32 R76, RZ, RZ, R48 ;  /* 0x000000ffff4c7224 */ /* 0x000fe400078e0030 */
[----:B------:R-:W-:Y:S01]  /*5000*/  IMAD.MOV.U32 R141, RZ, RZ, R111 ;  /* 0x000000ffff8d7224 */ /* 0x000fe200078e006f */
[----:B------:R-:W2:Y:S01]  /*5010*/  LDL.LU R48, [R1+0x128] ;  /* 0x0001280001307983 */ /* 0x000ea20000300800 */
[----:B------:R-:W-:-:S02]  /*5020*/  IMAD.MOV.U32 R110, RZ, RZ, R78 ;  /* 0x000000ffff6e7224 */ /* 0x000fc400078e004e */
[----:B------:R-:W-:Y:S02]  /*5030*/  IMAD.MOV.U32 R77, RZ, RZ, R49 ;  /* 0x000000ffff4d7224 */ /* 0x000fe400078e0031 */
[----:B------:R-:W-:Y:S01]  /*5040*/  IMAD.MOV.U32 R111, RZ, RZ, R79 ;  /* 0x000000ffff6f7224 */ /* 0x000fe200078e004f */
[----:B------:R-:W2:Y:S01]  /*5050*/  LDL.LU R49, [R1+0x12c] ;  /* 0x00012c0001317983 */ /* 0x000ea20000300800 */
[----:B------:R-:W-:Y:S02]  /*5060*/  IMAD.MOV.U32 R78, RZ, RZ, R50 ;  /* 0x000000ffff4e7224 */ /* 0x000fe400078e0032 */
[----:B------:R-:W-:Y:S01]  /*5070*/  IMAD.MOV.U32 R79, RZ, RZ, R51 ;  /* 0x000000ffff4f7224 */ /* 0x000fe200078e0033 */
[----:B------:R-:W2:Y:S04]  /*5080*/  LDL.LU R50, [R1+0x130] ;  /* 0x0001300001327983 */ /* 0x000ea80000300800 */
[----:B------:R-:W2:Y:S01]  /*5090*/  LDL.LU R51, [R1+0x134] ;  /* 0x0001340001337983 */ /* 0x000ea20000300800 */
[----:B------:R-:W-:-:S06]  /*50a0*/  WARPGROUP.ARRIVE ;  /* 0x00000000000079c5 */ /* 0x000fcc0000000000 */
[----:B------:R-:W-:Y:S03]  /*50b0*/  IGMMA.64x16x32.S8.S8 R136, gdesc[UR44], R136, gsb0 ;  /* 0x006000002c8879f1 */ /* 0x000fe60008041088 */
[----:B------:R-:W-:Y:S02]  /*50c0*/  WARPGROUP.DEPBAR.LE gsb0, 0x0 ;  /* 0x00008000000079c5 */ /* 0x000fe40000010000 */
[----:B------:R0:W-:Y:S04]  /*50d0*/  STL.64 [R1+0x3a0], R136 ;  /* 0x0003a08801007387 */ /* 0x0001e80000100a00 */
[----:B------:R1:W-:Y:S04]  /*50e0*/  STL.64 [R1+0x3a8], R138 ;  /* 0x0003a88a01007387 */ /* 0x0003e80000100a00 */
        /* <DEDUP_REMOVED lines=16> */
[----:B------:R-:W-:-:S02]  /*51f0*/  IMAD.MOV.U32 R109, RZ, RZ, R77 ;  /* 0x000000ffff6d7224 */ /* 0x000fc400078e004d */
[----:B------:R-:W-:Y:S02]  /*5200*/  IMAD.MOV.U32 R141, RZ, RZ, R111 ;  /* 0x000000ffff8d7224 */ /* 0x000fe400078e006f */
[----:B------:R-:W-:Y:S02]  /*5210*/  IMAD.MOV.U32 R110, RZ, RZ, R78 ;  /* 0x000000ffff6e7224 */ /* 0x000fe400078e004e */
[----:B------:R-:W-:Y:S02]  /*5220*/  IMAD.MOV.U32 R111, RZ, RZ, R79 ;  /* 0x000000ffff6f7224 */ /* 0x000fe400078e004f */
[----:B---3--:R-:W-:Y:S02]  /*5230*/  IMAD.MOV.U32 R74, RZ, RZ, R46 ;  /* 0x000000ffff4a7224 */ /* 0x008fe400078e002e */
[----:B------:R-:W3:Y:S01]  /*5240*/  LDL.LU R46, [R1+0x220] ;  /* 0x00022000012e7983 */ /* 0x000ee20000300800 */
[----:B----4-:R-:W-:-:S03]  /*5250*/  IMAD.MOV.U32 R75, RZ, RZ, R47 ;  /* 0x000000ffff4b7224 */ /* 0x010fc600078e002f */
[----:B------:R-:W4:Y:S01]  /*5260*/  LDL.LU R47, [R1+0x224] ;  /* 0x00022400012f7983 */ /* 0x000f220000300800 */
[----:B--2---:R-:W-:-:S03]  /*5270*/  IMAD.MOV.U32 R76, RZ, RZ, R48 ;  /* 0x000000ffff4c7224 */ /* 0x004fc600078e0030 */
[----:B------:R-:W2:Y:S01]  /*5280*/  LDL.LU R48, [R1+0x228] ;  /* 0x0002280001307983 */ /* 0x000ea20000300800 */
[----:B------:R-:W-:-:S03]  /*5290*/  IMAD.MOV.U32 R77, RZ, RZ, R49 ;  /* 0x000000ffff4d7224 */ /* 0x000fc600078e0031 */
[----:B------:R-:W2:Y:S01]  /*52a0*/  LDL.LU R49, [R1+0x22c] ;  /* 0x00022c0001317983 */ /* 0x000ea20000300800 */
[----:B------:R-:W-:-:S03]  /*52b0*/  IMAD.MOV.U32 R78, RZ, RZ, R50 ;  /* 0x000000ffff4e7224 */ /* 0x000fc600078e0032 */
[----:B------:R-:W2:Y:S01]  /*52c0*/  LDL.LU R50, [R1+0x230] ;  /* 0x0002300001327983 */ /* 0x000ea20000300800 */
[----:B------:R-:W-:-:S03]  /*52d0*/  IMAD.MOV.U32 R79, RZ, RZ, R51 ;  /* 0x000000ffff4f7224 */ /* 0x000fc600078e0033 */
        /* <DEDUP_REMOVED lines=10> */
[----:B-1----:R-:W-:Y:S02]  /*5380*/  IMAD.MOV.U32 R138, RZ, RZ, R108 ;  /* 0x000000ffff8a7224 */ /* 0x002fe400078e006c */
        /* <DEDUP_REMOVED lines=9> */
[----:B------:R-:W-:Y:S01]  /*5420*/  IMAD.MOV.U32 R79, RZ, RZ, R45 ;  /* 0x000000ffff4f7224 */ /* 0x000fe200078e002d */
[----:B------:R-:W2:Y:S01]  /*5430*/  LDL.LU R44, [R1+0x238] ;  /* 0x00023800012c7983 */ /* 0x000ea20000300800 */
[----:B------:R-:W-:-:S03]  /*5440*/  IMAD.MOV.U32 R139, RZ, RZ, R109 ;  /* 0x000000ffff8b7224 */ /* 0x000fc600078e006d */
[----:B------:R-:W2:Y:S01]  /*5450*/  LDL.LU R45, [R1+0x23c] ;  /* 0x00023c00012d7983 */ /* 0x000ea20000300800 */
[----:B------:R-:W-:Y:S02]  /*5460*/  IMAD.MOV.U32 R140, RZ, RZ, R110 ;  /* 0x000000ffff8c7224 */ /* 0x000fe400078e006e */
[----:B------:R-:W-:Y:S01]  /*5470*/  IMAD.MOV.U32 R141, RZ, RZ, R111 ;  /* 0x000000ffff8d7224 */ /* 0x000fe200078e006f */
[----:B------:R-:W-:Y:S01]  /*5480*/  UMOV UR48, UR46 ;  /* 0x0000002e00307c82 */ /* 0x000fe20008000000 */
[----:B------:R-:W-:-:S04]  /*5490*/  UMOV UR49, UR47 ;  /* 0x0000002f00317c82 */ /* 0x000fc80008000000 */
[----:B------:R-:W-:Y:S01]  /*54a0*/  WARPGROUP.ARRIVE ;  /* 0x00000000000079c5 */ /* 0x000fe20000000000 */
[----:B------:R-:W-:Y:S01]  /*54b0*/  UMOV UR44, UR4 ;  /* 0x00000004002c7c82 */ /* 0x000fe20008000000 */
[----:B------:R-:W-:Y:S01]  /*54c0*/  UMOV UR45, UR5 ;  /* 0x00000005002d7c82 */ /* 0x000fe20008000000 */
[----:B------:R-:W-:Y:S01]  /*54d0*/  UMOV UR46, UR10 ;  /* 0x0000000a002e7c82 */ /* 0x000fe20008000000 */
[----:B------:R-:W-:Y:S02]  /*54e0*/  UMOV UR47, 0x80000020 ;  /* 0x80000020002f7882 */ /* 0x000fe40000000000 */
[----:B------:R-:W-:Y:S01]  /*54f0*/  IGMMA.64x16x32.S8.S8 R136, gdesc[UR44], R136, gsb0 ;  /* 0x006000002c8879f1 */ /* 0x000fe20008041088 */
        /* <DEDUP_REMOVED lines=12> */
[----:B------:R-:W-:-:S03]  /*55c0*/  WARPGROUP.DEPBAR.LE gsb0, 0x0 ;  /* 0x00008000000079c5 */ /* 0x000fc60000010000 */
[----:B------:R-:W-:Y:S04]  /*55d0*/  STL.64 [R1+0x2a0], R136 ;  /* 0x0002a08801007387 */ /* 0x000fe80000100a00 */
[----:B------:R-:W-:Y:S04]  /*55e0*/  STL.64 [R1+0x2a8], R138 ;  /* 0x0002a88a01007387 */ /* 0x000fe80000100a00 */
[----:B------:R0:W-:Y:S04]  /*55f0*/  STL.64 [R1+0x2b0], R140 ;  /* 0x0002b08c01007387 */ /* 0x0001e80000100a00 */
[----:B------:R1:W-:Y:S01]  /*5600*/  STL.64 [R1+0x2b8], R142 ;  /* 0x0002b88e01007387 */ /* 0x0003e20000100a00 */
[----:B0-----:R-:W-:-:S02]  /*5610*/  IMAD.MOV.U32 R140, RZ, RZ, R110 ;  /* 0x000000ffff8c7224 */ /* 0x001fc400078e006e */
[----:B------:R-:W-:Y:S01]  /*5620*/  IMAD.MOV.U32 R141, RZ, RZ, R111 ;  /* 0x000000ffff8d7224 */ /* 0x000fe200078e006f */
[----:B------:R-:W2:Y:S04]  /*5630*/  LDL.LU R110, [R1+0x1b8] ;  /* 0x0001b800016e7983 */ /* 0x000ea80000300800 */
[----:B------:R-:W2:Y:S01]  /*5640*/  LDL.LU R111, [R1+0x1bc] ;  /* 0x0001bc00016f7983 */ /* 0x000ea20000300800 */
[----:B------:R-:W-:Y:S02]  /*5650*/  IMAD.MOV.U32 R136, RZ, RZ, R106 ;  /* 0x000000ffff887224 */ /* 0x000fe400078e006a */
[----:B------:R-:W-:Y:S02]  /*5660*/  IMAD.MOV.U32 R137, RZ, RZ, R107 ;  /* 0x000000ffff897224 */ /* 0x000fe400078e006b */
[----:B------:R-:W-:-:S02]  /*5670*/  IMAD.MOV.U32 R138, RZ, RZ, R108 ;  /* 0x000000ffff8a7224 */ /* 0x000fc400078e006c */
[----:B------:R-:W-:Y:S02]  /*5680*/  IMAD.MOV.U32 R139, RZ, RZ, R109 ;  /* 0x000000ffff8b7224 */ /* 0x000fe400078e006d */
[----:B-1----:R-:W-:Y:S02]  /*5690*/  IMAD.MOV.U32 R142, RZ, RZ, R44 ;  /* 0x000000ffff8e7224 */ /* 0x002fe400078e002c */
[----:B------:R-:W2:Y:S01]  /*56a0*/  LDL.LU R44, [R1+0xa0] ;  /* 0x0000a000012c7983 */ /* 0x000ea20000300800 */
[----:B------:R-:W-:-:S03]  /*56b0*/  IMAD.MOV.U32 R143, RZ, RZ, R45 ;  /* 0x000000ffff8f7224 */ /* 0x000fc600078e002d */
[----:B------:R-:W2:Y:S03]  /*56c0*/  LDL.LU R45, [R1+0xa4] ;  /* 0x0000a400012d7983 */ /* 0x000ea60000300800 */
[----:B------:R-:W-:-:S06]  /*56d0*/  WARPGROUP.ARRIVE ;  /* 0x00000000000079c5 */ /* 0x000fcc0000000000 */
[----:B------:R-:W-:Y:S01]  /*56e0*/  IGMMA.64x16x32.S8.S8 R136, gdesc[UR56], R136, gsb0 ;  /* 0x00600000388879f1 */ /* 0x000fe20008041088 */
[----:B---3--:R-:W-:Y:S02]  /*56f0*/  IMAD.MOV.U32 R104, RZ, RZ, R46 ;  /* 0x000000ffff687224 */ /* 0x008fe400078e002e */
[----:B------:R-:W3:Y:S01]  /*5700*/  LDL.LU R46, [R1+0xa8] ;  /* 0x0000a800012e7983 */ /* 0x000ee20000300800 */
[----:B----4-:R-:W-:-:S03]  /*5710*/  IMAD.MOV.U32 R105, RZ, RZ, R47 ;  /* 0x000000ffff697224 */ /* 0x010fc600078e002f */
[----:B------:R-:W3:Y:S01]  /*5720*/  LDL.LU R47, [R1+0xac] ;  /* 0x0000ac00012f7983 */ /* 0x000ee20000300800 */
[----:B--2---:R-:W-:-:S03]  /*5730*/  IMAD.MOV.U32 R106, RZ, RZ, R48 ;  /* 0x000000ffff6a7224 */ /* 0x004fc600078e0030 */
[----:B------:R-:W3:Y:S01]  /*5740*/  LDL.LU R48, [R1+0xb0] ;  /* 0x0000b00001307983 */ /* 0x000ee20000300800 */
[----:B------:R-:W-:-:S03]  /*5750*/  IMAD.MOV.U32 R107, RZ, RZ, R49 ;  /* 0x000000ffff6b7224 */ /* 0x000fc600078e0031 */
[----:B------:R-:W3:Y:S01]  /*5760*/  LDL.LU R49, [R1+0xb4] ;  /* 0x0000b40001317983 */ /* 0x000ee20000300800 */
[----:B------:R-:W-:-:S03]  /*5770*/  IMAD.MOV.U32 R108, RZ, RZ, R50 ;  /* 0x000000ffff6c7224 */ /* 0x000fc600078e0032 */
[----:B------:R-:W3:Y:S01]  /*5780*/  LDL.LU R50, [R1+0xb8] ;  /* 0x0000b80001327983 */ /* 0x000ee20000300800 */
[----:B------:R-:W-:-:S03]  /*5790*/  IMAD.MOV.U32 R109, RZ, RZ, R51 ;  /* 0x000000ffff6d7224 */ /* 0x000fc600078e0033 */
[----:B------:R-:W3:Y:S01]  /*57a0*/  LDL.LU R51, [R1+0xbc] ;  /* 0x0000bc0001337983 */ /* 0x000ee20000300800 */
[----:B------:R-:W-:Y:S02]  /*57b0*/  WARPGROUP.DEPBAR.LE gsb0, 0x0 ;  /* 0x00008000000079c5 */ /* 0x000fe40000010000 */
[----:B------:R-:W-:Y:S01]  /*57c0*/  UIADD3 UR10, UR34, 0x182, URZ ;  /* 0x00000182220a7890 */ /* 0x000fe2000fffe03f */
[----:B------:R-:W2:Y:S01]  /*57d0*/  LDL.LU R168, [R1+0x7e4] ;  /* 0x0007e40001a87983 */ /* 0x000ea20000300800 */
[----:B------:R-:W-:Y:S01]  /*57e0*/  UMOV UR11, 0x80000020 ;  /* 0x80000020000b7882 */ /* 0x000fe20000000000 */
[----:B------:R-:W-:Y:S01]  /*57f0*/  UMOV UR14, UR46 ;  /* 0x0000002e000e7c82 */ /* 0x000fe20008000000 */
[----:B------:R-:W-:Y:S01]  /*5800*/  WARPGROUP.ARRIVE ;  /* 0x00000000000079c5 */ /* 0x000fe20000000000 */
[----:B------:R-:W-:Y:S01]  /*5810*/  UMOV UR15, UR47 ;  /* 0x0000002f000f7c82 */ /* 0x000fe20008000000 */
[----:B------:R-:W2:Y:S04]  /*5820*/  LDL.LU R169, [R1+0x7e0] ;  /* 0x0007e00001a97983 */ /* 0x000ea80000300800 */
[----:B------:R-:W-:Y:S01]  /*5830*/  IGMMA.64x16x32.S8.S8 R104, gdesc[UR52], R104, gsb0 ;  /* 0x00600000346879f1 */ /* 0x000fe20008041068 */
[----:B------:R-:W-:Y:S01]  /*5840*/  UMOV UR56, UR14 ;  /* 0x0000000e00387c82 */ /* 0x000fe20008000000 */
[----:B------:R-:W-:Y:S01]  /*5850*/  UMOV UR57, UR15 ;  /* 0x0000000f00397c82 */ /* 0x000fe20008000000 */
[----:B------:R-:W2:Y:S01]  /*5860*/  LDL.LU R170, [R1+0x7dc] ;  /* 0x0007dc0001aa7983 */ /* 0x000ea20000300800 */
[----:B------:R-:W-:-:S02]  /*5870*/  WARPGROUP.DEPBAR.LE gsb0, 0x0 ;  /* 0x00008000000079c5 */ /* 0x000fc40000010000 */
[----:B------:R-:W-:Y:S01]  /*5880*/  WARPGROUP.ARRIVE ;  /* 0x00000000000079c5 */ /* 0x000fe20000000000 */
[----:B------:R-:W-:Y:S01]  /*5890*/  UIADD3 UR14, UR34, 0x1c2, URZ ;  /* 0x000001c2220e7890 */ /* 0x000fe2000fffe03f */
[----:B------:R-:W2:Y:S04]  /*58a0*/  LDL.LU R171, [R1+0x7d8] ;  /* 0x0007d80001ab7983 */ /* 0x000ea80000300800 */
[----:B------:R-:W-:Y:S01]  /*58b0*/  IGMMA.64x16x32.S8.S8 R72, gdesc[UR8], R72, gsb0 ;  /* 0x00600000084879f1 */ /* 0x000fe20008041048 */
[----:B------:R-:W-:Y:S01]  /*58c0*/  UMOV UR15, 0x80000020 ;  /* 0x80000020000f7882 */ /* 0x000fe20000000000 */
[----:B------:R-:W2:Y:S01]  /*58d0*/  LDL.LU R172, [R1+0x7d4] ;  /* 0x0007d40001ac7983 */ /* 0x000ea20000300800 */
[----:B------:R-:W-:-:S03]  /*58e0*/  IMAD.MOV.U32 R32, RZ, RZ, R40 ;  /* 0x000000ffff207224 */ /* 0x000fc600078e0028 */
[----:B------:R-:W2:Y:S01]  /*58f0*/  LDL.LU R173, [R1+0x7d0] ;  /* 0x0007d00001ad7983 */ /* 0x000ea20000300800 */
[----:B------:R-:W-:-:S03]  /*5900*/  IMAD.MOV.U32 R33, RZ, RZ, R41 ;  /* 0x000000ffff217224 */ /* 0x000fc600078e0029 */
[----:B------:R-:W2:Y:S01]  /*5910*/  LDL.LU R174, [R1+0x7cc] ;  /* 0x0007cc0001ae7983 */ /* 0x000ea20000300800 */
[----:B------:R-:W-:-:S03]  /*5920*/  IMAD.MOV.U32 R34, RZ, RZ, R42 ;  /* 0x000000ffff227224 */ /* 0x000fc600078e002a */
[----:B------:R-:W2:Y:S01]  /*5930*/  LDL.LU R175, [R1+0x7c8] ;  /* 0x0007c80001af7983 */ /* 0x000ea20000300800 */
[----:B------:R-:W-:-:S03]  /*5940*/  IMAD.MOV.U32 R35, RZ, RZ, R43 ;  /* 0x000000ffff237224 */ /* 0x000fc600078e002b */
[----:B------:R-:W4:Y:S01]  /*5950*/  LDL.LU R40, [R1+0x7c4] ;  /* 0x0007c40001287983 */ /* 0x000f220000300800 */
[----:B------:R-:W-:-:S03]  /*5960*/  IMAD.MOV.U32 R36, RZ, RZ, R176 ;  /* 0x000000ffff247224 */ /* 0x000fc600078e00b0 */
[----:B------:R-:W4:Y:S01]  /*5970*/  LDL.LU R41, [R1+0x7c0] ;  /* 0x0007c00001297983 */ /* 0x000f220000300800 */
[----:B------:R-:W-:-:S03]  /*5980*/  IMAD.MOV.U32 R37, RZ, RZ, R177 ;  /* 0x000000ffff257224 */ /* 0x000fc600078e00b1 */
[----:B------:R-:W4:Y:S01]  /*5990*/  LDL.LU R42, [R1+0x7bc] ;  /* 0x0007bc00012a7983 */ /* 0x000f220000300800 */
[----:B------:R-:W-:-:S03]  /*59a0*/  IMAD.MOV.U32 R38, RZ, RZ, R178 ;  /* 0x000000ffff267224 */ /* 0x000fc600078e00b2 */
[----:B------:R-:W4:Y:S01]  /*59b0*/  LDL.LU R43, [R1+0x7b8] ;  /* 0x0007b800012b7983 */ /* 0x000f220000300800 */
[----:B------:R-:W-:-:S03]  /*59c0*/  IMAD.MOV.U32 R39, RZ, RZ, R179 ;  /* 0x000000ffff277224 */ /* 0x000fc600078e00b3 */
[----:B------:R-:W2:Y:S04]  /*59d0*/  LDL.LU R176, [R1+0x7b4] ;  /* 0x0007b40001b07983 */ /* 0x000ea80000300800 */
[----:B------:R-:W2:Y:S04]  /*59e0*/  LDL.LU R177, [R1+0x7b0] ;  /* 0x0007b00001b17983 */ /* 0x000ea80000300800 */
[----:B------:R-:W2:Y:S04]  /*59f0*/  LDL.LU R178, [R1+0x7ac] ;  /* 0x0007ac0001b27983 */ /* 0x000ea80000300800 */
[----:B------:R-:W2:Y:S01]  /*5a00*/  LDL.LU R179, [R1+0x7a8] ;  /* 0x0007a80001b37983 */ /* 0x000ea20000300800 */
[----:B------:R-:W-:-:S03]  /*5a10*/  WARPGROUP.DEPBAR.LE gsb0, 0x0 ;  /* 0x00008000000079c5 */ /* 0x000fc60000010000 */
[----:B------:R-:W-:Y:S04]  /*5a20*/  STL.64 [R1+0x220], R136 ;  /* 0x0002208801007387 */ /* 0x000fe80000100a00 */
[----:B------:R-:W-:Y:S04]  /*5a30*/  STL.64 [R1+0x228], R138 ;  /* 0x0002288a01007387 */ /* 0x000fe80000100a00 */
[----:B------:R-:W-:Y:S04]  /*5a40*/  STL.64 [R1+0x230], R140 ;  /* 0x0002308c01007387 */ /* 0x000fe80000100a00 */
[----:B------:R0:W-:Y:S04]  /*5a50*/  STL.64 [R1+0x238], R142 ;  /* 0x0002388e01007387 */ /* 0x0001e80000100a00 */
[----:B0-----:R-:W4:Y:S04]  /*5a60*/  LDL.LU.64 R142, [R1+0x7a0] ;  /* 0x0007a000018e7983 */ /* 0x001f280000300a00 */
[----:B------:R-:W4:Y:S04]  /*5a70*/  LDL.LU.64 R140, [R1+0x798] ;  /* 0x00079800018c7983 */ /* 0x000f280000300a00 */
[----:B------:R-:W4:Y:S04]  /*5a80*/  LDL.LU.64 R138, [R1+0x790] ;  /* 0x00079000018a7983 */ /* 0x000f280000300a00 */
[----:B------:R-:W4:Y:S04]  /*5a90*/  LDL.LU.64 R136, [R1+0x788] ;  /* 0x0007880001887983 */ /* 0x000f280000300a00 */
[----:B------:R-:W-:Y:S04]  /*5aa0*/  STL.64 [R1+0x1a0], R104 ;  /* 0x0001a06801007387 */ /* 0x000fe80000100a00 */
[----:B------:R-:W-:Y:S04]  /*5ab0*/  STL.64 [R1+0x1a8], R106 ;  /* 0x0001a86a01007387 */ /* 0x000fe80000100a00 */
[----:B------:R-:W-:Y:S04]  /*5ac0*/  STL.64 [R1+0x1b0], R108 ;  /* 0x0001b06c01007387 */ /* 0x000fe80000100a00 */
[----:B------:R0:W-:Y:S04]  /*5ad0*/  STL.64 [R1+0x1b8], R110 ;  /* 0x0001b86e01007387 */ /* 0x0001e80000100a00 */
[----:B0-----:R-:W4:Y:S04]  /*5ae0*/  LDL.LU.64 R110, [R1+0x780] ;  /* 0x00078000016e7983 */ /* 0x001f280000300a00 */
[----:B------:R-:W4:Y:S04]  /*5af0*/  LDL.LU.64 R108, [R1+0x778] ;  /* 0x00077800016c7983 */ /* 0x000f280000300a00 */
[----:B------:R-:W4:Y:S04]  /*5b00*/  LDL.LU.64 R106, [R1+0x770] ;  /* 0x00077000016a7983 */ /* 0x000f280000300a00 */
[----:B------:R-:W4:Y:S01]  /*5b10*/  LDL.LU.64 R104, [R1+0x768] ;  /* 0x0007680001687983 */ /* 0x000f220000300a00 */
[----:B---3--:R-:W-:-:S06]  /*5b20*/  WARPGROUP.ARRIVE ;  /* 0x00000000000079c5 */ /* 0x008fcc0000000000 */
[----:B------:R-:W-:Y:S01]  /*5b30*/  IGMMA.64x16x32.S8.S8 R44, gdesc[UR12], R44, gsb0 ;  /* 0x006000000c2c79f1 */ /* 0x000fe2000804102c */
[----:B------:R-:W-:Y:S04]  /*5b40*/  STL.64 [R1+0x120], R72 ;  /* 0x0001204801007387 */ /* 0x000fe80000100a00 */
[----:B------:R-:W-:Y:S01]  /*5b50*/  STL.64 [R1+0x128], R74 ;  /* 0x0001284a01007387 */ /* 0x000fe20000100a00 */
[----:B------:R-:W-:Y:S02]  /*5b60*/  WARPGROUP.DEPBAR.LE gsb0, 0x0 ;  /* 0x00008000000079c5 */ /* 0x000fe40000010000 */
[----:B------:R-:W-:-:S06]  /*5b70*/  WARPGROUP.ARRIVE ;  /* 0x00000000000079c5 */ /* 0x000fcc0000000000 */
[----:B------:R-:W-:Y:S01]  /*5b80*/  IGMMA.64x16x32.S8.S8 R208, gdesc[UR16], R208, gsb0 ;  /* 0x0060000010d079f1 */ /* 0x000fe200080410d0 */
[----:B------:R-:W-:Y:S04]  /*5b90*/  STL.64 [R1+0x130], R76 ;  /* 0x0001304c01007387 */ /* 0x000fe80000100a00 */
[----:B------:R0:W-:Y:S04]  /*5ba0*/  STL.64 [R1+0x138], R78 ;  /* 0x0001384e01007387 */ /* 0x0001e80000100a00 */
[----:B0-----:R-:W3:Y:S04]  /*5bb0*/  LDL.LU.64 R78, [R1+0x760] ;  /* 0x00076000014e7983 */ /* 0x001ee80000300a00 */
[----:B------:R-:W3:Y:S04]  /*5bc0*/  LDL.LU.64 R76, [R1+0x758] ;  /* 0x00075800014c7983 */ /* 0x000ee80000300a00 */
[----:B------:R-:W3:Y:S04]  /*5bd0*/  LDL.LU.64 R74, [R1+0x750] ;  /* 0x00075000014a7983 */ /* 0x000ee80000300a00 */
[----:B------:R-:W3:Y:S04]  /*5be0*/  LDL.LU.64 R72, [R1+0x748] ;  /* 0x0007480001487983 */ /* 0x000ee80000300a00 */
[----:B------:R-:W-:Y:S04]  /*5bf0*/  STL.64 [R1+0xa0], R44 ;  /* 0x0000a02c01007387 */ /* 0x000fe80000100a00 */
[----:B------:R-:W-:Y:S04]  /*5c00*/  STL.64 [R1+0xa8], R46 ;  /* 0x0000a82e01007387 */ /* 0x000fe80000100a00 */
[----:B------:R-:W-:Y:S04]  /*5c10*/  STL.64 [R1+0xb0], R48 ;  /* 0x0000b03001007387 */ /* 0x000fe80000100a00 */
[----:B------:R0:W-:Y:S01]  /*5c20*/  STL.64 [R1+0xb8], R50 ;  /* 0x0000b83201007387 */ /* 0x0001e20000100a00 */
[----:B------:R-:W-:-:S03]  /*5c30*/  WARPGROUP.DEPBAR.LE gsb0, 0x0 ;  /* 0x00008000000079c5 */ /* 0x000fc60000010000 */
[----:B0-----:R-:W4:Y:S04]  /*5c40*/  LDL.LU.64 R50, [R1+0x740] ;  /* 0x0007400001327983 */ /* 0x001f280000300a00 */
[----:B------:R-:W4:Y:S04]  /*5c50*/  LDL.LU.64 R48, [R1+0x738] ;  /* 0x0007380001307983 */ /* 0x000f280000300a00 */
[----:B------:R-:W3:Y:S04]  /*5c60*/  LDL.LU.64 R46, [R1+0x730] ;  /* 0x00073000012e7983 */ /* 0x000ee80000300a00 */
[----:B------:R-:W3:Y:S04]  /*5c70*/  LDL.LU.64 R44, [R1+0x728] ;  /* 0x00072800012c7983 */ /* 0x000ee80000300a00 */
[----:B------:R-:W-:Y:S04]  /*5c80*/  STL.64 [R1+0x20], R208 ;  /* 0x000020d001007387 */ /* 0x000fe80000100a00 */
[----:B------:R-:W-:Y:S04]  /*5c90*/  STL.64 [R1+0x28], R210 ;  /* 0x000028d201007387 */ /* 0x000fe80000100a00 */
[----:B------:R-:W-:Y:S04]  /*5ca0*/  STL.64 [R1+0x30], R212 ;  /* 0x000030d401007387 */ /* 0x000fe80000100a00 */
[----:B------:R0:W-:Y:S04]  /*5cb0*/  STL.64 [R1+0x38], R214 ;  /* 0x000038d601007387 */ /* 0x0001e80000100a00 */
[----:B0-----:R-:W2:Y:S04]  /*5cc0*/  LDL.LU.64 R214, [R1+0x720] ;  /* 0x0007200001d67983 */ /* 0x001ea80000300a00 */
[----:B------:R-:W2:Y:S04]  /*5cd0*/  LDL.LU.64 R212, [R1+0x718] ;  /* 0x0007180001d47983 */ /* 0x000ea80000300a00 */
[----:B------:R-:W2:Y:S04]  /*5ce0*/  LDL.LU.64 R210, [R1+0x710] ;  /* 0x0007100001d27983 */ /* 0x000ea80000300a00 */
[----:B------:R-:W2:Y:S01]  /*5cf0*/  LDL.LU.64 R208, [R1+0x708] ;  /* 0x0007080001d07983 */ /* 0x000ea20000300a00 */
[----:B------:R-:W-:Y:S01]  /*5d00*/  UIADD3 UR22, UR34, 0x242, URZ ;  /* 0x0000024222167890 */ /* 0x000fe2000fffe03f */
[----:B------:R-:W-:Y:S01]  /*5d10*/  UMOV UR23, 0x80000020 ;  /* 0x8000002000177882 */ /* 0x000fe20000000000 */
[----:B--2---:R-:W-:-:S07]  /*5d20*/  WARPGROUP.ARRIVE ;  /* 0x00000000000079c5 */ /* 0x004fce0000000000 */
[----:B------:R-:W-:Y:S03]  /*5d30*/  IGMMA.64x16x32.S8.S8 R208, gdesc[UR20], R208, gsb0 ;  /* 0x0060000014d079f1 */ /* 0x000fe600080410d0 */
[----:B------:R-:W-:Y:S02]  /*5d40*/  WARPGROUP.DEPBAR.LE gsb0, 0x0 ;  /* 0x00008000000079c5 */ /* 0x000fe40000010000 */
[----:B------:R-:W-:Y:S04]  /*5d50*/  STL.64 [R1+0x4a0], R214 ;  /* 0x0004a0d601007387 */ /* 0x000fe80000100a00 */
[----:B------:R-:W-:Y:S04]  /*5d60*/  STL.64 [R1+0x498], R212 ;  /* 0x000498d401007387 */ /* 0x000fe80000100a00 */
[----:B------:R0:W-:Y:S04]  /*5d70*/  STL.64 [R1+0x490], R210 ;  /* 0x000490d201007387 */ /* 0x0001e80000100a00 */
[----:B------:R1:W-:Y:S01]  /*5d80*/  STL.64 [R1+0x488], R208 ;  /* 0x000488d001007387 */ /* 0x0003e20000100a00 */
[----:B0-----:R-:W-:-:S02]  /*5d90*/  IMAD.MOV.U32 R210, RZ, RZ, R182 ;  /* 0x000000ffffd27224 */ /* 0x001fc400078e00b6 */
[----:B-1----:R-:W-:Y:S02]  /*5da0*/  IMAD.MOV.U32 R208, RZ, RZ, R180 ;  /* 0x000000ffffd07224 */ /* 0x002fe400078e00b4 */
[----:B------:R-:W2:Y:S01]  /*5db0*/  LDL.LU R180, [R1+0x704] ;  /* 0x0007040001b47983 */ /* 0x000ea20000300800 */
[----:B------:R-:W-:Y:S02]  /*5dc0*/  IMAD.MOV.U32 R209, RZ, RZ, R181 ;  /* 0x000000ffffd17224 */ /* 0x000fe400078e00b5 */
[----:B------:R-:W-:Y:S01]  /*5dd0*/  IMAD.MOV.U32 R211, RZ, RZ, R183 ;  /* 0x000000ffffd37224 */ /* 0x000fe200078e00b7 */
[----:B------:R-:W2:Y:S04]  /*5de0*/  LDL.LU R181, [R1+0x700] ;  /* 0x0007000001b57983 */ /* 0x000ea80000300800 */
[----:B------:R-:W2:Y:S04]  /*5df0*/  LDL.LU R182, [R1+0x6fc] ;  /* 0x0006fc0001b67983 */ /* 0x000ea80000300800 */
[----:B------:R-:W2:Y:S01]  /*5e00*/  LDL.LU R183, [R1+0x6f8] ;  /* 0x0006f80001b77983 */ /* 0x000ea20000300800 */
[----:B------:R-:W-:Y:S01]  /*5e10*/  UIADD3 UR26, UR34, 0x282, URZ ;  /* 0x00000282221a7890 */ /* 0x000fe2000fffe03f */
[----:B------:R-:W-:Y:S01]  /*5e20*/  UMOV UR27, 0x80000020 ;  /* 0x80000020001b7882 */ /* 0x000fe20000000000 */
[----:B------:R-:W-:-:S02]  /*5e30*/  IMAD.MOV.U32 R212, RZ, RZ, R144 ;  /* 0x000000ffffd47224 */ /* 0x000fc400078e0090 */
[----:B------:R-:W4:Y:S01]  /*5e40*/  LDL.LU R144, [R1+0x6f4] ;  /* 0x0006f40001907983 */ /* 0x000f220000300800 */
[----:B------:R-:W-:Y:S02]  /*5e50*/  IMAD.MOV.U32 R213, RZ, RZ, R145 ;  /* 0x000000ffffd57224 */ /* 0x000fe400078e0091 */
[----:B------:R-:W-:Y:S01]  /*5e60*/  IMAD.MOV.U32 R214, RZ, RZ, R146 ;  /* 0x000000ffffd67224 */ /* 0x000fe200078e0092 */
[----:B------:R-:W4:Y:S01]  /*5e70*/  LDL.LU R145, [R1+0x6f0] ;  /* 0x0006f00001917983 */ /* 0x000f220000300800 */
[----:B------:R-:W-:-:S03]  /*5e80*/  IMAD.MOV.U32 R215, RZ, RZ, R147 ;  /* 0x000000ffffd77224 */ /* 0x000fc600078e0093 */
[----:B------:R-:W4:Y:S04]  /*5e90*/  LDL.LU R146, [R1+0x6ec] ;  /* 0x0006ec0001927983 */ /* 0x000f280000300800 */
[----:B------:R-:W4:Y:S01]  /*5ea0*/  LDL.LU R147, [R1+0x6e8] ;  /* 0x0006e80001937983 */ /* 0x000f220000300800 */
[----:B--2---:R-:W-:-:S06]  /*5eb0*/  WARPGROUP.ARRIVE ;  /* 0x00000000000079c5 */ /* 0x004fcc0000000000 */
        /* <DEDUP_REMOVED lines=8> */
[----:B------:R-:W4:Y:S01]  /*5f40*/  LDL.LU R148, [R1+0x6e4] ;  /* 0x0006e40001947983 */ /* 0x000f220000300800 */
[----:B------:R-:W-:Y:S02]  /*5f50*/  IMAD.MOV.U32 R177, RZ, RZ, R149 ;  /* 0x000000ffffb17224 */ /* 0x000fe400078e0095 */
[----:B------:R-:W-:Y:S01]  /*5f60*/  IMAD.MOV.U32 R179, RZ, RZ, R151 ;  /* 0x000000ffffb37224 */ /* 0x000fe200078e0097 */
[----:B------:R-:W4:Y:S04]  /*5f70*/  LDL.LU R149, [R1+0x6e0] ;  /* 0x0006e00001957983 */ /* 0x000f280000300800 */
[----:B------:R-:W4:Y:S04]  /*5f80*/  LDL.LU R150, [R1+0x6dc] ;  /* 0x0006dc0001967983 */ /* 0x000f280000300800 */
[----:B------:R-:W4:Y:S01]  /*5f90*/  LDL.LU R151, [R1+0x6d8] ;  /* 0x0006d80001977983 */ /* 0x000f220000300800 */
[----:B------:R-:W-:Y:S01]  /*5fa0*/  UIADD3 UR30, UR34, 0x2c2, URZ ;  /* 0x000002c2221e7890 */ /* 0x000fe2000fffe03f */
[----:B------:R-:W-:Y:S01]  /*5fb0*/  UMOV UR31, 0x80000020 ;  /* 0x80000020001f7882 */ /* 0x000fe20000000000 */
[----:B------:R-:W-:-:S02]  /*5fc0*/  IMAD.MOV.U32 R180, RZ, RZ, R112 ;  /* 0x000000ffffb47224 */ /* 0x000fc400078e0070 */
[----:B------:R-:W2:Y:S01]  /*5fd0*/  LDL.LU R112, [R1+0x6d4] ;  /* 0x0006d40001707983 */ /* 0x000ea20000300800 */
[----:B------:R-:W-:Y:S02]  /*5fe0*/  IMAD.MOV.U32 R181, RZ, RZ, R113 ;  /* 0x000000ffffb57224 */ /* 0x000fe400078e0071 */
[----:B------:R-:W-:Y:S01]  /*5ff0*/  IMAD.MOV.U32 R182, RZ, RZ, R114 ;  /* 0x000000ffffb67224 */ /* 0x000fe200078e0072 */
[----:B------:R-:W2:Y:S01]  /*6000*/  LDL.LU R113, [R1+0x6d0] ;  /* 0x0006d00001717983 */ /* 0x000ea20000300800 */
[----:B------:R-:W-:-:S03]  /*6010*/  IMAD.MOV.U32 R183, RZ, RZ, R115 ;  /* 0x000000ffffb77224 */ /* 0x000fc600078e0073 */
[----:B------:R-:W2:Y:S04]  /*6020*/  LDL.LU R114, [R1+0x6cc] ;  /* 0x0006cc0001727983 */ /* 0x000ea80000300800 */
[----:B------:R-:W2:Y:S01]  /*6030*/  LDL.LU R115, [R1+0x6c8] ;  /* 0x0006c80001737983 */ /* 0x000ea20000300800 */
[----:B----4-:R-:W-:-:S06]  /*6040*/  WARPGROUP.ARRIVE ;  /* 0x00000000000079c5 */ /* 0x010fcc0000000000 */
        /* <DEDUP_REMOVED lines=15> */
[----:B------:R-:W-:Y:S01]  /*6140*/  UMOV UR50, UR42 ;  /* 0x0000002a00327c82 */ /* 0x000fe20008000000 */
[----:B------:R-:W-:Y:S01]  /*6150*/  UMOV UR53, UR35 ;  /* 0x0000002300357c82 */ /* 0x000fe20008000000 */
[----:B------:R-:W-:-:S02]  /*6160*/  UIADD3 UR38, UR34, 0x342, URZ ;  /* 0x0000034222267890 */ /* 0x000fc4000fffe03f */
[----:B------:R-:W-:Y:S01]  /*6170*/  UIADD3 UR42, UR34, 0x382, URZ ;  /* 0x00000382222a7890 */ /* 0x000fe2000fffe03f */
[----:B------:R-:W-:Y:S02]  /*6180*/  UMOV UR35, 0x80000020 ;  /* 0x8000002000237882 */ /* 0x000fe40000000000 */
[----:B------:R-:W-:Y:S01]  /*6190*/  UMOV UR34, UR8 ;  /* 0x0000000800227c82 */ /* 0x000fe20008000000 */
[----:B------:R-:W-:Y:S02]  /*61a0*/  IMAD.MOV.U32 R148, RZ, RZ, R80 ;  /* 0x000000ffff947224 */ /* 0x000fe400078e0050 */
        /* <DEDUP_REMOVED lines=22> */
[----:B------:R-:W-:-:S02]  /*6310*/  IMAD.MOV.U32 R116, RZ, RZ, R52 ;  /* 0x000000ffff747224 */ /* 0x000fc400078e0034 */
[----:B------:R-:W-:Y:S01]  /*6320*/  IMAD.MOV.U32 R117, RZ, RZ, R53 ;  /* 0x000000ffff757224 */ /* 0x000fe200078e0035 */
[----:B------:R-:W2:Y:S01]  /*6330*/  LDL.LU R52, [R1+0x694] ;  /* 0x0006940001347983 */ /* 0x000ea20000300800 */
[----:B------:R-:W-:Y:S02]  /*6340*/  IMAD.MOV.U32 R118, RZ, RZ, R54 ;  /* 0x000000ffff767224 */ /* 0x000fe400078e0036 */
[----:B------:R-:W-:Y:S01]  /*6350*/  IMAD.MOV.U32 R119, RZ, RZ, R55 ;  /* 0x000000ffff777224 */ /* 0x000fe200078e0037 */
[----:B------:R-:W2:Y:S04]  /*6360*/  LDL.LU R53, [R1+0x690] ;  /* 0x0006900001357983 */ /* 0x000ea80000300800 */
[----:B------:R-:W2:Y:S04]  /*6370*/  LDL.LU R54, [R1+0x68c] ;  /* 0x00068c0001367983 */ /* 0x000ea80000300800 */
[----:B------:R-:W2:Y:S01]  /*6380*/  LDL.LU R55, [R1+0x688] ;  /* 0x0006880001377983 */ /* 0x000ea20000300800 */
[----:B------:R-:W-:Y:S01]  /*6390*/  UMOV UR36, UR4 ;  /* 0x0000000400247c82 */ /* 0x000fe20008000000 */
[----:B------:R-:W-:Y:S01]  /*63a0*/  UMOV UR37, UR5 ;  /* 0x0000000500257c82 */ /* 0x000fe20008000000 */
[----:B------:R-:W-:Y:S01]  /*63b0*/  UMOV UR39, 0x80000020 ;  /* 0x8000002000277882 */ /* 0x000fe20000000000 */
[----:B------:R-:W-:Y:S01]  /*63c0*/  UMOV UR51, UR43 ;  /* 0x0000002b00337c82 */ /* 0x000fe20008000000 */
[----:B------:R-:W-:Y:S01]  /*63d0*/  UMOV UR40, UR4 ;  /* 0x0000000400287c82 */ /* 0x000fe20008000000 */
[----:B------:R-:W-:Y:S01]  /*63e0*/  UMOV UR41, UR5 ;  /* 0x0000000500297c82 */ /* 0x000fe20008000000 */
[----:B------:R-:W-:Y:S01]  /*63f0*/  UMOV UR43, 0x80000020 ;  /* 0x80000020002b7882 */ /* 0x000fe20000000000 */
[----:B------:R-:W-:Y:S01]  /*6400*/  UIADD3 UR8, UR53, 0x202, URZ ;  /* 0x0000020235087890 */ /* 0x000fe2000fffe03f */
[----:B----4-:R-:W-:-:S06]  /*6410*/  WARPGROUP.ARRIVE ;  /* 0x00000000000079c5 */ /* 0x010fcc0000000000 */
[----:B------:R-:W-:Y:S03]  /*6420*/  IGMMA.64x16x32.S8.S8 R80, gdesc[UR36], R80, gsb0 ;  /* 0x00600000245079f1 */ /* 0x000fe60008041050 */
[----:B------:R-:W-:Y:S02]  /*6430*/  WARPGROUP.DEPBAR.LE gsb0, 0x0 ;  /* 0x00008000000079c5 */ /* 0x000fe40000010000 */
[----:B--2---:R-:W-:-:S06]  /*6440*/  WARPGROUP.ARRIVE ;  /* 0x00000000000079c5 */ /* 0x004fcc0000000000 */
[----:B------:R-:W-:Y:S01]  /*6450*/  IGMMA.64x16x32.S8.S8 R48, gdesc[UR40], R48, gsb0 ;  /* 0x00600000283079f1 */ /* 0x000fe20008041030 */
[----:B------:R-:W-:Y:S01]  /*6460*/  UMOV UR40, UR8 ;  /* 0x0000000800287c82 */ /* 0x000fe20008000000 */
[----:B------:R-:W-:Y:S01]  /*6470*/  UMOV UR41, 0x80000020 ;  /* 0x8000002000297882 */ /* 0x000fe20000000000 */
[----:B------:R-:W-:Y:S04]  /*6480*/  STL.64 [R1+0x520], R86 ;  /* 0x0005205601007387 */ /* 0x000fe80000100a00 */
[----:B------:R-:W-:Y:S01]  /*6490*/  STL.64 [R1+0x518], R84 ;  /* 0x0005185401007387 */ /* 0x000fe20000100a00 */
[----:B------:R-:W-:Y:S02]  /*64a0*/  WARPGROUP.DEPBAR.LE gsb0, 0x0 ;  /* 0x00008000000079c5 */ /* 0x000fe40000010000 */
[----:B---3--:R-:W-:-:S06]  /*64b0*/  WARPGROUP.ARRIVE ;  /* 0x00000000000079c5 */ /* 0x008fcc0000000000 */
[----:B------:R-:W-:Y:S01]  /*64c0*/  IGMMA.64x16x32.S8.S8 R40, gdesc[UR40], R40, gsb0 ;  /* 0x00600000282879f1 */ /* 0x000fe20008041028 */
[----:B------:R-:W-:Y:S04]  /*64d0*/  STL.64 [R1+0x510], R82 ;  /* 0x0005105201007387 */ /* 0x000fe80000100a00 */
[----:B------:R0:W-:Y:S04]  /*64e0*/  STL.64 [R1+0x508], R80 ;  /* 0x0005085001007387 */ /* 0x0001e80000100a00 */
[----:B0-----:R-:W2:Y:S04]  /*64f0*/  LDL.LU R80, [R1] ;  /* 0x0000000001507983 */ /* 0x001ea80000300800 */
[----:B------:R-:W2:Y:S04]  /*6500*/  LDL.LU R81, [R1+0x4] ;  /* 0x0000040001517983 */ /* 0x000ea80000300800 */
[----:B------:R-:W2:Y:S04]  /*6510*/  LDL.LU R82, [R1+0x8] ;  /* 0x0000080001527983 */ /* 0x000ea80000300800 */
[----:B------:R-:W2:Y:S04]  /*6520*/  LDL.LU R83, [R1+0xc] ;  /* 0x00000c0001537983 */ /* 0x000ea80000300800 */
[----:B------:R-:W2:Y:S04]  /*6530*/  LDL.LU R84, [R1+0x10] ;  /* 0x0000100001547983 */ /* 0x000ea80000300800 */
[----:B------:R-:W2:Y:S04]  /*6540*/  LDL.LU R85, [R1+0x14] ;  /* 0x0000140001557983 */ /* 0x000ea80000300800 */
[----:B------:R-:W2:Y:S04]  /*6550*/  LDL.LU R86, [R1+0x18] ;  /* 0x0000180001567983 */ /* 0x000ea80000300800 */
[----:B------:R-:W2:Y:S01]  /*6560*/  LDL.LU R87, [R1+0x1c] ;  /* 0x00001c0001577983 */ /* 0x000ea20000300800 */
[----:B------:R-:W-:Y:S01]  /*6570*/  UMOV UR36, UR40 ;  /* 0x0000002800247c82 */ /* 0x000fe20008000000 */
[----:B------:R-:W-:Y:S01]  /*6580*/  UMOV UR37, UR41 ;  /* 0x0000002900257c82 */ /* 0x000fe20008000000 */
[----:B------:R-:W-:-:S02]  /*6590*/  WARPGROUP.DEPBAR.LE gsb0, 0x0 ;  /* 0x00008000000079c5 */ /* 0x000fc40000010000 */
[----:B------:R-:W-:-:S06]  /*65a0*/  WARPGROUP.ARRIVE ;  /* 0x00000000000079c5 */ /* 0x000fcc0000000000 */
[----:B------:R-:W-:Y:S01]  /*65b0*/  IGMMA.64x16x32.S8.S8 R72, gdesc[UR36], R72, gsb0 ;  /* 0x00600000244879f1 */ /* 0x000fe20008041048 */
[----:B------:R-:W-:Y:S01]  /*65c0*/  UMOV UR32, UR40 ;  /* 0x0000002800207c82 */ /* 0x000fe20008000000 */
[----:B------:R-:W-:Y:S01]  /*65d0*/  UMOV UR33, UR41 ;  /* 0x0000002900217c82 */ /* 0x000fe20008000000 */
[----:B------:R-:W-:Y:S02]  /*65e0*/  WARPGROUP.DEPBAR.LE gsb0, 0x0 ;  /* 0x00008000000079c5 */ /* 0x000fe40000010000 */
        /* <DEDUP_REMOVED lines=20> */
[----:B--2---:R-:W-:-:S06]  /*6730*/  WARPGROUP.ARRIVE ;  /* 0x00000000000079c5 */ /* 0x004fcc0000000000 */
        /* <DEDUP_REMOVED lines=36> */
[----:B------:R-:W-:Y:S04]  /*6980*/  STL.64 [R1+0x540], R54 ;  /* 0x0005403601007387 */ /* 0x000fe80000100a00 */
[----:B------:R-:W-:Y:S04]  /*6990*/  STL.64 [R1+0x538], R52 ;  /* 0x0005383401007387 */ /* 0x000fe80000100a00 */
[----:B------:R-:W-:Y:S04]  /*69a0*/  STL.64 [R1+0x530], R50 ;  /* 0x0005303201007387 */ /* 0x000fe80000100a00 */
[----:B------:R-:W-:Y:S04]  /*69b0*/  STL.64 [R1+0x528], R48 ;  /* 0x0005283001007387 */ /* 0x000fe80000100a00 */
[----:B------:R-:W-:Y:S04]  /*69c0*/  STL.64 [R1+0x560], R46 ;  /* 0x0005602e01007387 */ /* 0x000fe80000100a00 */
[----:B------:R-:W-:Y:S01]  /*69d0*/  STL.64 [R1+0x558], R44 ;  /* 0x0005582c01007387 */ /* 0x000fe20000100a00 */
[----:B------:R-:W-:-:S02]  /*69e0*/  WARPGROUP.DEPBAR.LE gsb0, 0x0 ;  /* 0x00008000000079c5 */ /* 0x000fc40000010000 */
[----:B------:R-:W-:-:S06]  /*69f0*/  WARPGROUP.ARRIVE ;  /* 0x00000000000079c5 */ /* 0x000fcc0000000000 */
[----:B------:R-:W-:Y:S01]  /*6a00*/  IGMMA.64x16x32.S8.S8 R64, gdesc[UR44], R64, gsb0 ;  /* 0x006000002c4079f1 */ /* 0x000fe20008041040 */
[----:B------:R-:W-:Y:S04]  /*6a10*/  STL.64 [R1+0x550], R42 ;  /* 0x0005502a01007387 */ /* 0x000fe80000100a00 */
[----:B------:R-:W-:Y:S04]  /*6a20*/  STL.64 [R1+0x548], R40 ;  /* 0x0005482801007387 */ /* 0x000fe80000100a00 */
[----:B------:R-:W-:Y:S04]  /*6a30*/  STL.64 [R1+0x580], R78 ;  /* 0x0005804e01007387 */ /* 0x000fe80000100a00 */
[----:B------:R-:W-:Y:S04]  /*6a40*/  STL.64 [R1+0x578], R76 ;  /* 0x0005784c01007387 */ /* 0x000fe80000100a00 */
[----:B------:R-:W-:Y:S04]  /*6a50*/  STL.64 [R1+0x570], R74 ;  /* 0x0005704a01007387 */ /* 0x000fe80000100a00 */
[----:B------:R-:W-:Y:S04]  /*6a60*/  STL.64 [R1+0x568], R72 ;  /* 0x0005684801007387 */ /* 0x000fe80000100a00 */
[----:B------:R-:W-:Y:S04]  /*6a70*/  STL.64 [R1], R80 ;  /* 0x0000005001007387 */ /* 0x000fe80000100a00 */
[----:B------:R-:W-:Y:S04]  /*6a80*/  STL.64 [R1+0x8], R82 ;  /* 0x0000085201007387 */ /* 0x000fe80000100a00 */
        /* <DEDUP_REMOVED lines=10> */
[----:B------:R0:W-:Y:S04]  /*6b30*/  STL.64 [R1+0x180], R176 ;  /* 0x000180b001007387 */ /* 0x0001e80000100a00 */
[----:B------:R1:W-:Y:S04]  /*6b40*/  STL.64 [R1+0x188], R178 ;  /* 0x000188b201007387 */ /* 0x0003e80000100a00 */
[----:B------:R2:W-:Y:S04]  /*6b50*/  STL.64 [R1+0x190], R180 ;  /* 0x000190b401007387 */ /* 0x0005e80000100a00 */
[----:B------:R3:W-:Y:S04]  /*6b60*/  STL.64 [R1+0x198], R182 ;  /* 0x000198b601007387 */ /* 0x0007e80000100a00 */
[----:B------:R-:W-:Y:S04]  /*6b70*/  STL.64 [R1+0x200], R208 ;  /* 0x000200d001007387 */ /* 0x000fe80000100a00 */
[----:B------:R-:W-:Y:S04]  /*6b80*/  STL.64 [R1+0x208], R210 ;  /* 0x000208d201007387 */ /* 0x000fe80000100a00 */
[----:B------:R-:W-:Y:S04]  /*6b90*/  STL.64 [R1+0x210], R212 ;  /* 0x000210d401007387 */ /* 0x000fe80000100a00 */
[----:B------:R-:W-:Y:S04]  /*6ba0*/  STL.64 [R1+0x218], R214 ;  /* 0x000218d601007387 */ /* 0x000fe80000100a00 */
[----:B------:R4:W-:Y:S04]  /*6bb0*/  STL.64 [R1+0x280], R32 ;  /* 0x0002802001007387 */ /* 0x0009e80000100a00 */
[----:B------:R4:W-:Y:S04]  /*6bc0*/  STL.64 [R1+0x288], R34 ;  /* 0x0002882201007387 */ /* 0x0009e80000100a00 */
[----:B------:R4:W-:Y:S01]  /*6bd0*/  STL.64 [R1+0x290], R36 ;  /* 0x0002902401007387 */ /* 0x0009e20000100a00 */
[----:B------:R-:W-:-:S03]  /*6be0*/  WARPGROUP.DEPBAR.LE gsb0, 0x0 ;  /* 0x00008000000079c5 */ /* 0x000fc60000010000 */
[----:B------:R4:W-:Y:S04]  /*6bf0*/  STL.64 [R1+0x298], R38 ;  /* 0x0002982601007387 */ /* 0x0009e80000100a00 */
[----:B0-----:R-:W4:Y:S04]  /*6c00*/  LDL.LU R176, [R1+0xe0] ;  /* 0x0000e00001b07983 */ /* 0x001f280000300800 */
[----:B------:R-:W4:Y:S04]  /*6c10*/  LDL.LU R177, [R1+0xe4] ;  /* 0x0000e40001b17983 */ /* 0x000f280000300800 */
[----:B------:R0:W-:Y:S04]  /*6c20*/  STL.64 [R1+0x300], R64 ;  /* 0x0003004001007387 */ /* 0x0001e80000100a00 */
[----:B------:R0:W-:Y:S04]  /*6c30*/  STL.64 [R1+0x308], R66 ;  /* 0x0003084201007387 */ /* 0x0001e80000100a00 */
[----:B------:R0:W-:Y:S04]  /*6c40*/  STL.64 [R1+0x310], R68 ;  /* 0x0003104401007387 */ /* 0x0001e80000100a00 */
[----:B------:R0:W-:Y:S04]  /*6c50*/  STL.64 [R1+0x318], R70 ;  /* 0x0003184601007387 */ /* 0x0001e80000100a00 */
[----:B-1----:R-:W4:Y:S04]  /*6c60*/  LDL.LU R178, [R1+0xe8] ;  /* 0x0000e80001b27983 */ /* 0x002f280000300800 */
[----:B------:R-:W4:Y:S04]  /*6c70*/  LDL.LU R179, [R1+0xec] ;  /* 0x0000ec0001b37983 */ /* 0x000f280000300800 */
[----:B--2---:R-:W2:Y:S04]  /*6c80*/  LDL.LU R180, [R1+0xf0] ;  /* 0x0000f00001b47983 */ /* 0x004ea80000300800 */
[----:B------:R-:W2:Y:S04]  /*6c90*/  LDL.LU R181, [R1+0xf4] ;  /* 0x0000f40001b57983 */ /* 0x000ea80000300800 */
[----:B---3--:R-:W2:Y:S04]  /*6ca0*/  LDL.LU R182, [R1+0xf8] ;  /* 0x0000f80001b67983 */ /* 0x008ea80000300800 */
[----:B------:R-:W2:Y:S04]  /*6cb0*/  LDL.LU R183, [R1+0xfc] ;  /* 0x0000fc0001b77983 */ /* 0x000ea80000300800 */
[----:B------:R-:W3:Y:S04]  /*6cc0*/  LDL.LU R112, [R1+0x1e0] ;  /* 0x0001e00001707983 */ /* 0x000ee80000300800 */
[----:B------:R-:W3:Y:S04]  /*6cd0*/  LDL.LU R113, [R1+0x1e4] ;  /* 0x0001e40001717983 */ /* 0x000ee80000300800 */
[----:B------:R-:W3:Y:S04]  /*6ce0*/  LDL.LU R114, [R1+0x1e8] ;  /* 0x0001e80001727983 */ /* 0x000ee80000300800 */
[----:B------:R-:W3:Y:S04]  /*6cf0*/  LDL.LU R115, [R1+0x1ec] ;  /* 0x0001ec0001737983 */ /* 0x000ee80000300800 */
[----:B------:R-:W3:Y:S04]  /*6d00*/  LDL.LU R116, [R1+0x1f0] ;  /* 0x0001f00001747983 */ /* 0x000ee80000300800 */
[----:B------:R-:W3:Y:S04]  /*6d10*/  LDL.LU R117, [R1+0x1f4] ;  /* 0x0001f40001757983 */ /* 0x000ee80000300800 */
[----:B------:R-:W3:Y:S04]  /*6d20*/  LDL.LU R118, [R1+0x1f8] ;  /* 0x0001f80001767983 */ /* 0x000ee80000300800 */
[----:B------:R-:W3:Y:S04]  /*6d30*/  LDL.LU R119, [R1+0x1fc] ;  /* 0x0001fc0001777983 */ /* 0x000ee80000300800 */
[----:B------:R-:W2:Y:S04]  /*6d40*/  LDL.LU R80, [R1+0x260] ;  /* 0x0002600001507983 */ /* 0x000ea80000300800 */
[----:B------:R-:W2:Y:S04]  /*6d50*/  LDL.LU R81, [R1+0x264] ;  /* 0x0002640001517983 */ /* 0x000ea80000300800 */
[----:B------:R-:W2:Y:S04]  /*6d60*/  LDL.LU R82, [R1+0x268] ;  /* 0x0002680001527983 */ /* 0x000ea80000300800 */
[----:B------:R-:W2:Y:S04]  /*6d70*/  LDL.LU R83, [R1+0x26c] ;  /* 0x00026c0001537983 */ /* 0x000ea80000300800 */
[----:B------:R-:W2:Y:S04]  /*6d80*/  LDL.LU R84, [R1+0x270] ;  /* 0x0002700001547983 */ /* 0x000ea80000300800 */
[----:B------:R-:W2:Y:S04]  /*6d90*/  LDL.LU R85, [R1+0x274] ;  /* 0x0002740001557983 */ /* 0x000ea80000300800 */
[----:B------:R-:W2:Y:S04]  /*6da0*/  LDL.LU R86, [R1+0x278] ;  /* 0x0002780001567983 */ /* 0x000ea80000300800 */
        /* <DEDUP_REMOVED lines=17> */
[----:B----4-:R-:W4:Y:S04]  /*6ec0*/  LDL.LU R32, [R1+0x380] ;  /* 0x0003800001207983 */ /* 0x010f280000300800 */
[----:B------:R-:W4:Y:S04]  /*6ed0*/  LDL.LU R33, [R1+0x384] ;  /* 0x0003840001217983 */ /* 0x000f280000300800 */
[----:B------:R-:W4:Y:S04]  /*6ee0*/  LDL.LU R34, [R1+0x388] ;  /* 0x0003880001227983 */ /* 0x000f280000300800 */
[----:B------:R-:W4:Y:S04]  /*6ef0*/  LDL.LU R35, [R1+0x38c] ;  /* 0x00038c0001237983 */ /* 0x000f280000300800 */
[----:B------:R-:W4:Y:S04]  /*6f00*/  LDL.LU R36, [R1+0x390] ;  /* 0x0003900001247983 */ /* 0x000f280000300800 */
[----:B------:R-:W4:Y:S04]  /*6f10*/  LDL.LU R37, [R1+0x394] ;  /* 0x0003940001257983 */ /* 0x000f280000300800 */
[----:B------:R-:W4:Y:S04]  /*6f20*/  LDL.LU R38, [R1+0x398] ;  /* 0x0003980001267983 */ /* 0x000f280000300800 */
[----:B------:R-:W4:Y:S04]  /*6f30*/  LDL.LU R39, [R1+0x39c] ;  /* 0x00039c0001277983 */ /* 0x000f280000300800 */
[----:B0-----:R-:W3:Y:S04]  /*6f40*/  LDL.LU R64, [R1+0x400] ;  /* 0x0004000001407983 */ /* 0x001ee80000300800 */
        /* <DEDUP_REMOVED lines=17> */
[----:B------:R-:W-:Y:S01]  /*7060*/  UMOV UR46, UR48 ;  /* 0x00000030002e7c82 */ /* 0x000fe20008000000 */
[----:B------:R-:W-:Y:S01]  /*7070*/  UMOV UR47, UR49 ;  /* 0x00000031002f7c82 */ /* 0x000fe20008000000 */
[----:B------:R-:W-:Y:S01]  /*7080*/  UMOV UR4, UR40 ;  /* 0x0000002800047c82 */ /* 0x000fe20008000000 */
[----:B------:R-:W-:Y:S01]  /*7090*/  UMOV UR5, UR41 ;  /* 0x0000002900057c82 */ /* 0x000fe20008000000 */
[----:B------:R-:W2:Y:S04]  /*70a0*/  LDL.LU R144, [R1+0x160] ;  /* 0x0001600001907983 */ /* 0x000ea80000300800 */
[----:B------:R-:W2:Y:S04]  /*70b0*/  LDL.LU R145, [R1+0x164] ;  /* 0x0001640001917983 */ /* 0x000ea80000300800 */
[----:B------:R-:W2:Y:S04]  /*70c0*/  LDL.LU R146, [R1+0x168] ;  /* 0x0001680001927983 */ /* 0x000ea80000300800 */
[----:B------:R-:W2:Y:S04]  /*70d0*/  LDL.LU R147, [R1+0x16c] ;  /* 0x00016c0001937983 */ /* 0x000ea80000300800 */
[----:B------:R-:W2:Y:S04]  /*70e0*/  LDL.LU R148, [R1+0x170] ;  /* 0x0001700001947983 */ /* 0x000ea80000300800 */
[----:B------:R-:W2:Y:S01]  /*70f0*/  LDL.LU R149, [R1+0x174] ;  /* 0x0001740001957983 */ /* 0x000ea20000300800 */
[----:B------:R-:W-:-:S03]  /*7100*/  UIADD3 UR8, UR53, 0x402, URZ ;  /* 0x0000040235087890 */ /* 0x000fc6000fffe03f */
        /* <DEDUP_REMOVED lines=10> */
[----:B----4-:R-:W-:-:S06]  /*71b0*/  WARPGROUP.ARRIVE ;  /* 0x00000000000079c5 */ /* 0x010fcc0000000000 */
[----:B------:R-:W-:Y:S03]  /*71c0*/  IGMMA.64x16x32.S8.S8 R32, gdesc[UR44], R32, gsb0 ;  /* 0x006000002c2079f1 */ /* 0x000fe60008041020 */
[----:B------:R-:W-:Y:S02]  /*71d0*/  WARPGROUP.DEPBAR.LE gsb0, 0x0 ;  /* 0x00008000000079c5 */ /* 0x000fe40000010000 */
[----:B---3--:R-:W-:-:S06]  /*71e0*/  WARPGROUP.ARRIVE ;  /* 0x00000000000079c5 */ /* 0x008fcc0000000000 */
[----:B------:R-:W-:Y:S01]  /*71f0*/  IGMMA.64x16x32.S8.S8 R64, gdesc[UR4], R64, gsb0 ;  /* 0x00600000044079f1 */ /* 0x000fe20008041040 */
[----:B------:R-:W-:Y:S01]  /*7200*/  UMOV UR4, UR8 ;  /* 0x0000000800047c82 */ /* 0x000fe20008000000 */
[----:B------:R-:W-:Y:S01]  /*7210*/  UMOV UR5, 0x80000020 ;  /* 0x8000002000057882 */ /* 0x000fe20000000000 */
[----:B------:R-:W-:Y:S02]  /*7220*/  WARPGROUP.DEPBAR.LE gsb0, 0x0 ;  /* 0x00008000000079c5 */ /* 0x000fe40000010000 */
[----:B--2---:R-:W-:-:S06]  /*7230*/  WARPGROUP.ARRIVE ;  /* 0x00000000000079c5 */ /* 0x004fcc0000000000 */
        /* <DEDUP_REMOVED lines=51> */
[----:B------:R-:W-:-:S02]  /*7570*/  WARPGROUP.DEPBAR.LE gsb0, 0x0 ;  /* 0x00008000000079c5 */ /* 0x000fc40000010000 */
[----:B------:R-:W-:-:S06]  /*7580*/  WARPGROUP.ARRIVE ;  /* 0x00000000000079c5 */ /* 0x000fcc0000000000 */
[----:B------:R-:W-:Y:S01]  /*7590*/  IGMMA.64x16x32.S8.S8 R208, gdesc[UR12], R208, gsb0 ;  /* 0x006000000cd079f1 */ /* 0x000fe200080410d0 */
[----:B------:R-:W-:Y:S04]  /*75a0*/  STL.64 [R1+0x400], R64 ;  /* 0x0004004001007387 */ /* 0x000fe80000100a00 */
[----:B------:R-:W-:Y:S04]  /*75b0*/  STL.64 [R1+0x408], R66 ;  /* 0x0004084201007387 */ /* 0x000fe80000100a00 */
        /* <DEDUP_REMOVED lines=30> */
[----:B------:R-:W-:Y:S01]  /*77a0*/  STL.64 [R1+0xe0], R176 ;  /* 0x0000e0b001007387 */ /* 0x000fe20000100a00 */
[----:B------:R-:W-:-:S03]  /*77b0*/  WARPGROUP.DEPBAR.LE gsb0, 0x0 ;  /* 0x00008000000079c5 */ /* 0x000fc60000010000 */
[----:B------:R-:W-:Y:S04]  /*77c0*/  STL.64 [R1+0xe8], R178 ;  /* 0x0000e8b201007387 */ /* 0x000fe80000100a00 */
[----:B------:R-:W-:Y:S04]  /*77d0*/  STL.64 [R1+0xf0], R180 ;  /* 0x0000f0b401007387 */ /* 0x000fe80000100a00 */
[----:B------:R-:W-:Y:S04]  /*77e0*/  STL.64 [R1+0xf8], R182 ;  /* 0x0000f8b601007387 */ /* 0x000fe80000100a00 */
[----:B------:R0:W-:Y:S04]  /*77f0*/  STL.64 [R1+0x60], R208 ;  /* 0x000060d001007387 */ /* 0x0001e80000100a00 */
[----:B------:R1:W-:Y:S04]  /*7800*/  STL.64 [R1+0x68], R210 ;  /* 0x000068d201007387 */ /* 0x0003e80000100a00 */
[----:B------:R4:W-:Y:S04]  /*7810*/  STL.64 [R1+0x70], R212 ;  /* 0x000070d401007387 */ /* 0x0009e80000100a00 */
[----:B------:R4:W-:Y:S01]  /*7820*/  STL.64 [R1+0x78], R214 ;  /* 0x000078d601007387 */ /* 0x0009e20000100a00 */
[----:B0-----:R-:W-:-:S02]  /*7830*/  IMAD.MOV.U32 R208, RZ, RZ, R99 ;  /* 0x000000ffffd07224 */ /* 0x001fc400078e0063 */
[----:B------:R-:W-:Y:S01]  /*7840*/  IMAD.MOV.U32 R209, RZ, RZ, R100 ;  /* 0x000000ffffd17224 */ /* 0x000fe200078e0064 */
[----:B------:R-:W2:Y:S01]  /*7850*/  LDL.LU R99, [R1+0x644] ;  /* 0x0006440001637983 */ /* 0x000ea20000300800 */
[----:B-1----:R-:W-:Y:S02]  /*7860*/  IMAD.MOV.U32 R210, RZ, RZ, R101 ;  /* 0x000000ffffd27224 */ /* 0x002fe400078e0065 */
[----:B------:R-:W-:Y:S01]  /*7870*/  IMAD.MOV.U32 R211, RZ, RZ, R102 ;  /* 0x000000ffffd37224 */ /* 0x000fe200078e0066 */
[----:B------:R-:W2:Y:S01]  /*7880*/  LDL.LU R100, [R1+0x640] ;  /* 0x0006400001647983 */ /* 0x000ea20000300800 */
[----:B----4-:R-:W-:-:S03]  /*7890*/  IMAD.MOV.U32 R212, RZ, RZ, R103 ;  /* 0x000000ffffd47224 */ /* 0x010fc600078e0067 */
        /* <DEDUP_REMOVED lines=22> */
[----:B------:R-:W3:Y:S01]  /*7a00*/  LDL.LU R160, [R1+0x610] ;  /* 0x0006100001a07983 */ /* 0x000ee20000300800 */
        /* <DEDUP_REMOVED lines=41> */
[----:B------:R-:W4:Y:S04]  /*7ca0*/  LDL.LU R229, [R1+0x5bc] ;  /* 0x0005bc0001e57983 */ /* 0x000f280000300800 */
[----:B------:R-:W4:Y:S04]  /*7cb0*/  LDL.LU R230, [R1+0x5b8] ;  /* 0x0005b80001e67983 */ /* 0x000f280000300800 */
[----:B------:R-:W4:Y:S01]  /*7cc0*/  LDL.LU R231, [R1+0x5b4] ;  /* 0x0005b40001e77983 */ /* 0x000f220000300800 */
        /* <DEDUP_REMOVED lines=10> */
[----:B----4-:R-:W-:-:S06]  /*7d70*/  WARPGROUP.ARRIVE ;  /* 0x00000000000079c5 */ /* 0x010fcc0000000000 */
[----:B------:R-:W-:Y:S03]  /*7d80*/  IGMMA.64x16x32.S8.S8 R224, gdesc[UR16], R224, gsb0 ;  /* 0x0060000010e079f1 */ /* 0x000fe600080410e0 */
[----:B------:R-:W-:Y:S02]  /*7d90*/  WARPGROUP.DEPBAR.LE gsb0, 0x0 ;  /* 0x00008000000079c5 */ /* 0x000fe40000010000 */
[----:B--2---:R-:W-:-:S06]  /*7da0*/  WARPGROUP.ARRIVE ;  /* 0x00000000000079c5 */ /* 0x004fcc0000000000 */
[----:B------:R-:W-:Y:S03]  /*7db0*/  IGMMA.64x16x32.S8.S8 R192, gdesc[UR20], R192, gsb0 ;  /* 0x0060000014c079f1 */ /* 0x000fe600080410c0 */
[----:B------:R-:W-:Y:S02]  /*7dc0*/  WARPGROUP.DEPBAR.LE gsb0, 0x0 ;  /* 0x00008000000079c5 */ /* 0x000fe40000010000 */
[----:B---3--:R-:W-:-:S06]  /*7dd0*/  WARPGROUP.ARRIVE ;  /* 0x00000000000079c5 */ /* 0x008fcc0000000000 */
[----:B------:R-:W-:Y:S03]  /*7de0*/  IGMMA.64x16x32.S8.S8 R160, gdesc[UR24], R160, gsb0 ;  /* 0x0060000018a079f1 */ /* 0x000fe600080410a0 */
[----:B------:R-:W-:Y:S02]  /*7df0*/  WARPGROUP.DEPBAR.LE gsb0, 0x0 ;  /* 0x00008000000079c5 */ /* 0x000fe40000010000 */
[----:B------:R-:W-:-:S06]  /*7e00*/  WARPGROUP.ARRIVE ;  /* 0x00000000000079c5 */ /* 0x000fcc0000000000 */
[----:B------:R-:W-:Y:S03]  /*7e10*/  IGMMA.64x16x32.S8.S8 R128, gdesc[UR28], R128, gsb0 ;  /* 0x006000001c8079f1 */ /* 0x000fe60008041080 */
        /* <DEDUP_REMOVED lines=13> */
[----:B------:R-:W-:Y:S01]  /*7ef0*/  UIADD3 UR8, UR53, 0x602, URZ ;  /* 0x0000060235087890 */ /* 0x000fe2000fffe03f */
[----:B------:R-:W-:-:S06]  /*7f00*/  UMOV UR41, 0x80000020 ;  /* 0x8000002000297882 */ /* 0x000fcc0000000000 */
        /* <DEDUP_REMOVED lines=34> */
[----:B------:R-:W-:Y:S02]  /*8130*/  IMAD.MOV.U32 R72, RZ, RZ, R13 ;  /* 0x000000ffff487224 */ /* 0x000fe400078e000d */
[----:B------:R-:W-:Y:S02]  /*8140*/  IMAD.MOV.U32 R73, RZ, RZ, R12 ;  /* 0x000000ffff497224 */ /* 0x000fe400078e000c */
[----:B------:R-:W-:Y:S02]  /*8150*/  IMAD.MOV.U32 R74, RZ, RZ, R11 ;  /* 0x000000ffff4a7224 */ /* 0x000fe400078e000b */
[----:B------:R-:W-:Y:S02]  /*8160*/  IMAD.MOV.U32 R75, RZ, RZ, R10 ;  /* 0x000000ffff4b7224 */ /* 0x000fe400078e000a */
[----:B------:R-:W-:Y:S02]  /*8170*/  IMAD.MOV.U32 R76, RZ, RZ, R7 ;  /* 0x000000ffff4c7224 */ /* 0x000fe400078e0007 */
[----:B------:R-:W-:-:S02]  /*8180*/  IMAD.MOV.U32 R77, RZ, RZ, R6 ;  /* 0x000000ffff4d7224 */ /* 0x000fc400078e0006 */
[----:B------:R-:W-:Y:S02]  /*8190*/  IMAD.MOV.U32 R78, RZ, RZ, R3 ;  /* 0x000000ffff4e7224 */ /* 0x000fe400078e0003 */
[----:B------:R-:W-:Y:S01]  /*81a0*/  IMAD.MOV.U32 R79, RZ, RZ, R0 ;  /* 0x000000ffff4f7224 */ /* 0x000fe200078e0000 */
[----:B------:R-:W-:Y:S01]  /*81b0*/  UMOV UR12, UR40 ;  /* 0x00000028000c7c82 */ /* 0x000fe20008000000 */
[----:B------:R-:W-:Y:S01]  /*81c0*/  UMOV UR13, UR41 ;  /* 0x00000029000d7c82 */ /* 0x000fe20008000000 */
[----:B------:R-:W-:-:S03]  /*81d0*/  WARPGROUP.DEPBAR.LE gsb0, 0x0 ;  /* 0x00008000000079c5 */ /* 0x000fc60000010000 */
        /* <DEDUP_REMOVED lines=30> */
[----:B------:R-:W-:Y:S01]  /*83c0*/  IMAD.MOV.U32 R87, RZ, RZ, R2 ;  /* 0x000000ffff577224 */ /* 0x000fe200078e0002 */
[----:B------:R-:W-:Y:S01]  /*83d0*/  UMOV UR46, UR56 ;  /* 0x00000038002e7c82 */ /* 0x000fe20008000000 */
[----:B------:R-:W-:Y:S01]  /*83e0*/  UMOV UR47, UR57 ;  /* 0x00000039002f7c82 */ /* 0x000fe20008000000 */
[----:B------:R-:W-:Y:S01]  /*83f0*/  UMOV UR56, UR40 ;  /* 0x0000002800387c82 */ /* 0x000fe20008000000 */
[----:B------:R-:W-:Y:S01]  /*8400*/  UMOV UR57, UR41 ;  /* 0x0000002900397c82 */ /* 0x000fe20008000000 */
[----:B------:R-:W-:-:S02]  /*8410*/  WARPGROUP.DEPBAR.LE gsb0, 0x0 ;  /* 0x00008000000079c5 */ /* 0x000fc40000010000 */
[----:B------:R-:W-:Y:S01]  /*8420*/  WARPGROUP.ARRIVE ;  /* 0x00000000000079c5 */ /* 0x000fe20000000000 */
[----:B------:R-:W-:Y:S01]  /*8430*/  UMOV UR8, UR40 ;  /* 0x0000002800087c82 */ /* 0x000fe20008000000 */
[----:B------:R-:W-:Y:S01]  /*8440*/  UMOV UR9, UR41 ;  /* 0x0000002900097c82 */ /* 0x000fe20008000000 */
[----:B------:R0:W5:Y:S03]  /*8450*/  LDL.LU R9, [R1+0x5b0] ;  /* 0x0005b00001097983 */ /* 0x0001660000300800 */
[----:B------:R-:W-:Y:S01]  /*8460*/  IGMMA.64x16x32.S8.S8 R80, gdesc[UR56], R80, gsb0 ;  /* 0x00600000385079f1 */ /* 0x000fe20008041050 */
[----:B------:R-:W-:Y:S01]  /*8470*/  UMOV UR10, UR46 ;  /* 0x0000002e000a7c82 */ /* 0x000fe20008000000 */
[----:B------:R-:W-:Y:S01]  /*8480*/  UMOV UR11, UR47 ;  /* 0x0000002f000b7c82 */ /* 0x000fe20008000000 */
[----:B------:R0:W5:Y:S04]  /*8490*/  LDL.LU R8, [R1+0x5ac] ;  /* 0x0005ac0001087983 */ /* 0x0001680000300800 */
[----:B------:R0:W5:Y:S04]  /*84a0*/  LDL.LU R2, [R1+0x5a8] ;  /* 0x0005a80001027983 */ /* 0x0001680000300800 */
[----:B------:R0:W5:Y:S04]  /*84b0*/  LDL.LU R5, [R1+0x5a4] ;  /* 0x0005a40001057983 */ /* 0x0001680000300800 */
[----:B------:R0:W5:Y:S04]  /*84c0*/  LDL.LU R23, [R1+0x5a0] ;  /* 0x0005a00001177983 */ /* 0x0001680000300800 */
[----:B------:R0:W5:Y:S04]  /*84d0*/  LDL.LU R22, [R1+0x59c] ;  /* 0x00059c0001167983 */ /* 0x0001680000300800 */
[----:B------:R0:W5:Y:S04]  /*84e0*/  LDL.LU R19, [R1+0x598] ;  /* 0x0005980001137983 */ /* 0x0001680000300800 */
[----:B------:R0:W5:Y:S04]  /*84f0*/  LDL.LU R18, [R1+0x594] ;  /* 0x0005940001127983 */ /* 0x0001680000300800 */
[----:B------:R0:W5:Y:S04]  /*8500*/  LDL.LU R17, [R1+0x590] ;  /* 0x0005900001117983 */ /* 0x0001680000300800 */
[----:B------:R0:W5:Y:S01]  /*8510*/  LDL.LU R16, [R1+0x58c] ;  /* 0x00058c0001107983 */ /* 0x0001620000300800 */
[----:B------:R-:W-:-:S03]  /*8520*/  UMOV UR4, UR40 ;  /* 0x0000002800047c82 */ /* 0x000fc60008000000 */
[----:B------:R0:W5:Y:S01]  /*8530*/  LDL.LU R4, [R1+0x588] ;  /* 0x0005880001047983 */ /* 0x0001620000300800 */
        /* <DEDUP_REMOVED lines=17> */
[----:B------:R-:W-:Y:S01]  /*8650*/  STL.64 [R1+0x40], R72 ;  /* 0x0000404801007387 */ /* 0x000fe20000100a00 */
[----:B------:R-:W-:-:S03]  /*8660*/  UMOV UR5, UR41 ;  /* 0x0000002900057c82 */ /* 0x000fc60008000000 */
[----:B------:R-:W-:Y:S04]  /*8670*/  STL.64 [R1+0x48], R74 ;  /* 0x0000484a01007387 */ /* 0x000fe80000100a00 */
[----:B------:R-:W-:Y:S04]  /*8680*/  STL.64 [R1+0x50], R76 ;  /* 0x0000504c01007387 */ /* 0x000fe80000100a00 */
[----:B------:R1:W-:Y:S04]  /*8690*/  STL.64 [R1+0x58], R78 ;  /* 0x0000584e01007387 */ /* 0x0003e80000100a00 */
[----:B-1----:R0:W5:Y:S04]  /*86a0*/  LDL.LU.64 R78, [R1+0x580] ;  /* 0x00058000014e7983 */ /* 0x0021680000300a00 */
[----:B------:R0:W5:Y:S04]  /*86b0*/  LDL.LU.64 R76, [R1+0x578] ;  /* 0x00057800014c7983 */ /* 0x0001680000300a00 */
[----:B------:R0:W5:Y:S04]  /*86c0*/  LDL.LU.64 R74, [R1+0x570] ;  /* 0x00057000014a7983 */ /* 0x0001680000300a00 */
[----:B------:R0:W5:Y:S04]  /*86d0*/  LDL.LU.64 R72, [R1+0x568] ;  /* 0x0005680001487983 */ /* 0x0001680000300a00 */
[----:B------:R-:W-:Y:S01]  /*86e0*/  STL.64 [R1+0xc0], R40 ;  /* 0x0000c02801007387 */ /* 0x000fe20000100a00 */
[----:B------:R-:W-:-:S02]  /*86f0*/  WARPGROUP.DEPBAR.LE gsb0, 0x0 ;  /* 0x00008000000079c5 */ /* 0x000fc40000010000 */
[----:B------:R-:W-:Y:S01]  /*8700*/  WARPGROUP.ARRIVE ;  /* 0x00000000000079c5 */ /* 0x000fe20000000000 */
[----:B------:R-:W-:Y:S05]  /*8710*/  STL.64 [R1+0xc8], R42 ;  /* 0x0000c82a01007387 */ /* 0x000fea0000100a00 */
[----:B------:R-:W-:Y:S01]  /*8720*/  IGMMA.64x16x32.S8.S8 R208, gdesc[UR4], R208, gsb0 ;  /* 0x0060000004d079f1 */ /* 0x000fe200080410d0 */
[----:B------:R-:W-:Y:S04]  /*8730*/  STL.64 [R1+0xd0], R44 ;  /* 0x0000d02c01007387 */ /* 0x000fe80000100a00 */
[----:B------:R1:W-:Y:S04]  /*8740*/  STL.64 [R1+0xd8], R46 ;  /* 0x0000d82e01007387 */ /* 0x0003e80000100a00 */
[----:B-1----:R0:W5:Y:S04]  /*8750*/  LDL.LU.64 R46, [R1+0x560] ;  /* 0x00056000012e7983 */ /* 0x0021680000300a00 */
[----:B------:R0:W5:Y:S04]  /*8760*/  LDL.LU.64 R44, [R1+0x558] ;  /* 0x00055800012c7983 */ /* 0x0001680000300a00 */
[----:B------:R0:W5:Y:S04]  /*8770*/  LDL.LU.64 R42, [R1+0x550] ;  /* 0x00055000012a7983 */ /* 0x0001680000300a00 */
[----:B------:R0:W5:Y:S04]  /*8780*/  LDL.LU.64 R40, [R1+0x548] ;  /* 0x0005480001287983 */ /* 0x0001680000300a00 */
[----:B------:R-:W-:Y:S04]  /*8790*/  STL.64 [R1+0x140], R48 ;  /* 0x0001403001007387 */ /* 0x000fe80000100a00 */
[----:B------:R-:W-:Y:S04]  /*87a0*/  STL.64 [R1+0x148], R50 ;  /* 0x0001483201007387 */ /* 0x000fe80000100a00 */
        /* <DEDUP_REMOVED lines=33> */
[----:B------:R1:W-:Y:S01]  /*89c0*/  STL.64 [R1+0x358], R182 ;  /* 0x000358b601007387 */ /* 0x0003e20000100a00 */
[----:B------:R-:W-:-:S03]  /*89d0*/  WARPGROUP.DEPBAR.LE gsb0, 0x0 ;  /* 0x00008000000079c5 */ /* 0x000fc60000010000 */
        /* <DEDUP_REMOVED lines=11> */
[----:B------:R0:W5:Y:S01]  /*8a90*/  LDL.LU.64 R208, [R1+0x488] ;  /* 0x0004880001d07983 */ /* 0x0001620000300a00 */
[----:B------:R-:W-:Y:S05]  /*8aa0*/  @!P1 BRA `(.L_x_18) ;  /* 0x0000007400ac9947 */ /* 0x000fea0003800000 */
[----:B------:R-:W2:Y:S01]  /*8ab0*/  LDL R0, [R1+0x474] ;  /* 0x0004740001007983 */ /* 0x000ea20000100800 */
[----:B-----5:R-:W-:-:S13]  /*8ac0*/  R2UR UR6, R5 ;  /* 0x00000000050672ca */ /* 0x020fda00000e0000 */
[----:B------:R-:W-:-:S04]  /*8ad0*/  UIADD3 UR4, UR6, 0x1, URZ ;  /* 0x0000000106047890 */ /* 0x000fc8000fffe03f */
[----:B------:R-:W-:-:S04]  /*8ae0*/  UISETP.NE.AND UP0, UPT, UR4, 0x4, UPT ;  /* 0x000000040400788c */ /* 0x000fc8000bf05270 */
[----:B------:R-:W-:Y:S02]  /*8af0*/  USEL UR5, URZ, 0x1, UP0 ;  /* 0x000000013f057887 */ /* 0x000fe40008000000 */
[----:B------:R-:W-:Y:S01]  /*8b00*/  USEL UR4, UR4, URZ, UP0 ;  /* 0x0000003f04047287 */ /* 0x000fe20008000000 */
[----:B--2---:R-:W-:-:S05]  /*8b10*/  R2UR UR7, R0 ;  /* 0x00000000000772ca */ /* 0x004fca00000e0000 */
[----:B------:R-:W-:Y:S01]  /*8b20*/  IMAD.U32 R0, RZ, RZ, UR4 ;  /* 0x00000004ff007e24 */ /* 0x000fe2000f8e00ff */
[----:B------:R-:W-:Y:S02]  /*8b30*/  UMOV UR4, UR6 ;  /* 0x0000000600047c82 */ /* 0x000fe40008000000 */
[----:B------:R-:W-:-:S05]  /*8b40*/  IMAD.U32 R5, RZ, RZ, UR4 ;  /* 0x00000004ff057e24 */ /* 0x000fca000f8e00ff */
[----:B------:R-:W-:-:S06]  /*8b50*/  ULOP3.LUT UR5, UR7, UR5, URZ, 0x3c, !UPT ;  /* 0x0000000507057292 */ /* 0x000fcc000f8e3c3f */
[----:B------:R-:W-:-:S07]  /*8b60*/  IMAD.U32 R3, RZ, RZ, UR5 ;  /* 0x00000005ff037e24 */ /* 0x000fce000f8e00ff */
.L_x_25:
[----:B------:R-:W-:Y:S05]  /*8b70*/  @!P0 BRA `(.L_x_19) ;  /* 0x0000000000048947 */ /* 0x000fea0003800000 */
[----:B------:R-:W-:Y:S01]  /*8b80*/  BPT.TRAP 0x1 ;  /* 0x000000040000795c */ /* 0x000fe20000300000 */
.L_x_19:
[----:B------:R-:W1:Y:S01]  /*8b90*/  S2UR UR5, SR_CgaCtaId ;  /* 0x00000000000579c3 */ /* 0x000e620000008800 */
[----:B------:R-:W-:Y:S01]  /*8ba0*/  R2UR UR6, R0 ;  /* 0x00000000000672ca */ /* 0x000fe200000e0000 */
[----:B------:R-:W-:Y:S01]  /*8bb0*/  UMOV UR4, 0x400 ;  /* 0x0000040000047882 */ /* 0x000fe20000000000 */
[----:B------:R-:W-:-:S11]  /*8bc0*/  SHF.L.U32 R7, R3, 0x1f, RZ ;  /* 0x0000001f03077819 */ /* 0x000fd600000006ff */
[----:B------:R-:W-:Y:S01]  /*8bd0*/  IMAD.U32 R6, RZ, RZ, UR6 ;  /* 0x00000006ff067e24 */ /* 0x000fe2000f8e00ff */
[----:B-1----:R-:W-:-:S06]  /*8be0*/  ULEA UR4, UR5, UR4, 0x18 ;  /* 0x0000000405047291 */ /* 0x002fcc000f8ec03f */
[----:B------:R-:W-:-:S04]  /*8bf0*/  IMAD.U32 R2, RZ, RZ, UR4 ;  /* 0x00000004ff027e24 */ /* 0x000fc8000f8e00ff */
[----:B------:R-:W-:-:S04]  /*8c00*/  IMAD R6, R6, 0x8, R2 ;  /* 0x0000000806067824 */ /* 0x000fc800078e0202 */
[----:B------:R1:W2:Y:S01]  /*8c10*/  SYNCS.PHASECHK.TRANS64.TRYWAIT P1, [R6+URZ], R7 ;  /* 0x00000007060075a7 */ /* 0x0002a2000802017f */
[----:B------:R-:W-:Y:S05]  /*8c20*/  @!P0 BRA `(.L_x_20) ;  /* 0x0000000000048947 */ /* 0x000fea0003800000 */
[----:B------:R-:W-:Y:S01]  /*8c30*/  BPT.TRAP 0x1 ;  /* 0x000000040000795c */ /* 0x000fe20000300000 */
.L_x_20:
[----:B--2---:R-:W-:Y:S05]  /*8c40*/  @P1 BRA `(.L_x_21) ;  /* 0x0000000000081947 */ /* 0x004fea0003800000 */
[----:B------:R-:W2:Y:S02]  /*8c50*/  SYNCS.PHASECHK.TRANS64.TRYWAIT P1, [R6+URZ], R7 ;  /* 0x00000007060075a7 */ /* 0x000ea4000802017f */
[----:B--2---:R-:W-:Y:S05]  /*8c60*/  @!P1 BRA `(.L_x_22) ;  /* 0x0000023c00949947 */ /* 0x004fea0003800000 */
.L_x_21:
[----:B------:R-:W-:Y:S04]  /*8c70*/  STL.64 [R1+0x890], R126 ;  /* 0x0008907e01007387 */ /* 0x000fe80000100a00 */
[----:B------:R-:W-:Y:S04]  /*8c80*/  STL.64 [R1+0x888], R124 ;  /* 0x0008887c01007387 */ /* 0x000fe80000100a00 */
[----:B------:R-:W-:Y:S04]  /*8c90*/  STL.64 [R1+0x880], R122 ;  /* 0x0008807a01007387 */ /* 0x000fe80000100a00 */
[----:B------:R3:W-:Y:S04]  /*8ca0*/  STL.64 [R1+0x878], R120 ;  /* 0x0008787801007387 */ /* 0x0007e80000100a00 */
[----:B---3--:R-:W3:Y:S04]  /*8cb0*/  LDL.LU.64 R120, [R1+0x420] ;  /* 0x0004200001787983 */ /* 0x008ee80000300a00 */
[----:B------:R-:W3:Y:S04]  /*8cc0*/  LDL.LU.64 R122, [R1+0x428] ;  /* 0x00042800017a7983 */ /* 0x000ee80000300a00 */
[----:B------:R-:W3:Y:S04]  /*8cd0*/  LDL.LU.64 R124, [R1+0x430] ;  /* 0x00043000017c7983 */ /* 0x000ee80000300a00 */
[----:B------:R-:W3:Y:S01]  /*8ce0*/  LDL.LU.64 R126, [R1+0x438] ;  /* 0x00043800017e7983 */ /* 0x000ee20000300a00 */
[----:B------:R-:W-:-:S02]  /*8cf0*/  R2UR UR6, R8 ;  /* 0x00000000080672ca */ /* 0x000fc400000e0000 */
[----:B------:R-:W-:Y:S01]  /*8d00*/  R2UR UR5, R9 ;  /* 0x00000000090572ca */ /* 0x000fe200000e0000 */
[----:B------:R-:W-:Y:S01]  /*8d10*/  STL.64 [R1+0x870], R158 ;  /* 0x0008709e01007387 */ /* 0x000fe20000100a00 */
[----:B------:R-:W-:-:S03]  /*8d20*/  R2UR UR4, R0 ;  /* 0x00000000000472ca */ /* 0x000fc600000e0000 */
[----:B------:R-:W-:Y:S04]  /*8d30*/  STL.64 [R1+0x868], R156 ;  /* 0x0008689c01007387 */ /* 0x000fe80000100a00 */
[----:B------:R-:W-:Y:S04]  /*8d40*/  STL.64 [R1+0x860], R154 ;  /* 0x0008609a01007387 */ /* 0x000fe80000100a00 */
[----:B------:R-:W-:Y:S04]  /*8d50*/  STL.64 [R1+0x858], R152 ;  /* 0x0008589801007387 */ /* 0x000fe80000100a00 */
[----:B------:R-:W-:Y:S04]  /*8d60*/  STL.64 [R1+0x850], R190 ;  /* 0x000850be01007387 */ /* 0x000fe80000100a00 */
[----:B------:R-:W-:Y:S01]  /*8d70*/  STL.64 [R1+0x848], R188 ;  /* 0x000848bc01007387 */ /* 0x000fe20000100a00 */
[----:B------:R-:W-:-:S03]  /*8d80*/  ULEA UR49, UR4, UR6, 0xb ;  /* 0x0000000604317291 */ /* 0x000fc6000f8e583f */
[----:B------:R-:W-:Y:S01]  /*8d90*/  STL.64 [R1+0x840], R186 ;  /* 0x000840ba01007387 */ /* 0x000fe20000100a00 */
[----:B------:R-:W-:-:S03]  /*8da0*/  UIMAD UR48, UR4, 0x3c0, UR5 ;  /* 0x000003c0043078a4 */ /* 0x000fc6000f8e0205 */
[----:B------:R-:W-:Y:S04]  /*8db0*/  STL.64 [R1+0x838], R184 ;  /* 0x000838b801007387 */ /* 0x000fe80000100a00 */
[----:B------:R-:W-:Y:S04]  /*8dc0*/  STL.64 [R1+0x830], R222 ;  /* 0x000830de01007387 */ /* 0x000fe80000100a00 */
[----:B------:R-:W-:Y:S04]  /*8dd0*/  STL.64 [R1+0x828], R220 ;  /* 0x000828dc01007387 */ /* 0x000fe80000100a00 */
[----:B------:R-:W-:Y:S04]  /*8de0*/  STL.64 [R1+0x820], R218 ;  /* 0x000820da01007387 */ /* 0x000fe80000100a00 */
[----:B------:R4:W-:Y:S01]  /*8df0*/  STL.64 [R1+0x818], R216 ;  /* 0x000818d801007387 */ /* 0x0009e20000100a00 */
[----:B------:R-:W-:Y:S01]  /*8e00*/  UMOV UR4, UR49 ;  /* 0x0000003100047c82 */ /* 0x000fe20008000000 */
[----:B------:R-:W-:Y:S01]  /*8e10*/  UMOV UR5, 0x80000020 ;  /* 0x8000002000057882 */ /* 0x000fe20000000000 */
[----:B------:R-:W-:Y:S01]  /*8e20*/  UMOV UR6, UR48 ;  /* 0x0000003000067c82 */ /* 0x000fe20008000000 */
[----:B------:R-:W-:Y:S01]  /*8e30*/  UMOV UR7, 0x80000020 ;  /* 0x8000002000077882 */ /* 0x000fe20000000000 */
[----:B----4-:R-:W4:Y:S04]  /*8e40*/  LDL.LU.64 R216, [R1+0x3a0] ;  /* 0x0003a00001d87983 */ /* 0x010f280000300a00 */
[----:B------:R-:W4:Y:S04]  /*8e50*/  LDL.LU.64 R218, [R1+0x3a8] ;  /* 0x0003a80001da7983 */ /* 0x000f280000300a00 */
[----:B------:R-:W4:Y:S04]  /*8e60*/  LDL.LU.64 R220, [R1+0x3b0] ;  /* 0x0003b00001dc7983 */ /* 0x000f280000300a00 */
[----:B------:R-:W4:Y:S01]  /*8e70*/  LDL.LU.64 R222, [R1+0x3b8] ;  /* 0x0003b80001de7983 */ /* 0x000f220000300a00 */
[----:B------:R-:W-:Y:S01]  /*8e80*/  UIADD3 UR8, UR48, 0x40, URZ ;  /* 0x0000004030087890 */ /* 0x000fe2000fffe03f */
[----:B------:R-:W-:-:S02]  /*8e90*/  UMOV UR15, 0x80000020 ;  /* 0x80000020000f7882 */ /* 0x000fc40000000000 */
[----:B------:R-:W-:Y:S01]  /*8ea0*/  STL [R1+0x5ac], R23 ;  /* 0x0005ac1701007387 */ /* 0x000fe20000100800 */
[----:B------:R-:W-:-:S03]  /*8eb0*/  UIADD3 UR9, UR48, 0x80, URZ ;  /* 0x0000008030097890 */ /* 0x000fc6000fffe03f */
[----:B------:R-:W-:Y:S04]  /*8ec0*/  STL [R1+0x5a8], R22 ;  /* 0x0005a81601007387 */ /* 0x000fe80000100800 */
        /* <DEDUP_REMOVED lines=11> */
[----:B------:R-:W2:Y:S04]  /*8f80*/  LDL.LU.64 R184, [R1+0x320] ;  /* 0x0003200001b87983 */ /* 0x000ea80000300a00 */
[----:B------:R-:W2:Y:S04]  /*8f90*/  LDL.LU.64 R186, [R1+0x328] ;  /* 0x0003280001ba7983 */ /* 0x000ea80000300a00 */
[----:B------:R-:W2:Y:S01]  /*8fa0*/  LDL.LU.64 R188, [R1+0x330] ;  /* 0x0003300001bc7983 */ /* 0x000ea20000300a00 */
[----:B---3--:R-:W-:-:S06]  /*8fb0*/  WARPGROUP.ARRIVE ;  /* 0x00000000000079c5 */ /* 0x008fcc0000000000 */
[----:B------:R-:W-:Y:S03]  /*8fc0*/  IGMMA.64x16x32.S8.S8 R120, gdesc[UR4], R120, gsb0 ;  /* 0x00600000047879f1 */ /* 0x000fe60008041078 */
[----:B------:R-:W-:Y:S02]  /*8fd0*/  WARPGROUP.DEPBAR.LE gsb0, 0x0 ;  /* 0x00008000000079c5 */ /* 0x000fe40000010000 */
[----:B------:R3:W-:Y:S04]  /*8fe0*/  STL.64 [R1+0x420], R120 ;  /* 0x0004207801007387 */ /* 0x0007e80000100a00 */
[----:B------:R0:W-:Y:S04]  /*8ff0*/  STL.64 [R1+0x428], R122 ;  /* 0x0004287a01007387 */ /* 0x0001e80000100a00 */
[----:B------:R1:W-:Y:S04]  /*9000*/  STL.64 [R1+0x430], R124 ;  /* 0x0004307c01007387 */ /* 0x0003e80000100a00 */
[----:B------:R1:W-:Y:S04]  /*9010*/  STL.64 [R1+0x438], R126 ;  /* 0x0004387e01007387 */ /* 0x0003e80000100a00 */
[----:B------:R-:W2:Y:S04]  /*9020*/  LDL.LU.64 R190, [R1+0x338] ;  /* 0x0003380001be7983 */ /* 0x000ea80000300a00 */
[----:B------:R-:W2:Y:S04]  /*9030*/  LDL.LU.64 R152, [R1+0x2a0] ;  /* 0x0002a00001987983 */ /* 0x000ea80000300a00 */
[----:B------:R-:W2:Y:S04]  /*9040*/  LDL.LU.64 R154, [R1+0x2a8] ;  /* 0x0002a800019a7983 */ /* 0x000ea80000300a00 */
[----:B------:R-:W2:Y:S04]  /*9050*/  LDL.LU.64 R156, [R1+0x2b0] ;  /* 0x0002b000019c7983 */ /* 0x000ea80000300a00 */
[----:B------:R-:W2:Y:S04]  /*9060*/  LDL.LU.64 R158, [R1+0x2b8] ;  /* 0x0002b800019e7983 */ /* 0x000ea80000300a00 */
[----:B---3--:R-:W3:Y:S04]  /*9070*/  LDL.LU.64 R120, [R1+0x220] ;  /* 0x0002200001787983 */ /* 0x008ee80000300a00 */
[----:B0-----:R-:W3:Y:S04]  /*9080*/  LDL.LU.64 R122, [R1+0x228] ;  /* 0x00022800017a7983 */ /* 0x001ee80000300a00 */
[----:B-1----:R-:W3:Y:S04]  /*9090*/  LDL.LU.64 R124, [R1+0x230] ;  /* 0x00023000017c7983 */ /* 0x002ee80000300a00 */
[----:B------:R-:W3:Y:S01]  /*90a0*/  LDL.LU.64 R126, [R1+0x238] ;  /* 0x00023800017e7983 */ /* 0x000ee20000300a00 */
[----:B----4-:R-:W-:Y:S01]  /*90b0*/  WARPGROUP.ARRIVE ;  /* 0x00000000000079c5 */ /* 0x010fe20000000000 */
[----:B------:R-:W-:Y:S01]  /*90c0*/  UMOV UR12, UR4 ;  /* 0x00000004000c7c82 */ /* 0x000fe20008000000 */
[----:B------:R-:W-:Y:S01]  /*90d0*/  UMOV UR13, UR5 ;  /* 0x00000005000d7c82 */ /* 0x000fe20008000000 */
[----:B------:R-:W-:-:S03]  /*90e0*/  UMOV UR14, UR8 ;  /* 0x00000008000e7c82 */ /* 0x000fc60008000000 */
[----:B------:R-:W-:Y:S01]  /*90f0*/  IGMMA.64x16x32.S8.S8 R216, gdesc[UR12], R216, gsb0 ;  /* 0x006000000cd879f1 */ /* 0x000fe200080410d8 */
[----:B------:R-:W-:Y:S01]  /*9100*/  UMOV UR16, UR4 ;  /* 0x0000000400107c82 */ /* 0x000fe20008000000 */
[----:B------:R-:W-:Y:S01]  /*9110*/  UMOV UR17, UR5 ;  /* 0x0000000500117c82 */ /* 0x000fe20008000000 */
[----:B------:R-:W-:Y:S01]  /*9120*/  UMOV UR18, UR9 ;  /* 0x0000000900127c82 */ /* 0x000fe20008000000 */
[----:B------:R-:W-:Y:S01]  /*9130*/  UMOV UR19, 0x80000020 ;  /* 0x8000002000137882 */ /* 0x000fe20000000000 */
[----:B------:R-:W-:Y:S02]  /*9140*/  WARPGROUP.DEPBAR.LE gsb0, 0x0 ;  /* 0x00008000000079c5 */ /* 0x000fe40000010000 */
[----:B------:R-:W-:Y:S01]  /*9150*/  UIADD3 UR10, UR48, 0xc0, URZ ;  /* 0x000000c0300a7890 */ /* 0x000fe2000fffe03f */
[----:B------:R-:W-:Y:S01]  /*9160*/  UMOV UR8, UR4 ;  /* 0x0000000400087c82 */ /* 0x000fe20008000000 */
[----:B------:R-:W-:Y:S01]  /*9170*/  UMOV UR9, UR5 ;  /* 0x0000000500097c82 */ /* 0x000fe20008000000 */
[----:B------:R-:W-:Y:S01]  /*9180*/  UMOV UR11, 0x80000020 ;  /* 0x80000020000b7882 */ /* 0x000fe20000000000 */
[----:B------:R-:W-:Y:S01]  /*9190*/  UMOV UR50, UR14 ;  /* 0x0000000e00327c82 */ /* 0x000fe20008000000 */
[----:B------:R-:W-:Y:S01]  /*91a0*/  UIADD3 UR14, UR48, 0x100, URZ ;  /* 0x00000100300e7890 */ /* 0x000fe2000fffe03f */
[----:B------:R-:W-:Y:S01]  /*91b0*/  UMOV UR51, UR15 ;  /* 0x0000000f00337c82 */ /* 0x000fe20008000000 */
[----:B------:R-:W-:Y:S01]  /*91c0*/  UMOV UR12, UR4 ;  /* 0x00000004000c7c82 */ /* 0x000fe20008000000 */
[----:B------:R-:W-:Y:S01]  /*91d0*/  UMOV UR13, UR5 ;  /* 0x00000005000d7c82 */ /* 0x000fe20008000000 */
[----:B------:R-:W-:Y:S01]  /*91e0*/  UMOV UR15, 0x80000020 ;  /* 0x80000020000f7882 */ /* 0x000fe20000000000 */
[----:B------:R-:W-:Y:S04]  /*91f0*/  STL.64 [R1+0x3a0], R216 ;  /* 0x0003a0d801007387 */ /* 0x000fe80000100a00 */
[----:B------:R-:W-:Y:S04]  /*9200*/  STL.64 [R1+0x3a8], R218 ;  /* 0x0003a8da01007387 */ /* 0x000fe80000100a00 */
[----:B------:R-:W-:Y:S04]  /*9210*/  STL.64 [R1+0x3b0], R220 ;  /* 0x0003b0dc01007387 */ /* 0x000fe80000100a00 */
[----:B------:R-:W-:Y:S01]  /*9220*/  STL.64 [R1+0x3b8], R222 ;  /* 0x0003b8de01007387 */ /* 0x000fe20000100a00 */
[----:B--2---:R-:W-:-:S06]  /*9230*/  WARPGROUP.ARRIVE ;  /* 0x00000000000079c5 */ /* 0x004fcc0000000000 */
[----:B------:R-:W-:Y:S03]  /*9240*/  IGMMA.64x16x32.S8.S8 R184, gdesc[UR16], R184, gsb0 ;  /* 0x0060000010b879f1 */ /* 0x000fe600080410b8 */
[----:B------:R-:W-:Y:S02]  /*9250*/  WARPGROUP.DEPBAR.LE gsb0, 0x0 ;  /* 0x00008000000079c5 */ /* 0x000fe40000010000 */
[----:B------:R-:W-:-:S06]  /*9260*/  WARPGROUP.ARRIVE ;  /* 0x00000000000079c5 */ /* 0x000fcc0000000000 */
[----:B------:R-:W-:Y:S01]  /*9270*/  IGMMA.64x16x32.S8.S8 R152, gdesc[UR8], R152, gsb0 ;  /* 0x00600000089879f1 */ /* 0x000fe20008041098 */
[----:B------:R-:W-:Y:S02]  /*9280*/  STL.64 [R1+0x320], R184 ;  /* 0x000320b801007387 */ /* 0x000fe40000100a00 */
[----:B------:R-:W-:Y:S02]  /*9290*/  WARPGROUP.DEPBAR.LE gsb0, 0x0 ;  /* 0x00008000000079c5 */ /* 0x000fe40000010000 */
[----:B---3--:R-:W-:-:S06]  /*92a0*/  WARPGROUP.ARRIVE ;  /* 0x00000000000079c5 */ /* 0x008fcc0000000000 */
[----:B------:R-:W-:Y:S01]  /*92b0*/  IGMMA.64x16x32.S8.S8 R120, gdesc[UR12], R120, gsb0 ;  /* 0x006000000c7879f1 */ /* 0x000fe20008041078 */
        /* <DEDUP_REMOVED lines=8> */
[----:B------:R0:W-:Y:S04]  /*9340*/  STL.64 [R1+0x220], R120 ;  /* 0x0002207801007387 */ /* 0x0001e80000100a00 */
[----:B------:R1:W-:Y:S04]  /*9350*/  STL.64 [R1+0x228], R122 ;  /* 0x0002287a01007387 */ /* 0x0003e80000100a00 */
[----:B------:R2:W-:Y:S04]  /*9360*/  STL.64 [R1+0x230], R124 ;  /* 0x0002307c01007387 */ /* 0x0005e80000100a00 */
[----:B------:R3:W-:Y:S04]  /*9370*/  STL.64 [R1+0x238], R126 ;  /* 0x0002387e01007387 */ /* 0x0007e80000100a00 */
[----:B0-----:R-:W4:Y:S04]  /*9380*/  LDL.LU.64 R120, [R1+0x1a0] ;  /* 0x0001a00001787983 */ /* 0x001f280000300a00 */
[----:B-1----:R-:W4:Y:S04]  /*9390*/  LDL.LU.64 R122, [R1+0x1a8] ;  /* 0x0001a800017a7983 */ /* 0x002f280000300a00 */
[----:B--2---:R-:W4:Y:S04]  /*93a0*/  LDL.LU.64 R124, [R1+0x1b0] ;  /* 0x0001b000017c7983 */ /* 0x004f280000300a00 */
[----:B---3--:R-:W4:Y:S04]  /*93b0*/  LDL.LU.64 R126, [R1+0x1b8] ;  /* 0x0001b800017e7983 */ /* 0x008f280000300a00 */
[----:B------:R-:W2:Y:S04]  /*93c0*/  LDL.LU.64 R152, [R1+0x120] ;  /* 0x0001200001987983 */ /* 0x000ea80000300a00 */
[----:B------:R-:W2:Y:S04]  /*93d0*/  LDL.LU.64 R154, [R1+0x128] ;  /* 0x00012800019a7983 */ /* 0x000ea80000300a00 */
[----:B------:R-:W2:Y:S04]  /*93e0*/  LDL.LU.64 R156, [R1+0x130] ;  /* 0x00013000019c7983 */ /* 0x000ea80000300a00 */
[----:B------:R-:W2:Y:S04]  /*93f0*/  LDL.LU.64 R158, [R1+0x138] ;  /* 0x00013800019e7983 */ /* 0x000ea80000300a00 */
[----:B------:R-:W3:Y:S04]  /*9400*/  LDL.LU.64 R184, [R1+0xa0] ;  /* 0x0000a00001b87983 */ /* 0x000ee80000300a00 */
[----:B------:R-:W3:Y:S04]  /*9410*/  LDL.LU.64 R186, [R1+0xa8] ;  /* 0x0000a80001ba7983 */ /* 0x000ee80000300a00 */
[----:B------:R-:W3:Y:S04]  /*9420*/  LDL.LU.64 R188, [R1+0xb0] ;  /* 0x0000b00001bc7983 */ /* 0x000ee80000300a00 */
[----:B------:R-:W3:Y:S04]  /*9430*/  LDL.LU.64 R190, [R1+0xb8] ;  /* 0x0000b80001be7983 */ /* 0x000ee80000300a00 */
[----:B------:R-:W3:Y:S04]  /*9440*/  LDL.LU.64 R216, [R1+0x20] ;  /* 0x0000200001d87983 */ /* 0x000ee80000300a00 */
[----:B------:R-:W3:Y:S04]  /*9450*/  LDL.LU.64 R218, [R1+0x28] ;  /* 0x0000280001da7983 */ /* 0x000ee80000300a00 */
[----:B------:R-:W3:Y:S04]  /*9460*/  LDL.LU.64 R220, [R1+0x30] ;  /* 0x0000300001dc7983 */ /* 0x000ee80000300a00 */
[----:B------:R-:W3:Y:S01]  /*9470*/  LDL.LU.64 R222, [R1+0x38] ;  /* 0x0000380001de7983 */ /* 0x000ee20000300a00 */
[----:B------:R-:W-:Y:S01]  /*9480*/  UMOV UR16, UR18 ;  /* 0x0000001200107c82 */ /* 0x000fe20008000000 */
[----:B------:R-:W-:Y:S01]  /*9490*/  UIADD3 UR18, UR48, 0x140, URZ ;  /* 0x0000014030127890 */ /* 0x000fe2000fffe03f */
[----:B------:R-:W-:Y:S01]  /*94a0*/  UMOV UR17, UR19 ;  /* 0x0000001300117c82 */ /* 0x000fe20008000000 */
[----:B------:R-:W-:Y:S01]  /*94b0*/  UMOV UR12, UR16 ;  /* 0x00000010000c7c82 */ /* 0x000fe20008000000 */
[----:B------:R-:W-:Y:S01]  /*94c0*/  UMOV UR13, UR17 ;  /* 0x00000011000d7c82 */ /* 0x000fe20008000000 */
[----:B------:R-:W-:Y:S01]  /*94d0*/  UMOV UR16, UR4 ;  /* 0x0000000400107c82 */ /* 0x000fe20008000000 */
[----:B------:R-:W-:Y:S01]  /*94e0*/  UMOV UR17, UR5 ;  /* 0x0000000500117c82 */ /* 0x000fe20008000000 */
[----:B------:R-:W-:Y:S01]  /*94f0*/  UMOV UR19, 0x80000020 ;  /* 0x8000002000137882 */ /* 0x000fe20000000000 */
[----:B------:R-:W-:Y:S01]  /*9500*/  UIADD3 UR22, UR48, 0x180, URZ ;  /* 0x0000018030167890 */ /* 0x000fe2000fffe03f */
        /* <DEDUP_REMOVED lines=21> */
[----:B------:R-:W-:Y:S01]  /*9660*/  IGMMA.64x16x32.S8.S8 R216, gdesc[UR28], R216, gsb0 ;  /* 0x006000001cd879f1 */ /* 0x000fe200080410d8 */
[----:B------:R-:W-:Y:S01]  /*9670*/  UIADD3 UR34, UR48, 0x240, URZ ;  /* 0x0000024030227890 */ /* 0x000fe2000fffe03f */
[----:B------:R-:W-:Y:S01]  /*9680*/  UMOV UR32, UR4 ;  /* 0x0000000400207c82 */ /* 0x000fe20008000000 */
[----:B------:R-:W-:Y:S01]  /*9690*/  UMOV UR33, UR5 ;  /* 0x0000000500217c82 */ /* 0x000fe20008000000 */
[----:B------:R-:W-:Y:S01]  /*96a0*/  UMOV UR35, 0x80000020 ;  /* 0x8000002000237882 */ /* 0x000fe20000000000 */
        /* <DEDUP_REMOVED lines=39> */
[----:B------:R-:W-:-:S06]  /*9920*/  UMOV UR57, 0x80000020 ;  /* 0x8000002000397882 */ /* 0x000fcc0000000000 */
        /* <DEDUP_REMOVED lines=36> */
[----:B------:R-:W2:Y:S04]  /*9b70*/  LDL.LU.64 R8, [R1+0x80] ;  /* 0x0000800001087983 */ /* 0x000ea80000300a00 */
[----:B------:R-:W2:Y:S04]  /*9b80*/  LDL.LU.64 R10, [R1+0x88] ;  /* 0x00008800010a7983 */ /* 0x000ea80000300a00 */
[----:B------:R-:W2:Y:S04]  /*9b90*/  LDL.LU.64 R12, [R1+0x90] ;  /* 0x00009000010c7983 */ /* 0x000ea80000300a00 */
[----:B------:R-:W2:Y:S04]  /*9ba0*/  LDL.LU.64 R14, [R1+0x98] ;  /* 0x00009800010e7983 */ /* 0x000ea80000300a00 */
[----:B------:R-:W-:Y:S04]  /*9bb0*/  STL.64 [R1+0x750], R214 ;  /* 0x000750d601007387 */ /* 0x000fe80000100a00 */
[----:B------:R-:W-:Y:S04]  /*9bc0*/  STL.64 [R1+0x748], R212 ;  /* 0x000748d401007387 */ /* 0x000fe80000100a00 */
[----:B------:R-:W-:Y:S04]  /*9bd0*/  STL.64 [R1+0x740], R210 ;  /* 0x000740d201007387 */ /* 0x000fe80000100a00 */
[----:B------:R0:W-:Y:S01]  /*9be0*/  STL.64 [R1+0x738], R208 ;  /* 0x000738d001007387 */ /* 0x0001e20000100a00 */
[----:B------:R-:W-:-:S02]  /*9bf0*/  WARPGROUP.DEPBAR.LE gsb0, 0x0 ;  /* 0x00008000000079c5 */ /* 0x000fc40000010000 */
[----:B------:R-:W-:Y:S01]  /*9c00*/  WARPGROUP.ARRIVE ;  /* 0x00000000000079c5 */ /* 0x000fe20000000000 */
[----:B0-----:R-:W3:Y:S04]  /*9c10*/  LDL.LU.64 R208, [R1] ;  /* 0x0000000001d07983 */ /* 0x001ee80000300a00 */
[----:B------:R-:W3:Y:S04]  /*9c20*/  LDL.LU.64 R210, [R1+0x8] ;  /* 0x0000080001d27983 */ /* 0x000ee80000300a00 */
[----:B------:R-:W3:Y:S04]  /*9c30*/  LDL.LU.64 R212, [R1+0x10] ;  /* 0x0000100001d47983 */ /* 0x000ee80000300a00 */
[----:B------:R-:W3:Y:S01]  /*9c40*/  LDL.LU.64 R214, [R1+0x18] ;  /* 0x0000180001d67983 */ /* 0x000ee20000300a00 */
[----:B------:R-:W-:Y:S01]  /*9c50*/  UMOV UR52, UR56 ;  /* 0x0000003800347c82 */ /* 0x000fe20008000000 */
[----:B------:R-:W-:-:S02]  /*9c60*/  UMOV UR53, UR57 ;  /* 0x0000003900357c82 */ /* 0x000fc40008000000 */
        /* <DEDUP_REMOVED lines=18> */
[----:B------:R-:W-:Y:S01]  /*9d90*/  STL [R1+0x734], R180 ;  /* 0x000734b401007387 */ /* 0x000fe20000100800 */
[----:B------:R-:W-:Y:S02]  /*9da0*/  WARPGROUP.DEPBAR.LE gsb0, 0x0 ;  /* 0x00008000000079c5 */ /* 0x000fe40000010000 */
[----:B------:R-:W-:-:S06]  /*9db0*/  WARPGROUP.ARRIVE ;  /* 0x00000000000079c5 */ /* 0x000fcc0000000000 */
[----:B------:R-:W-:Y:S01]  /*9dc0*/  IGMMA.64x16x32.S8.S8 R200, gdesc[UR32], R200, gsb0 ;  /* 0x0060000020c879f1 */ /* 0x000fe200080410c8 */
        /* <DEDUP_REMOVED lines=12> */
[----:B------:R-:W-:Y:S01]  /*9e90*/  STL [R1+0x700], R113 ;  /* 0x0007007101007387 */ /* 0x000fe20000100800 */
[----:B------:R-:W-:-:S03]  /*9ea0*/  WARPGROUP.DEPBAR.LE gsb0, 0x0 ;  /* 0x00008000000079c5 */ /* 0x000fc60000010000 */
[----:B------:R-:W-:Y:S01]  /*9eb0*/  STL [R1+0x6fc], R114 ;  /* 0x0006fc7201007387 */ /* 0x000fe20000100800 */
[----:B---3--:R-:W-:-:S03]  /*9ec0*/  WARPGROUP.ARRIVE ;  /* 0x00000000000079c5 */ /* 0x008fc60000000000 */
[----:B------:R-:W-:Y:S01]  /*9ed0*/  STL [R1+0x6f8], R115 ;  /* 0x0006f87301007387 */ /* 0x000fe20000100800 */
[----:B------:R-:W-:Y:S01]  /*9ee0*/  UMOV UR28, UR56 ;  /* 0x00000038001c7c82 */ /* 0x000fe20008000000 */
[----:B------:R-:W-:Y:S02]  /*9ef0*/  UMOV UR29, UR57 ;  /* 0x00000039001d7c82 */ /* 0x000fe40008000000 */
[----:B------:R-:W-:Y:S01]  /*9f00*/  STL [R1+0x6f4], R116 ;  /* 0x0006f47401007387 */ /* 0x000fe20000100800 */
[----:B------:R-:W-:Y:S03]  /*9f10*/  IGMMA.64x16x32.S8.S8 R208, gdesc[UR28], R208, gsb0 ;  /* 0x006000001cd079f1 */ /* 0x000fe600080410d0 */
[----:B------:R-:W-:Y:S04]  /*9f20*/  STL [R1+0x6f0], R117 ;  /* 0x0006f07501007387 */ /* 0x000fe80000100800 */
[----:B------:R-:W-:Y:S04]  /*9f30*/  STL [R1+0x6ec], R118 ;  /* 0x0006ec7601007387 */ /* 0x000fe80000100800 */
[----:B------:R-:W-:Y:S04]  /*9f40*/  STL [R1+0x6e8], R119 ;  /* 0x0006e87701007387 */ /* 0x000fe80000100800 */
[----:B------:R-:W-:Y:S04]  /*9f50*/  STL [R1+0x6e4], R80 ;  /* 0x0006e45001007387 */ /* 0x000fe80000100800 */
[----:B------:R0:W-:Y:S04]  /*9f60*/  STL [R1+0x6e0], R81 ;  /* 0x0006e05101007387 */ /* 0x0001e80000100800 */
[----:B------:R-:W-:Y:S04]  /*9f70*/  STL [R1+0x6dc], R82 ;  /* 0x0006dc5201007387 */ /* 0x000fe80000100800 */
[----:B------:R1:W-:Y:S04]  /*9f80*/  STL [R1+0x6d8], R83 ;  /* 0x0006d85301007387 */ /* 0x0003e80000100800 */
[----:B------:R-:W-:Y:S04]  /*9f90*/  STL [R1+0x6d4], R84 ;  /* 0x0006d45401007387 */ /* 0x000fe80000100800 */
[----:B------:R3:W-:Y:S04]  /*9fa0*/  STL [R1+0x6d0], R85 ;  /* 0x0006d05501007387 */ /* 0x0007e80000100800 */
[----:B------:R-:W-:Y:S04]  /*9fb0*/  STL [R1+0x6cc], R86 ;  /* 0x0006cc5601007387 */ /* 0x000fe80000100800 */
[----:B------:R4:W-:Y:S04]  /*9fc0*/  STL [R1+0x6c8], R87 ;  /* 0x0006c85701007387 */ /* 0x0009e80000100800 */
        /* <DEDUP_REMOVED lines=12> */
[----:B------:R2:W-:Y:S04]  /*a090*/  STL [R1+0x694], R44 ;  /* 0x0006942c01007387 */ /* 0x0005e80000100800 */
[----:B------:R2:W-:Y:S04]  /*a0a0*/  STL [R1+0x690], R45 ;  /* 0x0006902d01007387 */ /* 0x0005e80000100800 */
[----:B------:R2:W-:Y:S04]  /*a0b0*/  STL [R1+0x68c], R46 ;  /* 0x00068c2e01007387 */ /* 0x0005e80000100800 */
[----:B------:R2:W-:Y:S04]  /*a0c0*/  STL [R1+0x688], R47 ;  /* 0x0006882f01007387 */ /* 0x0005e80000100800 */
[----:B------:R2:W-:Y:S04]  /*a0d0*/  STL [R1+0x684], R76 ;  /* 0x0006844c01007387 */ /* 0x0005e80000100800 */
[----:B------:R2:W-:Y:S04]  /*a0e0*/  STL [R1+0x680], R77 ;  /* 0x0006804d01007387 */ /* 0x0005e80000100800 */
[----:B------:R2:W-:Y:S04]  /*a0f0*/  STL [R1+0x67c], R78 ;  /* 0x00067c4e01007387 */ /* 0x0005e80000100800 */
[----:B------:R2:W-:Y:S04]  /*a100*/  STL [R1+0x678], R79 ;  /* 0x0006784f01007387 */ /* 0x0005e80000100800 */
        /* <DEDUP_REMOVED lines=8> */
[----:B------:R-:W-:Y:S04]  /*a190*/  STL [R1+0x804], R168 ;  /* 0x000804a801007387 */ /* 0x000fe80000100800 */
[----:B------:R-:W-:Y:S04]  /*a1a0*/  STL [R1+0x800], R169 ;  /* 0x000800a901007387 */ /* 0x000fe80000100800 */
[----:B------:R-:W-:Y:S04]  /*a1b0*/  STL [R1+0x7fc], R170 ;  /* 0x0007fcaa01007387 */ /* 0x000fe80000100800 */
[----:B------:R-:W-:Y:S04]  /*a1c0*/  STL [R1+0x7f8], R171 ;  /* 0x0007f8ab01007387 */ /* 0x000fe80000100800 */
        /* <DEDUP_REMOVED lines=9> */
[----:B0-----:R-:W2:Y:S04]  /*a260*/  LDL.LU.64 R80, [R1+0x100] ;  /* 0x0001000001507983 */ /* 0x001ea80000300a00 */
[----:B-1----:R-:W2:Y:S04]  /*a270*/  LDL.LU.64 R82, [R1+0x108] ;  /* 0x0001080001527983 */ /* 0x002ea80000300a00 */
[----:B---3--:R-:W3:Y:S04]  /*a280*/  LDL.LU.64 R84, [R1+0x110] ;  /* 0x0001100001547983 */ /* 0x008ee80000300a00 */
[----:B------:R-:W-:Y:S04]  /*a290*/  STL.64 [R1], R208 ;  /* 0x000000d001007387 */ /* 0x000fe80000100a00 */
[----:B------:R-:W-:Y:S04]  /*a2a0*/  STL.64 [R1+0x8], R210 ;  /* 0x000008d201007387 */ /* 0x000fe80000100a00 */
[----:B------:R-:W-:Y:S04]  /*a2b0*/  STL.64 [R1+0x10], R212 ;  /* 0x000010d401007387 */ /* 0x000fe80000100a00 */
[----:B------:R-:W-:Y:S04]  /*a2c0*/  STL.64 [R1+0x18], R214 ;  /* 0x000018d601007387 */ /* 0x000fe80000100a00 */
[----:B----4-:R-:W3:Y:S01]  /*a2d0*/  LDL.LU.64 R86, [R1+0x118] ;  /* 0x0001180001567983 */ /* 0x010ee20000300a00 */
[----:B--2---:R-:W-:-:S03]  /*a2e0*/  WARPGROUP.ARRIVE ;  /* 0x00000000000079c5 */ /* 0x004fc60000000000 */
[----:B------:R-:W2:Y:S01]  /*a2f0*/  LDL.LU.64 R16, [R1+0x180] ;  /* 0x0001800001107983 */ /* 0x000ea20000300a00 */
[----:B------:R-:W-:-:S03]  /*a300*/  UMOV UR24, UR56 ;  /* 0x0000003800187c82 */ /* 0x000fc60008000000 */
[----:B------:R-:W2:Y:S01]  /*a310*/  LDL.LU.64 R18, [R1+0x188] ;  /* 0x0001880001127983 */ /* 0x000ea20000300a00 */
[----:B------:R-:W-:Y:S02]  /*a320*/  UMOV UR25, UR57 ;  /* 0x0000003900197c82 */ /* 0x000fe40008000000 */
[----:B------:R-:W-:Y:S01]  /*a330*/  IGMMA.64x16x32.S8.S8 R8, gdesc[UR24], R8, gsb0 ;  /* 0x00600000180879f1 */ /* 0x000fe20008041008 */
[----:B------:R-:W2:Y:S04]  /*a340*/  LDL.LU.64 R20, [R1+0x190] ;  /* 0x0001900001147983 */ /* 0x000ea80000300a00 */
[----:B------:R-:W2:Y:S01]  /*a350*/  LDL.LU.64 R22, [R1+0x198] ;  /* 0x0001980001167983 */ /* 0x000ea20000300a00 */
[----:B------:R-:W-:Y:S02]  /*a360*/  WARPGROUP.DEPBAR.LE gsb0, 0x0 ;  /* 0x00008000000079c5 */ /* 0x000fe40000010000 */
[----:B------:R-:W-:-:S02]  /*a370*/  IMAD.MOV.U32 R44, RZ, RZ, R8 ;  /* 0x000000ffff2c7224 */ /* 0x000fc400078e0008 */
[----:B------:R-:W-:Y:S02]  /*a380*/  IMAD.MOV.U32 R45, RZ, RZ, R9 ;  /* 0x000000ffff2d7224 */ /* 0x000fe400078e0009 */
[----:B------:R-:W-:Y:S01]  /*a390*/  IMAD.MOV.U32 R46, RZ, RZ, R10 ;  /* 0x000000ffff2e7224 */ /* 0x000fe200078e000a */
[----:B------:R-:W4:Y:S01]  /*a3a0*/  LDL.LU.64 R8, [R1+0x200] ;  /* 0x0002000001087983 */ /* 0x000f220000300a00 */
[----:B------:R-:W-:Y:S02]  /*a3b0*/  IMAD.MOV.U32 R47, RZ, RZ, R11 ;  /* 0x000000ffff2f7224 */ /* 0x000fe400078e000b */
[----:B------:R-:W-:Y:S01]  /*a3c0*/  IMAD.MOV.U32 R76, RZ, RZ, R12 ;  /* 0x000000ffff4c7224 */ /* 0x000fe200078e000c */
[----:B------:R-:W4:Y:S01]  /*a3d0*/  LDL.LU.64 R10, [R1+0x208] ;  /* 0x00020800010a7983 */ /* 0x000f220000300a00 */
[----:B------:R-:W-:Y:S02]  /*a3e0*/  IMAD.MOV.U32 R77, RZ, RZ, R13 ;  /* 0x000000ffff4d7224 */ /* 0x000fe400078e000d */
[----:B------:R-:W-:Y:S01]  /*a3f0*/  IMAD.MOV.U32 R78, RZ, RZ, R14 ;  /* 0x000000ffff4e7224 */ /* 0x000fe200078e000e */
[----:B------:R-:W4:Y:S01]  /*a400*/  LDL.LU.64 R12, [R1+0x210] ;  /* 0x00021000010c7983 */ /* 0x000f220000300a00 */
[----:B------:R-:W-:-:S03]  /*a410*/  IMAD.MOV.U32 R79, RZ, RZ, R15 ;  /* 0x000000ffff4f7224 */ /* 0x000fc600078e000f */
[----:B------:R-:W4:Y:S04]  /*a420*/  LDL.LU.64 R14, [R1+0x218] ;  /* 0x00021800010e7983 */ /* 0x000f280000300a00 */
[----:B------:R-:W-:Y:S04]  /*a430*/  STL [R1+0x814], R47 ;  /* 0x0008142f01007387 */ /* 0x000fe80000100800 */
[----:B------:R-:W-:Y:S04]  /*a440*/  STL [R1+0x810], R46 ;  /* 0x0008102e01007387 */ /* 0x000fe80000100800 */
[----:B------:R-:W-:Y:S04]  /*a450*/  STL [R1+0x80c], R45 ;  /* 0x00080c2d01007387 */ /* 0x000fe80000100800 */
[----:B------:R-:W-:Y:S04]  /*a460*/  STL [R1+0x808], R44 ;  /* 0x0008082c01007387 */ /* 0x000fe80000100800 */
        /* <DEDUP_REMOVED lines=16> */
[----:B---3--:R-:W-:-:S06]  /*a570*/  WARPGROUP.ARRIVE ;  /* 0x00000000000079c5 */ /* 0x008fcc0000000000 */
[----:B------:R-:W-:Y:S03]  /*a580*/  IGMMA.64x16x32.S8.S8 R80, gdesc[UR20], R80, gsb0 ;  /* 0x00600000145079f1 */ /* 0x000fe60008041050 */
[----:B------:R-:W-:Y:S02]  /*a590*/  WARPGROUP.DEPBAR.LE gsb0, 0x0 ;  /* 0x00008000000079c5 */ /* 0x000fe40000010000 */
[----:B--2---:R-:W-:-:S06]  /*a5a0*/  WARPGROUP.ARRIVE ;  /* 0x00000000000079c5 */ /* 0x004fcc0000000000 */
[----:B------:R-:W-:Y:S01]  /*a5b0*/  IGMMA.64x16x32.S8.S8 R16, gdesc[UR16], R16, gsb0 ;  /* 0x00600000101079f1 */ /* 0x000fe20008041010 */
[----:B------:R-:W-:Y:S02]  /*a5c0*/  IMAD.MOV.U32 R40, RZ, RZ, R84 ;  /* 0x000000ffff287224 */ /* 0x000fe400078e0054 */
[----:B------:R-:W-:Y:S02]  /*a5d0*/  IMAD.MOV.U32 R41, RZ, RZ, R85 ;  /* 0x000000ffff297224 */ /* 0x000fe400078e0055 */
[----:B------:R-:W-:Y:S02]  /*a5e0*/  IMAD.MOV.U32 R42, RZ, RZ, R86 ;  /* 0x000000ffff2a7224 */ /* 0x000fe400078e0056 */
[----:B------:R-:W-:Y:S01]  /*a5f0*/  IMAD.MOV.U32 R43, RZ, RZ, R87 ;  /* 0x000000ffff2b7224 */ /* 0x000fe200078e0057 */
[----:B------:R-:W-:Y:S02]  /*a600*/  WARPGROUP.DEPBAR.LE gsb0, 0x0 ;  /* 0x00008000000079c5 */ /* 0x000fe40000010000 */
[----:B------:R-:W-:Y:S01]  /*a610*/  IMAD.MOV.U32 R84, RZ, RZ, R16 ;  /* 0x000000ffff547224 */ /* 0x000fe200078e0010 */
[----:B----4-:R-:W-:Y:S01]  /*a620*/  WARPGROUP.ARRIVE ;  /* 0x00000000000079c5 */ /* 0x010fe20000000000 */
[----:B------:R-:W-:-:S02]  /*a630*/  IMAD.MOV.U32 R85, RZ, RZ, R17 ;  /* 0x000000ffff557224 */ /* 0x000fc400078e0011 */
[----:B------:R-:W-:Y:S01]  /*a640*/  IMAD.MOV.U32 R86, RZ, RZ, R18 ;  /* 0x000000ffff567224 */ /* 0x000fe200078e0012 */
[----:B------:R-:W2:Y:S01]  /*a650*/  LDL.LU.64 R16, [R1+0x300] ;  /* 0x0003000001107983 */ /* 0x000ea20000300a00 */
[----:B------:R-:W-:Y:S01]  /*a660*/  IMAD.MOV.U32 R87, RZ, RZ, R19 ;  /* 0x000000ffff577224 */ /* 0x000fe200078e0013 */
[----:B------:R-:W-:Y:S01]  /*a670*/  IGMMA.64x16x32.S8.S8 R8, gdesc[UR12], R8, gsb0 ;  /* 0x006000000c0879f1 */ /* 0x000fe20008041008 */
[----:B------:R-:W-:Y:S01]  /*a680*/  IMAD.MOV.U32 R48, RZ, RZ, R20 ;  /* 0x000000ffff307224 */ /* 0x000fe200078e0014 */
[----:B------:R-:W2:Y:S01]  /*a690*/  LDL.LU.64 R18, [R1+0x308] ;  /* 0x0003080001127983 */ /* 0x000ea20000300a00 */
[----:B------:R-:W-:Y:S02]  /*a6a0*/  IMAD.MOV.U32 R49, RZ, RZ, R21 ;  /* 0x000000ffff317224 */ /* 0x000fe400078e0015 */
[----:B------:R-:W-:Y:S01]  /*a6b0*/  IMAD.MOV.U32 R50, RZ, RZ, R22 ;  /* 0x000000ffff327224 */ /* 0x000fe200078e0016 */
[----:B------:R-:W2:Y:S01]  /*a6c0*/  LDL.LU.64 R20, [R1+0x310] ;  /* 0x0003100001147983 */ /* 0x000ea20000300a00 */
[----:B------:R-:W-:-:S03]  /*a6d0*/  IMAD.MOV.U32 R51, RZ, RZ, R23 ;  /* 0x000000ffff337224 */ /* 0x000fc600078e0017 */
[----:B------:R-:W2:Y:S01]  /*a6e0*/  LDL.LU.64 R22, [R1+0x318] ;  /* 0x0003180001167983 */ /* 0x000ea20000300a00 */
[----:B------:R-:W-:Y:S02]  /*a6f0*/  IMAD.MOV.U32 R52, RZ, RZ, R80 ;  /* 0x000000ffff347224 */ /* 0x000fe400078e0050 */
[----:B------:R-:W-:Y:S02]  /*a700*/  IMAD.MOV.U32 R53, RZ, RZ, R81 ;  /* 0x000000ffff357224 */ /* 0x000fe400078e0051 */
[----:B------:R-:W-:Y:S02]  /*a710*/  IMAD.MOV.U32 R54, RZ, RZ, R82 ;  /* 0x000000ffff367224 */ /* 0x000fe400078e0052 */
[----:B------:R-:W-:Y:S01]  /*a720*/  IMAD.MOV.U32 R55, RZ, RZ, R83 ;  /* 0x000000ffff377224 */ /* 0x000fe200078e0053 */
[----:B------:R-:W-:Y:S02]  /*a730*/  WARPGROUP.DEPBAR.LE gsb0, 0x0 ;  /* 0x00008000000079c5 */ /* 0x000fe40000010000 */
[----:B------:R-:W-:-:S02]  /*a740*/  IMAD.MOV.U32 R116, RZ, RZ, R8 ;  /* 0x000000ffff747224 */ /* 0x000fc400078e0008 */
[----:B------:R-:W-:Y:S02]  /*a750*/  IMAD.MOV.U32 R117, RZ, RZ, R9 ;  /* 0x000000ffff757224 */ /* 0x000fe400078e0009 */
[----:B------:R-:W-:Y:S01]  /*a760*/  IMAD.MOV.U32 R118, RZ, RZ, R10 ;  /* 0x000000ffff767224 */ /* 0x000fe200078e000a */
[----:B------:R-:W3:Y:S01]  /*a770*/  LDL.LU.64 R8, [R1+0x380] ;  /* 0x0003800001087983 */ /* 0x000ee20000300a00 */
[----:B------:R-:W-:Y:S02]  /*a780*/  IMAD.MOV.U32 R119, RZ, RZ, R11 ;  /* 0x000000ffff777224 */ /* 0x000fe400078e000b */
[----:B------:R-:W-:Y:S01]  /*a790*/  IMAD.MOV.U32 R80, RZ, RZ, R12 ;  /* 0x000000ffff507224 */ /* 0x000fe200078e000c */
[----:B------:R-:W3:Y:S01]  /*a7a0*/  LDL.LU.64 R10, [R1+0x388] ;  /* 0x00038800010a7983 */ /* 0x000ee20000300a00 */
[----:B------:R-:W-:Y:S02]  /*a7b0*/  IMAD.MOV.U32 R81, RZ, RZ, R13 ;  /* 0x000000ffff517224 */ /* 0x000fe400078e000d */
[----:B------:R-:W-:Y:S01]  /*a7c0*/  IMAD.MOV.U32 R82, RZ, RZ, R14 ;  /* 0x000000ffff527224 */ /* 0x000fe200078e000e */
[----:B------:R-:W3:Y:S01]  /*a7d0*/  LDL.LU.64 R12, [R1+0x390] ;  /* 0x00039000010c7983 */ /* 0x000ee20000300a00 */
[----:B------:R-:W-:-:S03]  /*a7e0*/  IMAD.MOV.U32 R83, RZ, RZ, R15 ;  /* 0x000000ffff537224 */ /* 0x000fc600078e000f */
[----:B------:R-:W3:Y:S04]  /*a7f0*/  LDL.LU.64 R14, [R1+0x398] ;  /* 0x00039800010e7983 */ /* 0x000ee80000300a00 */
[----:B------:R-:W4:Y:S04]  /*a800*/  LDL.LU.64 R136, [R1+0x400] ;  /* 0x0004000001887983 */ /* 0x000f280000300a00 */
[----:B------:R-:W4:Y:S04]  /*a810*/  LDL.LU.64 R138, [R1+0x408] ;  /* 0x00040800018a7983 */ /* 0x000f280000300a00 */
[----:B------:R-:W4:Y:S04]  /*a820*/  LDL.LU.64 R140, [R1+0x410] ;  /* 0x00041000018c7983 */ /* 0x000f280000300a00 */
[----:B------:R-:W4:Y:S01]  /*a830*/  LDL.LU.64 R142, [R1+0x418] ;  /* 0x00041800018e7983 */ /* 0x000f220000300a00 */
[----:B------:R-:W-:-:S03]  /*a840*/  WARPGROUP.ARRIVE ;  /* 0x00000000000079c5 */ /* 0x000fc60000000000 */
[----:B------:R-:W4:Y:S01]  /*a850*/  LDL.LU.64 R104, [R1+0x3e0] ;  /* 0x0003e00001687983 */ /* 0x000f220000300a00 */
[----:B------:R-:W-:-:S03]  /*a860*/  UMOV UR8, UR56 ;  /* 0x0000003800087c82 */ /* 0x000fc60008000000 */
[----:B------:R-:W4:Y:S01]  /*a870*/  LDL.LU.64 R106, [R1+0x3e8] ;  /* 0x0003e800016a7983 */ /* 0x000f220000300a00 */
[----:B------:R-:W-:Y:S02]  /*a880*/  UMOV UR9, UR57 ;  /* 0x0000003900097c82 */ /* 0x000fe40008000000 */
[----:B------:R-:W-:Y:S01]  /*a890*/  IGMMA.64x16x32.S8.S8 R72, gdesc[UR8], R72, gsb0 ;  /* 0x00600000084879f1 */ /* 0x000fe20008041048 */
[----:B------:R-:W4:Y:S04]  /*a8a0*/  LDL.LU.64 R108, [R1+0x3f0] ;  /* 0x0003f000016c7983 */ /* 0x000f280000300a00 */
[----:B------:R-:W4:Y:S01]  /*a8b0*/  LDL.LU.64 R110, [R1+0x3f8] ;  /* 0x0003f800016e7983 */ /* 0x000f220000300a00 */
        /* <DEDUP_REMOVED lines=12> */
[----:B------:R-:W4:Y:S01]  /*a980*/  LDL.LU.64 R78, [R1+0x378] ;  /* 0x00037800014e7983 */ /* 0x000f220000300a00 */
[----:B------:R-:W-:Y:S01]  /*a990*/  MOV R7, UR47 ;  /* 0x0000002f00077c02 */ /* 0x000fe20008000f00 */
[----:B------:R-:W-:Y:S01]  /*a9a0*/  UMOV UR44, UR56 ;  /* 0x00000038002c7c82 */ /* 0x000fe20008000000 */
[----:B------:R-:W-:Y:S01]  /*a9b0*/  MOV R6, UR46 ;  /* 0x0000002e00067c02 */ /* 0x000fe20008000f00 */
[----:B------:R-:W-:Y:S01]  /*a9c0*/  UMOV UR45, UR57 ;  /* 0x00000039002d7c82 */ /* 0x000fe20008000000 */
[----:B------:R-:W-:Y:S01]  /*a9d0*/  UMOV UR46, UR52 ;  /* 0x00000034002e7c82 */ /* 0x000fe20008000000 */
[----:B------:R-:W-:Y:S01]  /*a9e0*/  UMOV UR47, UR53 ;  /* 0x00000035002f7c82 */ /* 0x000fe20008000000 */
[----:B------:R-:W-:Y:S01]  /*a9f0*/  UMOV UR4, UR56 ;  /* 0x0000003800047c82 */ /* 0x000fe20008000000 */
[----:B------:R-:W-:Y:S01]  /*aa00*/  UMOV UR5, UR57 ;  /* 0x0000003900057c82 */ /* 0x000fe20008000000 */
[----:B--2---:R-:W-:-:S06]  /*aa10*/  WARPGROUP.ARRIVE ;  /* 0x00000000000079c5 */ /* 0x004fcc0000000000 */
[----:B------:R-:W-:Y:S01]  /*aa20*/  IGMMA.64x16x32.S8.S8 R16, gdesc[UR44], R16, gsb0 ;  /* 0x006000002c1079f1 */ /* 0x000fe20008041010 */
[----:B------:R-:W-:Y:S01]  /*aa30*/  UMOV UR44, UR56 ;  /* 0x00000038002c7c82 */ /* 0x000fe20008000000 */
[----:B------:R-:W-:Y:S01]  /*aa40*/  UMOV UR45, UR57 ;  /* 0x00000039002d7c82 */ /* 0x000fe20008000000 */
[----:B------:R-:W-:Y:S01]  /*aa50*/  UMOV UR46, UR50 ;  /* 0x00000032002e7c82 */ /* 0x000fe20008000000 */
[----:B------:R-:W-:Y:S01]  /*aa60*/  UMOV UR47, UR51 ;  /* 0x00000033002f7c82 */ /* 0x000fe20008000000 */
[----:B------:R-:W-:Y:S02]  /*aa70*/  WARPGROUP.DEPBAR.LE gsb0, 0x0 ;  /* 0x00008000000079c5 */ /* 0x000fe40000010000 */
[----:B---3--:R-:W-:-:S06]  /*aa80*/  WARPGROUP.ARRIVE ;  /* 0x00000000000079c5 */ /* 0x008fcc0000000000 */
[----:B------:R-:W-:Y:S03]  /*aa90*/  IGMMA.64x16x32.S8.S8 R8, gdesc[UR44], R8, gsb0 ;  /* 0x006000002c0879f1 */ /* 0x000fe60008041008 */
[----:B------:R-:W-:Y:S02]  /*aaa0*/  WARPGROUP.DEPBAR.LE gsb0, 0x0 ;  /* 0x00008000000079c5 */ /* 0x000fe40000010000 */
[----:B----4-:R-:W-:-:S06]  /*aab0*/  WARPGROUP.ARRIVE ;  /* 0x00000000000079c5 */ /* 0x010fcc0000000000 */
        /* <DEDUP_REMOVED lines=14> */
[----:B------:R0:W-:Y:S04]  /*aba0*/  STL.64 [R1+0x400], R136 ;  /* 0x0004008801007387 */ /* 0x0001e80000100a00 */
[----:B------:R1:W-:Y:S04]  /*abb0*/  STL.64 [R1+0x408], R138 ;  /* 0x0004088a01007387 */ /* 0x0003e80000100a00 */
[----:B------:R2:W-:Y:S04]  /*abc0*/  STL.64 [R1+0x410], R140 ;  /* 0x0004108c01007387 */ /* 0x0005e80000100a00 */
[----:B------:R3:W-:Y:S04]  /*abd0*/  STL.64 [R1+0x418], R142 ;  /* 0x0004188e01007387 */ /* 0x0007e80000100a00 */
[----:B------:R4:W-:Y:S04]  /*abe0*/  STL.64 [R1+0x3e0], R104 ;  /* 0x0003e06801007387 */ /* 0x0009e80000100a00 */
[----:B------:R4:W-:Y:S04]  /*abf0*/  STL.64 [R1+0x3e8], R106 ;  /* 0x0003e86a01007387 */ /* 0x0009e80000100a00 */
[----:B------:R4:W-:Y:S04]  /*ac00*/  STL.64 [R1+0x3f0], R108 ;  /* 0x0003f06c01007387 */ /* 0x0009e80000100a00 */
[----:B------:R4:W-:Y:S04]  /*ac10*/  STL.64 [R1+0x3f8], R110 ;  /* 0x0003f86e01007387 */ /* 0x0009e80000100a00 */
[----:B------:R-:W4:Y:S04]  /*ac20*/  LDL.LU.64 R208, [R1+0x2e0] ;  /* 0x0002e00001d07983 */ /* 0x000f280000300a00 */
[----:B------:R-:W4:Y:S04]  /*ac30*/  LDL.LU.64 R210, [R1+0x2e8] ;  /* 0x0002e80001d27983 */ /* 0x000f280000300a00 */
[----:B------:R-:W4:Y:S01]  /*ac40*/  LDL.LU.64 R212, [R1+0x2f0] ;  /* 0x0002f00001d47983 */ /* 0x000f220000300a00 */
[----:B------:R-:W-:-:S03]  /*ac50*/  WARPGROUP.DEPBAR.LE gsb0, 0x0 ;  /* 0x00008000000079c5 */ /* 0x000fc60000010000 */
[----:B------:R4:W-:Y:S04]  /*ac60*/  STL.64 [R1+0x360], R72 ;  /* 0x0003604801007387 */ /* 0x0009e80000100a00 */
[----:B------:R4:W-:Y:S04]  /*ac70*/  STL.64 [R1+0x368], R74 ;  /* 0x0003684a01007387 */ /* 0x0009e80000100a00 */
[----:B------:R4:W-:Y:S04]  /*ac80*/  STL.64 [R1+0x370], R76 ;  /* 0x0003704c01007387 */ /* 0x0009e80000100a00 */
[----:B------:R4:W-:Y:S04]  /*ac90*/  STL.64 [R1+0x378], R78 ;  /* 0x0003784e01007387 */ /* 0x0009e80000100a00 */
[----:B------:R-:W4:Y:S04]  /*aca0*/  LDL.LU.64 R214, [R1+0x2f8] ;  /* 0x0002f80001d67983 */ /* 0x000f280000300a00 */
        /* <DEDUP_REMOVED lines=8> */
[----:B0-----:R-:W4:Y:S04]  /*ad30*/  LDL.LU.64 R136, [R1+0x160] ;  /* 0x0001600001887983 */ /* 0x001f280000300a00 */
[----:B-1----:R-:W4:Y:S04]  /*ad40*/  LDL.LU.64 R138, [R1+0x168] ;  /* 0x00016800018a7983 */ /* 0x002f280000300a00 */
[----:B--2---:R-:W2:Y:S04]  /*ad50*/  LDL.LU.64 R140, [R1+0x170] ;  /* 0x00017000018c7983 */ /* 0x004ea80000300a00 */
[----:B---3--:R-:W2:Y:S04]  /*ad60*/  LDL.LU.64 R142, [R1+0x178] ;  /* 0x00017800018e7983 */ /* 0x008ea80000300a00 */
[----:B----4-:R-:W3:Y:S04]  /*ad70*/  LDL.LU.64 R104, [R1+0xe0] ;  /* 0x0000e00001687983 */ /* 0x010ee80000300a00 */
[----:B------:R-:W3:Y:S04]  /*ad80*/  LDL.LU.64 R106, [R1+0xe8] ;  /* 0x0000e800016a7983 */ /* 0x000ee80000300a00 */
[----:B------:R-:W3:Y:S04]  /*ad90*/  LDL.LU.64 R108, [R1+0xf0] ;  /* 0x0000f000016c7983 */ /* 0x000ee80000300a00 */
[----:B------:R-:W3:Y:S04]  /*ada0*/  LDL.LU.64 R110, [R1+0xf8] ;  /* 0x0000f800016e7983 */ /* 0x000ee80000300a00 */
[----:B------:R-:W4:Y:S04]  /*adb0*/  LDL.LU.64 R72, [R1+0x60] ;  /* 0x0000600001487983 */ /* 0x000f280000300a00 */
        /* <DEDUP_REMOVED lines=13> */
[----:B------:R-:W-:-:S06]  /*ae90*/  WARPGROUP.ARRIVE ;  /* 0x00000000000079c5 */ /* 0x000fcc0000000000 */
[----:B------:R-:W-:Y:S03]  /*aea0*/  IGMMA.64x16x32.S8.S8 R208, gdesc[UR44], R208, gsb0 ;  /* 0x006000002cd079f1 */ /* 0x000fe600080410d0 */
[----:B------:R-:W-:Y:S02]  /*aeb0*/  WARPGROUP.DEPBAR.LE gsb0, 0x0 ;  /* 0x00008000000079c5 */ /* 0x000fe40000010000 */
[----:B------:R-:W-:-:S06]  /*aec0*/  WARPGROUP.ARRIVE ;  /* 0x00000000000079c5 */ /* 0x000fcc0000000000 */
[----:B------:R-:W-:Y:S03]  /*aed0*/  IGMMA.64x16x32.S8.S8 R200, gdesc[UR8], R200, gsb0 ;  /* 0x0060000008c879f1 */ /* 0x000fe600080410c8 */
[----:B------:R-:W-:Y:S02]  /*aee0*/  WARPGROUP.DEPBAR.LE gsb0, 0x0 ;  /* 0x00008000000079c5 */ /* 0x000fe40000010000 */
[----:B------:R-:W-:-:S06]  /*aef0*/  WARPGROUP.ARRIVE ;  /* 0x00000000000079c5 */ /* 0x000fcc0000000000 */
[----:B------:R-:W-:Y:S03]  /*af00*/  IGMMA.64x16x32.S8.S8 R172, gdesc[UR12], R172, gsb0 ;  /* 0x006000000cac79f1 */ /* 0x000fe600080410ac */
[----:B------:R-:W-:Y:S02]  /*af10*/  WARPGROUP.DEPBAR.LE gsb0, 0x0 ;  /* 0x00008000000079c5 */ /* 0x000fe40000010000 */
[----:B--2---:R-:W-:-:S06]  /*af20*/  WARPGROUP.ARRIVE ;  /* 0x00000000000079c5 */ /* 0x004fcc0000000000 */
[----:B------:R-:W-:Y:S01]  /*af30*/  IGMMA.64x16x32.S8.S8 R136, gdesc[UR16], R136, gsb0 ;  /* 0x00600000108879f1 */ /* 0x000fe20008041088 */
[----:B------:R-:W-:Y:S01]  /*af40*/  UMOV UR20, UR4 ;  /* 0x0000000400147c82 */ /* 0x000fe20008000000 */
[----:B------:R-:W-:Y:S01]  /*af50*/  UMOV UR21, UR5 ;  /* 0x0000000500157c82 */ /* 0x000fe20008000000 */
[----:B------:R-:W-:Y:S02]  /*af60*/  WARPGROUP.DEPBAR.LE gsb0, 0x0 ;  /* 0x00008000000079c5 */ /* 0x000fe40000010000 */
[----:B---3--:R-:W-:-:S06]  /*af70*/  WARPGROUP.ARRIVE ;  /* 0x00000000000079c5 */ /* 0x008fcc0000000000 */
[----:B------:R-:W-:Y:S01]  /*af80*/  IGMMA.64x16x32.S8.S8 R104, gdesc[UR20], R104, gsb0 ;  /* 0x00600000146879f1 */ /* 0x000fe20008041068 */
[----:B------:R-:W-:Y:S01]  /*af90*/  UMOV UR24, UR4 ;  /* 0x0000000400187c82 */ /* 0x000fe20008000000 */
[----:B------:R-:W-:Y:S01]  /*afa0*/  UMOV UR25, UR5 ;  /* 0x0000000500197c82 */ /* 0x000fe20008000000 */
[----:B------:R-:W-:Y:S02]  /*afb0*/  WARPGROUP.DEPBAR.LE gsb0, 0x0 ;  /* 0x00008000000079c5 */ /* 0x000fe40000010000 */
[----:B----4-:R-:W-:-:S06]  /*afc0*/  WARPGROUP.ARRIVE ;  /* 0x00000000000079c5 */ /* 0x010fcc0000000000 */
        /* <DEDUP_REMOVED lines=21> */
[----:B------:R-:W-:Y:S02]  /*b120*/  R2UR UR47, R7 ;  /* 0x00000000072f72ca */ /* 0x000fe400000e0000 */
[----:B------:R-:W-:Y:S01]  /*b130*/  R2UR UR46, R6 ;  /* 0x00000000062e72ca */ /* 0x000fe200000e0000 */
[----:B------:R-:W-:Y:S01]  /*b140*/  UMOV UR44, UR4 ;  /* 0x00000004002c7c82 */ /* 0x000fe20008000000 */
[----:B------:R-:W-:Y:S01]  /*b150*/  UMOV UR45, UR5 ;  /* 0x00000005002d7c82 */ /* 0x000fe20008000000 */
[----:B------:R-:W-:Y:S02]  /*b160*/  WARPGROUP.DEPBAR.LE gsb0, 0x0 ;  /* 0x00008000000079c5 */ /* 0x000fe40000010000 */
[----:B------:R-:W-:-:S08]  /*b170*/  WARPGROUP.ARRIVE ;  /* 0x00000000000079c5 */ /* 0x000fd00000000000 */
        /* <DEDUP_REMOVED lines=48> */
[----:B0-----:R-:W4:Y:S04]  /*b480*/  LDL.LU.64 R72, [R1+0x40] ;  /* 0x0000400001487983 */ /* 0x001f280000300a00 */
[----:B-1----:R-:W4:Y:S04]  /*b490*/  LDL.LU.64 R74, [R1+0x48] ;  /* 0x00004800014a7983 */ /* 0x002f280000300a00 */
[----:B--2---:R-:W4:Y:S04]  /*b4a0*/  LDL.LU.64 R76, [R1+0x50] ;  /* 0x00005000014c7983 */ /* 0x004f280000300a00 */
[----:B---3--:R-:W4:Y:S01]  /*b4b0*/  LDL.LU.64 R78, [R1+0x58] ;  /* 0x00005800014e7983 */ /* 0x008f220000300a00 */
[----:B------:R-:W-:-:S02]  /*b4c0*/  WARPGROUP.DEPBAR.LE gsb0, 0x0 ;  /* 0x00008000000079c5 */ /* 0x000fc40000010000 */
[----:B------:R-:W-:Y:S01]  /*b4d0*/  WARPGROUP.ARRIVE ;  /* 0x00000000000079c5 */ /* 0x000fe20000000000 */
[----:B------:R-:W-:Y:S01]  /*b4e0*/  UMOV UR44, UR56 ;  /* 0x00000038002c7c82 */ /* 0x000fe20008000000 */
[----:B------:R-:W-:Y:S01]  /*b4f0*/  UMOV UR45, UR57 ;  /* 0x00000039002d7c82 */ /* 0x000fe20008000000 */
[----:B------:R-:W-:Y:S01]  /*b500*/  UMOV UR40, UR56 ;  /* 0x0000003800287c82 */ /* 0x000fe20008000000 */
[----:B------:R-:W-:Y:S01]  /*b510*/  UMOV UR41, UR57 ;  /* 0x0000003900297c82 */ /* 0x000fe20008000000 */
[----:B------:R-:W-:Y:S01]  /*b520*/  UMOV UR36, UR56 ;  /* 0x0000003800247c82 */ /* 0x000fe20008000000 */
[----:B------:R-:W-:Y:S01]  /*b530*/  IGMMA.64x16x32.S8.S8 R88, gdesc[UR44], R88, gsb0 ;  /* 0x006000002c5879f1 */ /* 0x000fe20008041058 */
[----:B------:R-:W-:Y:S01]  /*b540*/  UMOV UR37, UR57 ;  /* 0x0000003900257c82 */ /* 0x000fe20008000000 */
[----:B------:R-:W2:Y:S01]  /*b550*/  LDL.LU.64 R172, [R1+0xc0] ;  /* 0x0000c00001ac7983 */ /* 0x000ea20000300a00 */
[----:B------:R-:W-:-:S03]  /*b560*/  UMOV UR32, UR56 ;  /* 0x0000003800207c82 */ /* 0x000fc60008000000 */
[----:B------:R-:W2:Y:S01]  /*b570*/  LDL.LU.64 R174, [R1+0xc8] ;  /* 0x0000c80001ae7983 */ /* 0x000ea20000300a00 */
[----:B------:R-:W-:-:S03]  /*b580*/  UMOV UR33, UR57 ;  /* 0x0000003900217c82 */ /* 0x000fc60008000000 */
[----:B------:R-:W2:Y:S04]  /*b590*/  LDL.LU.64 R176, [R1+0xd0] ;  /* 0x0000d00001b07983 */ /* 0x000ea80000300a00 */
[----:B------:R-:W2:Y:S04]  /*b5a0*/  LDL.LU.64 R178, [R1+0xd8] ;  /* 0x0000d80001b27983 */ /* 0x000ea80000300a00 */
[----:B------:R-:W3:Y:S01]  /*b5b0*/  LDL.LU.64 R136, [R1+0x140] ;  /* 0x0001400001887983 */ /* 0x000ee20000300a00 */
[----:B------:R-:W-:-:S03]  /*b5c0*/  UMOV UR28, UR56 ;  /* 0x00000038001c7c82 */ /* 0x000fc60008000000 */
[----:B------:R-:W3:Y:S01]  /*b5d0*/  LDL.LU.64 R138, [R1+0x148] ;  /* 0x00014800018a7983 */ /* 0x000ee20000300a00 */
[----:B------:R-:W-:-:S03]  /*b5e0*/  UMOV UR29, UR57 ;  /* 0x00000039001d7c82 */ /* 0x000fc60008000000 */
[----:B------:R-:W3:Y:S04]  /*b5f0*/  LDL.LU.64 R140, [R1+0x150] ;  /* 0x00015000018c7983 */ /* 0x000ee80000300a00 */
[----:B------:R-:W3:Y:S01]  /*b600*/  LDL.LU.64 R142, [R1+0x158] ;  /* 0x00015800018e7983 */ /* 0x000ee20000300a00 */
[----:B------:R-:W-:Y:S02]  /*b610*/  WARPGROUP.DEPBAR.LE gsb0, 0x0 ;  /* 0x00008000000079c5 */ /* 0x000fe40000010000 */
[----:B------:R-:W-:-:S06]  /*b620*/  WARPGROUP.ARRIVE ;  /* 0x00000000000079c5 */ /* 0x000fcc0000000000 */
[----:B------:R-:W-:Y:S03]  /*b630*/  IGMMA.64x16x32.S8.S8 R120, gdesc[UR40], R120, gsb0 ;  /* 0x00600000287879f1 */ /* 0x000fe60008041078 */
[----:B------:R-:W-:Y:S02]  /*b640*/  WARPGROUP.DEPBAR.LE gsb0, 0x0 ;  /* 0x00008000000079c5 */ /* 0x000fe40000010000 */
[----:B------:R-:W-:-:S06]  /*b650*/  WARPGROUP.ARRIVE ;  /* 0x00000000000079c5 */ /* 0x000fcc0000000000 */
[----:B------:R-:W-:Y:S03]  /*b660*/  IGMMA.64x16x32.S8.S8 R152, gdesc[UR36], R152, gsb0 ;  /* 0x00600000249879f1 */ /* 0x000fe60008041098 */
        /* <DEDUP_REMOVED lines=43> */
[----:B------:R-:W-:Y:S04]  /*b920*/  STL [R1+0x640], R102 ;  /* 0x0006406601007387 */ /* 0x000fe80000100800 */
[----:B------:R1:W-:Y:S01]  /*b930*/  STL [R1+0x63c], R103 ;  /* 0x00063c6701007387 */ /* 0x0003e20000100800 */
[----:B------:R-:W-:-:S03]  /*b940*/  WARPGROUP.DEPBAR.LE gsb0, 0x0 ;  /* 0x00008000000079c5 */ /* 0x000fc60000010000 */
[----:B------:R-:W-:Y:S01]  /*b950*/  STL.64 [R1+0x670], R70 ;  /* 0x0006704601007387 */ /* 0x000fe20000100a00 */
[----:B----4-:R-:W-:-:S03]  /*b960*/  WARPGROUP.ARRIVE ;  /* 0x00000000000079c5 */ /* 0x010fc60000000000 */
[----:B------:R-:W-:Y:S04]  /*b970*/  STL.64 [R1+0x668], R68 ;  /* 0x0006684401007387 */ /* 0x000fe80000100a00 */
[----:B------:R-:W-:Y:S04]  /*b980*/  STL.64 [R1+0x660], R66 ;  /* 0x0006604201007387 */ /* 0x000fe80000100a00 */
[----:B------:R4:W-:Y:S04]  /*b990*/  STL.64 [R1+0x658], R64 ;  /* 0x0006584001007387 */ /* 0x0009e80000100a00 */
[----:B0-----:R-:W3:Y:S01]  /*b9a0*/  LDL.LU.64 R100, [R1+0x1c0] ;  /* 0x0001c00001647983 */ /* 0x001ee20000300a00 */
[----:B------:R-:W-:-:S03]  /*b9b0*/  UMOV UR24, UR56 ;  /* 0x0000003800187c82 */ /* 0x000fc60008000000 */
[----:B-1----:R-:W3:Y:S01]  /*b9c0*/  LDL.LU.64 R102, [R1+0x1c8] ;  /* 0x0001c80001667983 */ /* 0x002ee20000300a00 */
[----:B------:R-:W-:Y:S02]  /*b9d0*/  UMOV UR25, UR57 ;  /* 0x0000003900197c82 */ /* 0x000fe40008000000 */
[----:B------:R-:W-:Y:S01]  /*b9e0*/  IGMMA.64x16x32.S8.S8 R72, gdesc[UR24], R72, gsb0 ;  /* 0x00600000184879f1 */ /* 0x000fe20008041048 */
[----:B------:R-:W3:Y:S04]  /*b9f0*/  LDL.LU.64 R104, [R1+0x1d0] ;  /* 0x0001d00001687983 */ /* 0x000ee80000300a00 */
[----:B------:R-:W3:Y:S01]  /*ba00*/  LDL.LU.64 R106, [R1+0x1d8] ;  /* 0x0001d800016a7983 */ /* 0x000ee20000300a00 */
        /* <DEDUP_REMOVED lines=8> */
[----:B------:R-:W-:-:S02]  /*ba90*/  WARPGROUP.DEPBAR.LE gsb0, 0x0 ;  /* 0x00008000000079c5 */ /* 0x000fc40000010000 */
[----:B------:R-:W-:Y:S02]  /*baa0*/  IMAD.MOV.U32 R21, RZ, RZ, R72 ;  /* 0x000000ffff157224 */ /* 0x000fe400078e0048 */
[----:B------:R-:W-:Y:S02]  /*bab0*/  IMAD.MOV.U32 R20, RZ, RZ, R73 ;  /* 0x000000ffff147224 */ /* 0x000fe400078e0049 */
[----:B------:R-:W-:Y:S01]  /*bac0*/  IMAD.MOV.U32 R15, RZ, RZ, R74 ;  /* 0x000000ffff0f7224 */ /* 0x000fe200078e004a */
[----:B------:R-:W3:Y:S01]  /*bad0*/  LDL.LU.64 R72, [R1+0x240] ;  /* 0x0002400001487983 */ /* 0x000ee20000300a00 */
[----:B------:R-:W-:Y:S02]  /*bae0*/  IMAD.MOV.U32 R14, RZ, RZ, R75 ;  /* 0x000000ffff0e7224 */ /* 0x000fe400078e004b */
[----:B------:R-:W-:Y:S01]  /*baf0*/  IMAD.MOV.U32 R13, RZ, RZ, R76 ;  /* 0x000000ffff0d7224 */ /* 0x000fe200078e004c */
[----:B------:R-:W3:Y:S01]  /*bb00*/  LDL.LU.64 R74, [R1+0x248] ;  /* 0x00024800014a7983 */ /* 0x000ee20000300a00 */
[----:B------:R-:W-:-:S02]  /*bb10*/  IMAD.MOV.U32 R12, RZ, RZ, R77 ;  /* 0x000000ffff0c7224 */ /* 0x000fc400078e004d */
[----:B------:R-:W-:Y:S01]  /*bb20*/  IMAD.MOV.U32 R11, RZ, RZ, R78 ;  /* 0x000000ffff0b7224 */ /* 0x000fe200078e004e */
[----:B------:R-:W3:Y:S01]  /*bb30*/  LDL.LU.64 R76, [R1+0x250] ;  /* 0x00025000014c7983 */ /* 0x000ee20000300a00 */
[----:B------:R-:W-:-:S03]  /*bb40*/  IMAD.MOV.U32 R10, RZ, RZ, R79 ;  /* 0x000000ffff0a7224 */ /* 0x000fc600078e004f */
[----:B------:R-:W3:Y:S04]  /*bb50*/  LDL.LU.64 R78, [R1+0x258] ;  /* 0x00025800014e7983 */ /* 0x000ee80000300a00 */
[----:B----4-:R-:W4:Y:S04]  /*bb60*/  LDL.LU.64 R64, [R1+0x2c0] ;  /* 0x0002c00001407983 */ /* 0x010f280000300a00 */
[----:B------:R-:W4:Y:S04]  /*bb70*/  LDL.LU.64 R66, [R1+0x2c8] ;  /* 0x0002c80001427983 */ /* 0x000f280000300a00 */
[----:B------:R-:W4:Y:S04]  /*bb80*/  LDL.LU.64 R68, [R1+0x2d0] ;  /* 0x0002d00001447983 */ /* 0x000f280000300a00 */
[----:B------:R-:W4:Y:S01]  /*bb90*/  LDL.LU.64 R70, [R1+0x2d8] ;  /* 0x0002d80001467983 */ /* 0x000f220000300a00 */
[----:B--2---:R-:W-:Y:S01]  /*bba0*/  WARPGROUP.ARRIVE ;  /* 0x00000000000079c5 */ /* 0x004fe20000000000 */
[----:B------:R-:W-:Y:S01]  /*bbb0*/  UMOV UR20, UR56 ;  /* 0x0000003800147c82 */ /* 0x000fe20008000000 */
[----:B------:R-:W-:-:S04]  /*bbc0*/  UMOV UR21, UR57 ;  /* 0x0000003900157c82 */ /* 0x000fc80008000000 */
        /* <DEDUP_REMOVED lines=8> */
[----:B------:R-:W-:Y:S01]  /*bc50*/  UMOV UR12, UR56 ;  /* 0x00000038000c7c82 */ /* 0x000fe20008000000 */
[----:B------:R-:W-:Y:S01]  /*bc60*/  UMOV UR13, UR57 ;  /* 0x00000039000d7c82 */ /* 0x000fe20008000000 */
[----:B------:R-:W-:Y:S02]  /*bc70*/  WARPGROUP.DEPBAR.LE gsb0, 0x0 ;  /* 0x00008000000079c5 */ /* 0x000fe40000010000 */
[----:B------:R-:W-:Y:S01]  /*bc80*/  UMOV UR8, UR56 ;  /* 0x0000003800087c82 */ /* 0x000fe20008000000 */
[----:B------:R-:W-:Y:S01]  /*bc90*/  UMOV UR9, UR57 ;  /* 0x0000003900097c82 */ /* 0x000fe20008000000 */
[----:B------:R-:W-:-:S06]  /*bca0*/  WARPGROUP.ARRIVE ;  /* 0x00000000000079c5 */ /* 0x000fcc0000000000 */
[----:B------:R-:W-:Y:S03]  /*bcb0*/  IGMMA.64x16x32.S8.S8 R100, gdesc[UR12], R100, gsb0 ;  /* 0x006000000c6479f1 */ /* 0x000fe60008041064 */
        /* <DEDUP_REMOVED lines=8> */
[----:B------:R-:W-:Y:S01]  /*bd40*/  IMAD.MOV.U32 R193, RZ, RZ, R72 ;  /* 0x000000ffffc17224 */ /* 0x000fe200078e0048 */
[----:B----4-:R-:W-:Y:S01]  /*bd50*/  WARPGROUP.ARRIVE ;  /* 0x00000000000079c5 */ /* 0x010fe20000000000 */
[----:B------:R-:W-:Y:S02]  /*bd60*/  IMAD.MOV.U32 R194, RZ, RZ, R73 ;  /* 0x000000ffffc27224 */ /* 0x000fe400078e0049 */
[----:B------:R-:W-:Y:S01]  /*bd70*/  IMAD.MOV.U32 R195, RZ, RZ, R74 ;  /* 0x000000ffffc37224 */ /* 0x000fe200078e004a */
[----:B------:R-:W2:Y:S01]  /*bd80*/  LDL.LU.64 R72, [R1+0x340] ;  /* 0x0003400001487983 */ /* 0x000ea20000300a00 */
[----:B------:R-:W-:Y:S01]  /*bd90*/  IMAD.MOV.U32 R196, RZ, RZ, R75 ;  /* 0x000000ffffc47224 */ /* 0x000fe200078e004b */
[----:B------:R-:W-:Y:S01]  /*bda0*/  IGMMA.64x16x32.S8.S8 R64, gdesc[UR8], R64, gsb0 ;  /* 0x00600000084079f1 */ /* 0x000fe20008041040 */
[----:B------:R-:W-:Y:S01]  /*bdb0*/  IMAD.MOV.U32 R197, RZ, RZ, R76 ;  /* 0x000000ffffc57224 */ /* 0x000fe200078e004c */
[----:B------:R-:W2:Y:S01]  /*bdc0*/  LDL.LU.64 R74, [R1+0x348] ;  /* 0x00034800014a7983 */ /* 0x000ea20000300a00 */
[----:B------:R-:W-:-:S02]  /*bdd0*/  IMAD.MOV.U32 R198, RZ, RZ, R77 ;  /* 0x000000ffffc67224 */ /* 0x000fc400078e004d */
[----:B------:R-:W-:Y:S01]  /*bde0*/  IMAD.MOV.U32 R199, RZ, RZ, R78 ;  /* 0x000000ffffc77224 */ /* 0x000fe200078e004e */
[----:B------:R-:W2:Y:S01]  /*bdf0*/  LDL.LU.64 R76, [R1+0x350] ;  /* 0x00035000014c7983 */ /* 0x000ea20000300a00 */
[----:B------:R-:W-:-:S03]  /*be00*/  IMAD.MOV.U32 R224, RZ, RZ, R79 ;  /* 0x000000ffffe07224 */ /* 0x000fc600078e004f */
[----:B------:R-:W2:Y:S04]  /*be10*/  LDL.LU.64 R78, [R1+0x358] ;  /* 0x00035800014e7983 */ /* 0x000ea80000300a00 */
[----:B------:R-:W3:Y:S04]  /*be20*/  LDL.LU R208, [R1+0x320] ;  /* 0x0003200001d07983 */ /* 0x000ee80000300800 */
[----:B------:R-:W3:Y:S04]  /*be30*/  LDL.LU R209, [R1+0x324] ;  /* 0x0003240001d17983 */ /* 0x000ee80000300800 */
[----:B------:R-:W3:Y:S04]  /*be40*/  LDL.LU R210, [R1+0x328] ;  /* 0x0003280001d27983 */ /* 0x000ee80000300800 */
[----:B------:R-:W3:Y:S04]  /*be50*/  LDL.LU R211, [R1+0x32c] ;  /* 0x00032c0001d37983 */ /* 0x000ee80000300800 */
[----:B------:R-:W3:Y:S04]  /*be60*/  LDL.LU R212, [R1+0x330] ;  /* 0x0003300001d47983 */ /* 0x000ee80000300800 */
[----:B------:R-:W3:Y:S04]  /*be70*/  LDL.LU R213, [R1+0x334] ;  /* 0x0003340001d57983 */ /* 0x000ee80000300800 */
[----:B------:R-:W3:Y:S04]  /*be80*/  LDL.LU R214, [R1+0x338] ;  /* 0x0003380001d67983 */ /* 0x000ee80000300800 */
[----:B------:R-:W3:Y:S01]  /*be90*/  LDL.LU R215, [R1+0x33c] ;  /* 0x00033c0001d77983 */ /* 0x000ee20000300800 */
[----:B------:R-:W-:-:S02]  /*bea0*/  WARPGROUP.DEPBAR.LE gsb0, 0x0 ;  /* 0x00008000000079c5 */ /* 0x000fc40000010000 */
[----:B------:R-:W-:Y:S02]  /*beb0*/  IMAD.MOV.U32 R161, RZ, RZ, R64 ;  /* 0x000000ffffa17224 */ /* 0x000fe400078e0040 */
[----:B------:R-:W-:Y:S02]  /*bec0*/  IMAD.MOV.U32 R162, RZ, RZ, R65 ;  /* 0x000000ffffa27224 */ /* 0x000fe400078e0041 */
[----:B------:R-:W-:Y:S01]  /*bed0*/  IMAD.MOV.U32 R163, RZ, RZ, R66 ;  /* 0x000000ffffa37224 */ /* 0x000fe200078e0042 */
[----:B------:R-:W4:Y:S01]  /*bee0*/  LDL.LU.64 R64, [R1+0x3c0] ;  /* 0x0003c00001407983 */ /* 0x000f220000300a00 */
[----:B------:R-:W-:Y:S02]  /*bef0*/  IMAD.MOV.U32 R164, RZ, RZ, R67 ;  /* 0x000000ffffa47224 */ /* 0x000fe400078e0043 */
[----:B------:R-:W-:Y:S01]  /*bf00*/  IMAD.MOV.U32 R165, RZ, RZ, R68 ;  /* 0x000000ffffa57224 */ /* 0x000fe200078e0044 */
[----:B------:R-:W4:Y:S01]  /*bf10*/  LDL.LU.64 R66, [R1+0x3c8] ;  /* 0x0003c80001427983 */ /* 0x000f220000300a00 */
[----:B------:R-:W-:-:S02]  /*bf20*/  IMAD.MOV.U32 R166, RZ, RZ, R69 ;  /* 0x000000ffffa67224 */ /* 0x000fc400078e0045 */
[----:B------:R-:W-:Y:S01]  /*bf30*/  IMAD.MOV.U32 R167, RZ, RZ, R70 ;  /* 0x000000ffffa77224 */ /* 0x000fe200078e0046 */
[----:B------:R-:W4:Y:S01]  /*bf40*/  LDL.LU.64 R68, [R1+0x3d0] ;  /* 0x0003d00001447983 */ /* 0x000f220000300a00 */
[----:B------:R-:W-:-:S03]  /*bf50*/  IMAD.MOV.U32 R192, RZ, RZ, R71 ;  /* 0x000000ffffc07224 */ /* 0x000fc600078e0047 */
[----:B------:R-:W4:Y:S01]  /*bf60*/  LDL.LU.64 R70, [R1+0x3d8] ;  /* 0x0003d80001467983 */ /* 0x000f220000300a00 */
[----:B------:R-:W-:Y:S02]  /*bf70*/  IMAD.MOV.U32 R46, RZ, RZ, R9 ;  /* 0x000000ffff2e7224 */ /* 0x000fe400078e0009 */
[----:B------:R-:W-:Y:S02]  /*bf80*/  IMAD.MOV.U32 R47, RZ, RZ, R8 ;  /* 0x000000ffff2f7224 */ /* 0x000fe400078e0008 */
[----:B------:R-:W-:Y:S02]  /*bf90*/  IMAD.MOV.U32 R9, RZ, RZ, R136 ;  /* 0x000000ffff097224 */ /* 0x000fe400078e0088 */
[----:B------:R-:W-:Y:S01]  /*bfa0*/  IMAD.MOV.U32 R147, RZ, RZ, R23 ;  /* 0x000000ffff937224 */ /* 0x000fe200078e0017 */
[----:B------:R-:W3:Y:S01]  /*bfb0*/  LDL.LU R136, [R1+0x420] ;  /* 0x0004200001887983 */ /* 0x000ee20000300800 */
[----:B------:R-:W-:Y:S02]  /*bfc0*/  IMAD.MOV.U32 R8, RZ, RZ, R137 ;  /* 0x000000ffff087224 */ /* 0x000fe400078e0089 */
[----:B------:R-:W-:Y:S01]  /*bfd0*/  IMAD.MOV.U32 R146, RZ, RZ, R22 ;  /* 0x000000ffff927224 */ /* 0x000fe200078e0016 */
[----:B------:R-:W3:Y:S01]  /*bfe0*/  LDL.LU R137, [R1+0x424] ;  /* 0x0004240001897983 */ /* 0x000ee20000300800 */
[----:B------:R-:W-:-:S02]  /*bff0*/  IMAD.MOV.U32 R23, RZ, RZ, R138 ;  /* 0x000000ffff177224 */ /* 0x000fc400078e008a */
[----:B------:R-:W-:Y:S01]  /*c000*/  IMAD.MOV.U32 R183, RZ, RZ, R19 ;  /* 0x000000ffffb77224 */ /* 0x000fe200078e0013 */
[----:B------:R-:W3:Y:S01]  /*c010*/  LDL.LU R138, [R1+0x428] ;  /* 0x00042800018a7983 */ /* 0x000ee20000300800 */
        /* <DEDUP_REMOVED lines=11> */
[----:B------:R-:W3:Y:S04]  /*c0d0*/  LDL.LU R142, [R1+0x438] ;  /* 0x00043800018e7983 */ /* 0x000ee80000300800 */
[----:B------:R-:W3:Y:S01]  /*c0e0*/  LDL.LU R143, [R1+0x43c] ;  /* 0x00043c00018f7983 */ /* 0x000ee20000300800 */
[----:B------:R-:W-:-:S02]  /*c0f0*/  IMAD.MOV.U32 R229, RZ, RZ, R104 ;  /* 0x000000ffffe57224 */ /* 0x000fc400078e0068 */
[----:B------:R-:W-:Y:S01]  /*c100*/  IMAD.MOV.U32 R230, RZ, RZ, R105 ;  /* 0x000000ffffe67224 */ /* 0x000fe200078e0069 */
[----:B------:R-:W3:Y:S01]  /*c110*/  LDL.LU R104, [R1+0x3a0] ;  /* 0x0003a00001687983 */ /* 0x000ee20000300800 */
[----:B------:R-:W-:Y:S02]  /*c120*/  IMAD.MOV.U32 R231, RZ, RZ, R106 ;  /* 0x000000ffffe77224 */ /* 0x000fe400078e006a */
[----:B------:R-:W-:Y:S01]  /*c130*/  IMAD.MOV.U32 R0, RZ, RZ, R107 ;  /* 0x000000ffff007224 */ /* 0x000fe200078e006b */
[----:B------:R-:W3:Y:S04]  /*c140*/  LDL.LU R105, [R1+0x3a4] ;  /* 0x0003a40001697983 */ /* 0x000ee80000300800 */
[----:B------:R-:W3:Y:S04]  /*c150*/  LDL.LU R106, [R1+0x3a8] ;  /* 0x0003a800016a7983 */ /* 0x000ee80000300800 */
[----:B------:R-:W3:Y:S04]  /*c160*/  LDL.LU R107, [R1+0x3ac] ;  /* 0x0003ac00016b7983 */ /* 0x000ee80000300800 */
[----:B------:R-:W3:Y:S04]  /*c170*/  LDL.LU R108, [R1+0x3b0] ;  /* 0x0003b000016c7983 */ /* 0x000ee80000300800 */
[----:B------:R-:W3:Y:S04]  /*c180*/  LDL.LU R109, [R1+0x3b4] ;  /* 0x0003b400016d7983 */ /* 0x000ee80000300800 */
[----:B------:R-:W3:Y:S04]  /*c190*/  LDL.LU R110, [R1+0x3b8] ;  /* 0x0003b800016e7983 */ /* 0x000ee80000300800 */
[----:B------:R-:W3:Y:S01]  /*c1a0*/  LDL.LU R111, [R1+0x3bc] ;  /* 0x0003bc00016f7983 */ /* 0x000ee20000300800 */
[----:B------:R-:W-:Y:S01]  /*c1b0*/  UMOV UR10, UR50 ;  /* 0x00000032000a7c82 */ /* 0x000fe20008000000 */
[----:B------:R-:W-:Y:S01]  /*c1c0*/  UMOV UR11, UR51 ;  /* 0x00000033000b7c82 */ /* 0x000fe20008000000 */
[----:B------:R-:W-:Y:S01]  /*c1d0*/  UMOV UR8, UR56 ;  /* 0x0000003800087c82 */ /* 0x000fe20008000000 */
[----:B------:R-:W-:Y:S01]  /*c1e0*/  UMOV UR9, UR57 ;  /* 0x0000003900097c82 */ /* 0x000fe20008000000 */
[----:B------:R-:W-:Y:S01]  /*c1f0*/  UMOV UR58, UR6 ;  /* 0x00000006003a7c82 */ /* 0x000fe20008000000 */
[----:B------:R-:W-:Y:S01]  /*c200*/  UMOV UR59, UR7 ;  /* 0x00000007003b7c82 */ /* 0x000fe20008000000 */
[----:B------:R-:W-:-:S02]  /*c210*/  UIADD3 UR4, UR49, 0x2, URZ ;  /* 0x0000000231047890 */ /* 0x000fc4000fffe03f */
[----:B------:R-:W-:Y:S01]  /*c220*/  UIADD3 UR12, UR48, 0x2, URZ ;  /* 0x00000002300c7890 */ /* 0x000fe2000fffe03f */
[----:B------:R-:W-:Y:S01]  /*c230*/  UMOV UR5, 0x80000020 ;  /* 0x8000002000057882 */ /* 0x000fe20000000000 */
[----:B------:R-:W-:-:S05]  /*c240*/  UMOV UR7, 0x80000020 ;  /* 0x8000002000077882 */ /* 0x000fca0000000000 */
[----:B------:R-:W-:Y:S01]  /*c250*/  UMOV UR6, UR12 ;  /* 0x0000000c00067c82 */ /* 0x000fe20008000000 */
[----:B--2---:R-:W-:-:S06]  /*c260*/  WARPGROUP.ARRIVE ;  /* 0x00000000000079c5 */ /* 0x004fcc0000000000 */
[----:B------:R-:W-:Y:S03]  /*c270*/  IGMMA.64x16x32.S8.S8 R72, gdesc[UR8], R72, gsb0 ;  /* 0x00600000084879f1 */ /* 0x000fe60008041048 */
[----:B------:R-:W-:Y:S02]  /*c280*/  WARPGROUP.DEPBAR.LE gsb0, 0x0 ;  /* 0x00008000000079c5 */ /* 0x000fe40000010000 */
[----:B----4-:R-:W-:-:S06]  /*c290*/  WARPGROUP.ARRIVE ;  /* 0x00000000000079c5 */ /* 0x010fcc0000000000 */
[----:B------:R-:W-:Y:S03]  /*c2a0*/  IGMMA.64x16x32.S8.S8 R64, gdesc[UR56], R64, gsb0 ;  /* 0x00600000384079f1 */ /* 0x000fe60008041040 */
[----:B------:R-:W-:Y:S02]  /*c2b0*/  WARPGROUP.DEPBAR.LE gsb0, 0x0 ;  /* 0x00008000000079c5 */ /* 0x000fe40000010000 */
[----:B---3--:R-:W-:-:S06]  /*c2c0*/  WARPGROUP.ARRIVE ;  /* 0x00000000000079c5 */ /* 0x008fcc0000000000 */
[----:B------:R-:W-:Y:S01]  /*c2d0*/  IGMMA.64x16x32.S8.S8 R136, gdesc[UR4], R136, gsb0 ;  /* 0x00600000048879f1 */ /* 0x000fe20008041088 */
[----:B------:R-:W-:Y:S01]  /*c2e0*/  UIADD3 UR8, UR48, 0x42, URZ ;  /* 0x0000004230087890 */ /* 0x000fe2000fffe03f */
[----:B------:R-:W-:Y:S01]  /*c2f0*/  UMOV UR16, UR4 ;  /* 0x0000000400107c82 */ /* 0x000fe20008000000 */
[----:B------:R-:W-:Y:S01]  /*c300*/  UMOV UR17, UR5 ;  /* 0x0000000500117c82 */ /* 0x000fe20008000000 */
[----:B------:R-:W-:-:S04]  /*c310*/  UMOV UR19, 0x80000020 ;  /* 0x8000002000137882 */ /* 0x000fc80000000000 */
[----:B------:R-:W-:Y:S01]  /*c320*/  UMOV UR18, UR8 ;  /* 0x0000000800127c82 */ /* 0x000fe20008000000 */
        /* <DEDUP_REMOVED lines=18> */
[----:B0-----:R-:W4:Y:S04]  /*c450*/  LDL.LU R104, [R1+0xa0] ;  /* 0x0000a00001687983 */ /* 0x001f280000300800 */
[----:B------:R-:W4:Y:S01]  /*c460*/  LDL.LU R105, [R1+0xa4] ;  /* 0x0000a40001697983 */ /* 0x000f220000300800 */
[----:B------:R-:W-:-:S02]  /*c470*/  IMAD.MOV.U32 R5, RZ, RZ, R172 ;  /* 0x000000ffff057224 */ /* 0x000fc400078e00ac */
[----:B------:R-:W-:Y:S01]  /*c480*/  IMAD.MOV.U32 R4, RZ, RZ, R173 ;  /* 0x000000ffff047224 */ /* 0x000fe200078e00ad */
[----:B------:R-:W-:Y:S02]  /*c490*/  WARPGROUP.DEPBAR.LE gsb0, 0x0 ;  /* 0x00008000000079c5 */ /* 0x000fe40000010000 */
[----:B------:R0:W-:Y:S04]  /*c4a0*/  STL.64 [R1+0x320], R208 ;  /* 0x000320d001007387 */ /* 0x0001e80000100a00 */
[----:B------:R0:W-:Y:S04]  /*c4b0*/  STL.64 [R1+0x328], R210 ;  /* 0x000328d201007387 */ /* 0x0001e80000100a00 */
[----:B------:R0:W-:Y:S04]  /*c4c0*/  STL.64 [R1+0x330], R212 ;  /* 0x000330d401007387 */ /* 0x0001e80000100a00 */
[----:B------:R0:W-:Y:S04]  /*c4d0*/  STL.64 [R1+0x338], R214 ;  /* 0x000338d601007387 */ /* 0x0001e80000100a00 */
[----:B-1----:R-:W4:Y:S04]  /*c4e0*/  LDL.LU R106, [R1+0xa8] ;  /* 0x0000a800016a7983 */ /* 0x002f280000300800 */
[----:B------:R-:W4:Y:S04]  /*c4f0*/  LDL.LU R107, [R1+0xac] ;  /* 0x0000ac00016b7983 */ /* 0x000f280000300800 */
[----:B--2---:R-:W4:Y:S04]  /*c500*/  LDL.LU R108, [R1+0xb0] ;  /* 0x0000b000016c7983 */ /* 0x004f280000300800 */
[----:B------:R-:W4:Y:S01]  /*c510*/  LDL.LU R109, [R1+0xb4] ;  /* 0x0000b400016d7983 */ /* 0x000f220000300800 */
[----:B------:R-:W-:-:S03]  /*c520*/  IMAD.MOV.U32 R3, RZ, RZ, R174 ;  /* 0x000000ffff037224 */ /* 0x000fc600078e00ae */
[----:B---3--:R-:W4:Y:S01]  /*c530*/  LDL.LU R110, [R1+0xb8] ;  /* 0x0000b800016e7983 */ /* 0x008f220000300800 */
[----:B------:R-:W-:-:S03]  /*c540*/  IMAD.MOV.U32 R2, RZ, RZ, R175 ;  /* 0x000000ffff027224 */ /* 0x000fc600078e00af */
[----:B------:R-:W4:Y:S01]  /*c550*/  LDL.LU R111, [R1+0xbc] ;  /* 0x0000bc00016f7983 */ /* 0x000f220000300800 */
        /* <DEDUP_REMOVED lines=17> */
[----:B------:R-:W3:Y:S01]  /*c670*/  LDL.LU R72, [R1+0x2a0] ;  /* 0x0002a00001487983 */ /* 0x000ee20000300800 */
[----:B------:R-:W-:-:S03]  /*c680*/  IMAD.MOV.U32 R134, RZ, RZ, R77 ;  /* 0x000000ffff867224 */ /* 0x000fc600078e004d */
[----:B------:R-:W3:Y:S01]  /*c690*/  LDL.LU R73, [R1+0x2a4] ;  /* 0x0002a40001497983 */ /* 0x000ee20000300800 */
[----:B------:R-:W-:-:S03]  /*c6a0*/  IMAD.MOV.U32 R135, RZ, RZ, R78 ;  /* 0x000000ffff877224 */ /* 0x000fc600078e004e */
[----:B------:R-:W3:Y:S01]  /*c6b0*/  LDL.LU R74, [R1+0x2a8] ;  /* 0x0002a800014a7983 */ /* 0x000ee20000300800 */
[----:B------:R-:W-:-:S03]  /*c6c0*/  IMAD.MOV.U32 R160, RZ, RZ, R79 ;  /* 0x000000ffffa07224 */ /* 0x000fc600078e004f */
[----:B------:R-:W3:Y:S04]  /*c6d0*/  LDL.LU R75, [R1+0x2ac] ;  /* 0x0002ac00014b7983 */ /* 0x000ee80000300800 */
[----:B------:R-:W3:Y:S04]  /*c6e0*/  LDL.LU R76, [R1+0x2b0] ;  /* 0x0002b000014c7983 */ /* 0x000ee80000300800 */
[----:B------:R-:W3:Y:S04]  /*c6f0*/  LDL.LU R77, [R1+0x2b4] ;  /* 0x0002b400014d7983 */ /* 0x000ee80000300800 */
[----:B------:R-:W3:Y:S04]  /*c700*/  LDL.LU R78, [R1+0x2b8] ;  /* 0x0002b800014e7983 */ /* 0x000ee80000300800 */
[----:B------:R-:W3:Y:S04]  /*c710*/  LDL.LU R79, [R1+0x2bc] ;  /* 0x0002bc00014f7983 */ /* 0x000ee80000300800 */
[----:B------:R-:W4:Y:S04]  /*c720*/  LDL.LU R200, [R1+0x220] ;  /* 0x0002200001c87983 */ /* 0x000f280000300800 */
[----:B------:R-:W4:Y:S04]  /*c730*/  LDL.LU R201, [R1+0x224] ;  /* 0x0002240001c97983 */ /* 0x000f280000300800 */
[----:B------:R-:W4:Y:S04]  /*c740*/  LDL.LU R202, [R1+0x228] ;  /* 0x0002280001ca7983 */ /* 0x000f280000300800 */
[----:B------:R-:W4:Y:S04]  /*c750*/  LDL.LU R203, [R1+0x22c] ;  /* 0x00022c0001cb7983 */ /* 0x000f280000300800 */
[----:B------:R-:W4:Y:S04]  /*c760*/  LDL.LU R204, [R1+0x230] ;  /* 0x0002300001cc7983 */ /* 0x000f280000300800 */
[----:B------:R-:W4:Y:S04]  /*c770*/  LDL.LU R205, [R1+0x234] ;  /* 0x0002340001cd7983 */ /* 0x000f280000300800 */
[----:B------:R-:W4:Y:S04]  /*c780*/  LDL.LU R206, [R1+0x238] ;  /* 0x0002380001ce7983 */ /* 0x000f280000300800 */
[----:B------:R-:W4:Y:S04]  /*c790*/  LDL.LU R207, [R1+0x23c] ;  /* 0x00023c0001cf7983 */ /* 0x000f280000300800 */
        /* <DEDUP_REMOVED lines=8> */
[----:B0-----:R-:W2:Y:S04]  /*c820*/  LDL.LU R208, [R1+0x20] ;  /* 0x0000200001d07983 */ /* 0x001ea80000300800 */
[----:B------:R-:W2:Y:S04]  /*c830*/  LDL.LU R209, [R1+0x24] ;  /* 0x0000240001d17983 */ /* 0x000ea80000300800 */
[----:B------:R-:W2:Y:S04]  /*c840*/  LDL.LU R210, [R1+0x28] ;  /* 0x0000280001d27983 */ /* 0x000ea80000300800 */
[----:B------:R-:W2:Y:S04]  /*c850*/  LDL.LU R211, [R1+0x2c] ;  /* 0x00002c0001d37983 */ /* 0x000ea80000300800 */
[----:B------:R-:W2:Y:S04]  /*c860*/  LDL.LU R212, [R1+0x30] ;  /* 0x0000300001d47983 */ /* 0x000ea80000300800 */
[----:B------:R-:W2:Y:S01]  /*c870*/  LDL.LU R213, [R1+0x34] ;  /* 0x0000340001d57983 */ /* 0x000ea20000300800 */
[----:B------:R-:W-:-:S03]  /*c880*/  UIADD3 UR14, UR48, 0xc2, URZ ;  /* 0x000000c2300e7890 */ /* 0x000fc6000fffe03f */
[----:B------:R-:W2:Y:S04]  /*c890*/  LDL.LU R214, [R1+0x38] ;  /* 0x0000380001d67983 */ /* 0x000ea80000300800 */
[----:B------:R-:W2:Y:S01]  /*c8a0*/  LDL.LU R215, [R1+0x3c] ;  /* 0x00003c0001d77983 */ /* 0x000ea20000300800 */
[----:B------:R-:W-:Y:S01]  /*c8b0*/  UMOV UR12, UR4 ;  /* 0x00000004000c7c82 */ /* 0x000fe20008000000 */
[----:B------:R-:W-:Y:S01]  /*c8c0*/  UMOV UR13, UR5 ;  /* 0x00000005000d7c82 */ /* 0x000fe20008000000 */
[----:B------:R-:W-:Y:S01]  /*c8d0*/  UMOV UR15, 0x80000020 ;  /* 0x80000020000f7882 */ /* 0x000fe20000000000 */
[----:B------:R-:W-:Y:S01]  /*c8e0*/  UMOV UR16, UR18 ;  /* 0x0000001200107c82 */ /* 0x000fe20008000000 */
[----:B------:R-:W-:Y:S01]  /*c8f0*/  UIADD3 UR18, UR48, 0x102, URZ ;  /* 0x0000010230127890 */ /* 0x000fe2000fffe03f */
        /* <DEDUP_REMOVED lines=10> */
[----:B---3--:R-:W-:-:S06]  /*c9a0*/  WARPGROUP.ARRIVE ;  /* 0x00000000000079c5 */ /* 0x008fcc0000000000 */
[----:B------:R-:W-:Y:S01]  /*c9b0*/  IGMMA.64x16x32.S8.S8 R72, gdesc[UR12], R72, gsb0 ;  /* 0x006000000c4879f1 */ /* 0x000fe20008041048 */
[----:B------:R-:W-:Y:S01]  /*c9c0*/  UMOV UR12, UR16 ;  /* 0x00000010000c7c82 */ /* 0x000fe20008000000 */
[----:B------:R-:W-:Y:S01]  /*c9d0*/  UMOV UR13, UR17 ;  /* 0x00000011000d7c82 */ /* 0x000fe20008000000 */
[----:B------:R-:W-:Y:S01]  /*c9e0*/  UMOV UR16, UR4 ;  /* 0x0000000400107c82 */ /* 0x000fe20008000000 */
[----:B------:R-:W-:Y:S01]  /*c9f0*/  UMOV UR17, UR5 ;  /* 0x0000000500117c82 */ /* 0x000fe20008000000 */
[----:B------:R-:W-:Y:S02]  /*ca00*/  WARPGROUP.DEPBAR.LE gsb0, 0x0 ;  /* 0x00008000000079c5 */ /* 0x000fe40000010000 */
[----:B----4-:R-:W-:-:S06]  /*ca10*/  WARPGROUP.ARRIVE ;  /* 0x00000000000079c5 */ /* 0x010fcc0000000000 */
[----:B------:R-:W-:Y:S03]  /*ca20*/  IGMMA.64x16x32.S8.S8 R200, gdesc[UR16], R200, gsb0 ;  /* 0x0060000010c879f1 */ /* 0x000fe600080410c8 */
[----:B------:R-:W-:Y:S02]  /*ca30*/  WARPGROUP.DEPBAR.LE gsb0, 0x0 ;  /* 0x00008000000079c5 */ /* 0x000fe40000010000 */
[----:B--2---:R-:W-:-:S06]  /*ca40*/  WARPGROUP.ARRIVE ;  /* 0x00000000000079c5 */ /* 0x004fcc0000000000 */
        /* <DEDUP_REMOVED lines=15> */
[----:B------:R-:W-:Y:S02]  /*cb40*/  IMAD.MOV.U32 R225, RZ, RZ, R100 ;  /* 0x000000ffffe17224 */ /* 0x000fe400078e0064 */
[----:B------:R-:W-:Y:S02]  /*cb50*/  IMAD.MOV.U32 R99, RZ, RZ, R66 ;  /* 0x000000ffff637224 */ /* 0x000fe400078e0042 */
[----:B------:R-:W-:Y:S02]  /*cb60*/  IMAD.MOV.U32 R226, RZ, RZ, R101 ;  /* 0x000000ffffe27224 */ /* 0x000fe400078e0065 */
[----:B------:R-:W-:-:S02]  /*cb70*/  IMAD.MOV.U32 R100, RZ, RZ, R67 ;  /* 0x000000ffff647224 */ /* 0x000fc400078e0043 */
[----:B------:R-:W-:Y:S02]  /*cb80*/  IMAD.MOV.U32 R66, RZ, RZ, R47 ;  /* 0x000000ffff427224 */ /* 0x000fe400078e002f */
[----:B------:R-:W-:Y:S01]  /*cb90*/  IMAD.MOV.U32 R227, RZ, RZ, R102 ;  /* 0x000000ffffe37224 */ /* 0x000fe200078e0066 */
[----:B------:R-:W2:Y:S01]  /*cba0*/  LDL.LU R47, [R1+0x814] ;  /* 0x00081400012f7983 */ /* 0x000ea20000300800 */
[----:B------:R-:W-:Y:S02]  /*cbb0*/  IMAD.MOV.U32 R101, RZ, RZ, R68 ;  /* 0x000000ffff657224 */ /* 0x000fe400078e0044 */
        /* <DEDUP_REMOVED lines=8> */
[----:B------:R-:W-:Y:S01]  /*cc40*/  IMAD.MOV.U32 R128, RZ, RZ, R71 ;  /* 0x000000ffff807224 */ /* 0x000fe200078e0047 */
[----:B------:R-:W2:Y:S01]  /*cc50*/  LDL.LU R44, [R1+0x808] ;  /* 0x00080800012c7983 */ /* 0x000ea20000300800 */
[----:B------:R-:W-:Y:S02]  /*cc60*/  IMAD.MOV.U32 R70, RZ, RZ, R168 ;  /* 0x000000ffff467224 */ /* 0x000fe400078e00a8 */
[----:B------:R-:W-:Y:S01]  /*cc70*/  IMAD.MOV.U32 R71, RZ, RZ, R169 ;  /* 0x000000ffff477224 */ /* 0x000fe200078e00a9 */
[----:B------:R-:W4:Y:S01]  /*cc80*/  LDL.LU R168, [R1+0x804] ;  /* 0x0008040001a87983 */ /* 0x000f220000300800 */
[----:B------:R-:W-:-:S02]  /*cc90*/  IMAD.MOV.U32 R6, RZ, RZ, R170 ;  /* 0x000000ffff067224 */ /* 0x000fc400078e00aa */
[----:B------:R-:W-:Y:S01]  /*cca0*/  IMAD.MOV.U32 R7, RZ, RZ, R171 ;  /* 0x000000ffff077224 */ /* 0x000fe200078e00ab */
[----:B------:R-:W4:Y:S04]  /*ccb0*/  LDL.LU R169, [R1+0x800] ;  /* 0x0008000001a97983 */ /* 0x000f280000300800 */
[----:B------:R-:W4:Y:S04]  /*ccc0*/  LDL.LU R170, [R1+0x7fc] ;  /* 0x0007fc0001aa7983 */ /* 0x000f280000300800 */
[----:B------:R-:W4:Y:S01]  /*ccd0*/  LDL.LU R171, [R1+0x7f8] ;  /* 0x0007f80001ab7983 */ /* 0x000f220000300800 */
[----:B------:R-:W-:-:S02]  /*cce0*/  WARPGROUP.DEPBAR.LE gsb0, 0x0 ;  /* 0x00008000000079c5 */ /* 0x000fc40000010000 */
[----:B------:R-:W-:-:S06]  /*ccf0*/  WARPGROUP.ARRIVE ;  /* 0x00000000000079c5 */ /* 0x000fcc0000000000 */
[----:B------:R-:W-:Y:S01]  /*cd00*/  IGMMA.64x16x32.S8.S8 R208, gdesc[UR32], R208, gsb0 ;  /* 0x0060000020d079f1 */ /* 0x000fe200080410d0 */
        /* <DEDUP_REMOVED lines=20> */
[----:B0-----:R-:W3:Y:S04]  /*ce50*/  LDL.LU.64 R178, [R1+0x7b0] ;  /* 0x0007b00001b27983 */ /* 0x001ee80000300a00 */
[----:B------:R-:W3:Y:S04]  /*ce60*/  LDL.LU.64 R176, [R1+0x7a8] ;  /* 0x0007a80001b07983 */ /* 0x000ee80000300a00 */
        /* <DEDUP_REMOVED lines=13> */
[----:B------:R0:W-:Y:S01]  /*cf40*/  STL.64 [R1+0xb8], R110 ;  /* 0x0000b86e01007387 */ /* 0x0001e20000100a00 */
[----:B------:R-:W-:-:S03]  /*cf50*/  WARPGROUP.DEPBAR.LE gsb0, 0x0 ;  /* 0x00008000000079c5 */ /* 0x000fc60000010000 */
        /* <DEDUP_REMOVED lines=13> */
[----:B------:R-:W-:Y:S01]  /*d030*/  UMOV UR36, UR4 ;  /* 0x0000000400247c82 */ /* 0x000fe20008000000 */
[----:B------:R-:W-:Y:S01]  /*d040*/  UMOV UR37, UR5 ;  /* 0x0000000500257c82 */ /* 0x000fe20008000000 */
[----:B------:R-:W-:Y:S01]  /*d050*/  UMOV UR39, 0x80000020 ;  /* 0x8000002000277882 */ /* 0x000fe20000000000 */
        /* <DEDUP_REMOVED lines=9> */
[----:B------:R-:W3:Y:S01]  /*d0f0*/  LDL.LU R180, [R1+0x734] ;  /* 0x0007340001b47983 */ /* 0x000ee20000300800 */
[----:B------:R-:W-:Y:S02]  /*d100*/  IMAD.MOV.U32 R209, RZ, RZ, R181 ;  /* 0x000000ffffd17224 */ /* 0x000fe400078e00b5 */
[----:B------:R-:W-:Y:S01]  /*d110*/  IMAD.MOV.U32 R211, RZ, RZ, R183 ;  /* 0x000000ffffd37224 */ /* 0x000fe200078e00b7 */
[----:B------:R-:W3:Y:S04]  /*d120*/  LDL.LU R181, [R1+0x730] ;  /* 0x0007300001b57983 */ /* 0x000ee80000300800 */
[----:B------:R-:W3:Y:S04]  /*d130*/  LDL.LU R182, [R1+0x72c] ;  /* 0x00072c0001b67983 */ /* 0x000ee80000300800 */
[----:B------:R-:W3:Y:S01]  /*d140*/  LDL.LU R183, [R1+0x728] ;  /* 0x0007280001b77983 */ /* 0x000ee20000300800 */
[----:B------:R-:W-:Y:S01]  /*d150*/  UIADD3 UR42, UR48, 0x282, URZ ;  /* 0x00000282302a7890 */ /* 0x000fe2000fffe03f */
[----:B------:R-:W-:Y:S01]  /*d160*/  UMOV UR40, UR4 ;  /* 0x0000000400287c82 */ /* 0x000fe20008000000 */
[----:B------:R-:W-:Y:S01]  /*d170*/  UMOV UR41, UR5 ;  /* 0x0000000500297c82 */ /* 0x000fe20008000000 */
        /* <DEDUP_REMOVED lines=9> */
[----:B---3--:R-:W-:-:S06]  /*d210*/  WARPGROUP.ARRIVE ;  /* 0x00000000000079c5 */ /* 0x008fcc0000000000 */
        /* <DEDUP_REMOVED lines=17> */
[----:B------:R-:W-:Y:S01]  /*d330*/  UMOV UR47, 0x80000020 ;  /* 0x80000020002f7882 */ /* 0x000fe20000000000 */
[----:B------:R-:W-:-:S02]  /*d340*/  IMAD.MOV.U32 R180, RZ, RZ, R112 ;  /* 0x000000ffffb47224 */ /* 0x000fc400078e0070 */
[----:B------:R-:W3:Y:S01]  /*d350*/  LDL.LU R112, [R1+0x704] ;  /* 0x0007040001707983 */ /* 0x000ee20000300800 */
[----:B------:R-:W-:Y:S02]  /*d360*/  IMAD.MOV.U32 R181, RZ, RZ, R113 ;  /* 0x000000ffffb57224 */ /* 0x000fe400078e0071 */
[----:B------:R-:W-:Y:S01]  /*d370*/  IMAD.MOV.U32 R182, RZ, RZ, R114 ;  /* 0x000000ffffb67224 */ /* 0x000fe200078e0072 */
[----:B------:R-:W3:Y:S01]  /*d380*/  LDL.LU R113, [R1+0x700] ;  /* 0x0007000001717983 */ /* 0x000ee20000300800 */
[----:B------:R-:W-:-:S03]  /*d390*/  IMAD.MOV.U32 R183, RZ, RZ, R115 ;  /* 0x000000ffffb77224 */ /* 0x000fc600078e0073 */
[----:B------:R-:W3:Y:S04]  /*d3a0*/  LDL.LU R114, [R1+0x6fc] ;  /* 0x0006fc0001727983 */ /* 0x000ee80000300800 */
[----:B------:R-:W3:Y:S01]  /*d3b0*/  LDL.LU R115, [R1+0x6f8] ;  /* 0x0006f80001737983 */ /* 0x000ee20000300800 */
        /* <DEDUP_REMOVED lines=17> */
[----:B------:R-:W-:-:S02]  /*d4d0*/  UIADD3 UR54, UR48, 0x342, URZ ;  /* 0x0000034230367890 */ /* 0x000fc4000fffe03f */
[----:B------:R-:W-:Y:S01]  /*d4e0*/  UIADD3 UR58, UR48, 0x382, URZ ;  /* 0x00000382303a7890 */ /* 0x000fe2000fffe03f */
[----:B------:R-:W-:Y:S02]  /*d4f0*/  UMOV UR49, UR5 ;  /* 0x0000000500317c82 */ /* 0x000fe40008000000 */
[----:B------:R-:W-:Y:S01]  /*d500*/  UMOV UR48, UR4 ;  /* 0x0000000400307c82 */ /* 0x000fe20008000000 */
[----:B------:R-:W-:Y:S01]  /*d510*/  UMOV UR51, 0x80000020 ;  /* 0x8000002000337882 */ /* 0x000fe20000000000 */
[----:B------:R-:W-:Y:S02]  /*d520*/  IMAD.MOV.U32 R148, RZ, RZ, R80 ;  /* 0x000000ffff947224 */ /* 0x000fe400078e0050 */
        /* <DEDUP_REMOVED lines=69> */
[----:B----4-:R-:W-:Y:S02]  /*d980*/  IMAD.MOV.U32 R49, RZ, RZ, R45 ;  /* 0x000000ffff317224 */ /* 0x010fe400078e002d */
[----:B------:R-:W-:Y:S01]  /*d990*/  IMAD.MOV.U32 R51, RZ, RZ, R47 ;  /* 0x000000ffff337224 */ /* 0x000fe200078e002f */
[----:B------:R-:W2:Y:S04]  /*d9a0*/  LDL.LU R45, [R1+0x690] ;  /* 0x00069000012d7983 */ /* 0x000ea80000300800 */
[----:B------:R-:W2:Y:S04]  /*d9b0*/  LDL.LU R46, [R1+0x68c] ;  /* 0x00068c00012e7983 */ /* 0x000ea80000300800 */
[----:B------:R-:W2:Y:S01]  /*d9c0*/  LDL.LU R47, [R1+0x688] ;  /* 0x00068800012f7983 */ /* 0x000ea20000300800 */
[----:B------:R-:W-:-:S02]  /*d9d0*/  IMAD.MOV.U32 R52, RZ, RZ, R76 ;  /* 0x000000ffff347224 */ /* 0x000fc400078e004c */
[----:B------:R-:W-:Y:S01]  /*d9e0*/  IMAD.MOV.U32 R53, RZ, RZ, R77 ;  /* 0x000000ffff357224 */ /* 0x000fe200078e004d */
[----:B------:R-:W3:Y:S01]  /*d9f0*/  LDL.LU R76, [R1+0x684] ;  /* 0x00068400014c7983 */ /* 0x000ee20000300800 */
[----:B------:R-:W-:Y:S02]  /*da00*/  IMAD.MOV.U32 R54, RZ, RZ, R78 ;  /* 0x000000ffff367224 */ /* 0x000fe400078e004e */
[----:B------:R-:W-:Y:S01]  /*da10*/  IMAD.MOV.U32 R55, RZ, RZ, R79 ;  /* 0x000000ffff377224 */ /* 0x000fe200078e004f */
[----:B------:R-:W3:Y:S04]  /*da20*/  LDL.LU R77, [R1+0x680] ;  /* 0x00068000014d7983 */ /* 0x000ee80000300800 */
[----:B------:R-:W3:Y:S04]  /*da30*/  LDL.LU R78, [R1+0x67c] ;  /* 0x00067c00014e7983 */ /* 0x000ee80000300800 */
[----:B------:R-:W3:Y:S01]  /*da40*/  LDL.LU R79, [R1+0x678] ;  /* 0x00067800014f7983 */ /* 0x000ee20000300800 */
[----:B------:R-:W-:Y:S01]  /*da50*/  UIADD3 UR8, UR9, 0x202, URZ ;  /* 0x0000020209087890 */ /* 0x000fe2000fffe03f */
[----:B------:R-:W-:-:S06]  /*da60*/  UMOV UR57, 0x80000020 ;  /* 0x8000002000397882 */ /* 0x000fcc0000000000 */
        /* <DEDUP_REMOVED lines=9> */
[----:B--2---:R-:W-:-:S06]  /*db00*/  WARPGROUP.ARRIVE ;  /* 0x00000000000079c5 */ /* 0x004fcc0000000000 */
[----:B------:R-:W-:Y:S03]  /*db10*/  IGMMA.64x16x32.S8.S8 R40, gdesc[UR56], R40, gsb0 ;  /* 0x00600000382879f1 */ /* 0x000fe60008041028 */
[----:B------:R-:W-:Y:S02]  /*db20*/  WARPGROUP.DEPBAR.LE gsb0, 0x0 ;  /* 0x00008000000079c5 */ /* 0x000fe40000010000 */
[----:B------:R-:W-:Y:S04]  /*db30*/  STL.64 [R1+0x560], R46 ;  /* 0x0005602e01007387 */ /* 0x000fe80000100a00 */
[----:B------:R-:W-:Y:S04]  /*db40*/  STL.64 [R1+0x558], R44 ;  /* 0x0005582c01007387 */ /* 0x000fe80000100a00 */
        /* <DEDUP_REMOVED lines=10> */
[----:B---3--:R-:W-:-:S06]  /*dbf0*/  WARPGROUP.ARRIVE ;  /* 0x00000000000079c5 */ /* 0x008fcc0000000000 */
        /* <DEDUP_REMOVED lines=62> */
[----:B------:R-:W-:Y:S01]  /*dfe0*/  IMAD.MOV.U32 R71, RZ, RZ, R7 ;  /* 0x000000ffff477224 */ /* 0x000fe200078e0007 */
[----:B------:R-:W-:Y:S01]  /*dff0*/  MOV R7, UR47 ;  /* 0x0000002f00077c02 */ /* 0x000fe20008000f00 */
[----:B------:R-:W-:Y:S01]  /*e000*/  UMOV UR44, UR56 ;  /* 0x00000038002c7c82 */ /* 0x000fe20008000000 */
[----:B------:R-:W-:Y:S01]  /*e010*/  MOV R6, UR46 ;  /* 0x0000002e00067c02 */ /* 0x000fe20008000f00 */
[----:B------:R-:W-:Y:S01]  /*e020*/  UMOV UR45, UR57 ;  /* 0x00000039002d7c82 */ /* 0x000fe20008000000 */
[----:B------:R-:W-:Y:S01]  /*e030*/  UMOV UR46, UR52 ;  /* 0x00000034002e7c82 */ /* 0x000fe20008000000 */
[----:B------:R-:W-:Y:S01]  /*e040*/  UMOV UR47, UR53 ;  /* 0x00000035002f7c82 */ /* 0x000fe20008000000 */
[----:B------:R-:W-:Y:S01]  /*e050*/  STL.64 [R1+0x580], R78 ;  /* 0x0005804e01007387 */ /* 0x000fe20000100a00 */
[----:B------:R-:W-:-:S02]  /*e060*/  WARPGROUP.DEPBAR.LE gsb0, 0x0 ;  /* 0x00008000000079c5 */ /* 0x000fc40000010000 */
[----:B------:R-:W-:-:S06]  /*e070*/  WARPGROUP.ARRIVE ;  /* 0x00000000000079c5 */ /* 0x000fcc0000000000 */
[----:B------:R-:W-:Y:S01]  /*e080*/  IGMMA.64x16x32.S8.S8 R64, gdesc[UR44], R64, gsb0 ;  /* 0x006000002c4079f1 */ /* 0x000fe20008041040 */
        /* <DEDUP_REMOVED lines=29> */
[----:B------:R-:W-:Y:S01]  /*e260*/  STL.64 [R1+0x310], R212 ;  /* 0x000310d401007387 */ /* 0x000fe20000100a00 */
[----:B------:R-:W-:-:S03]  /*e270*/  WARPGROUP.DEPBAR.LE gsb0, 0x0 ;  /* 0x00008000000079c5 */ /* 0x000fc60000010000 */
[----:B------:R-:W-:Y:S04]  /*e280*/  STL.64 [R1+0x318], R214 ;  /* 0x000318d601007387 */ /* 0x000fe80000100a00 */
        /* <DEDUP_REMOVED lines=8> */
[----:B--2---:R-:W4:Y:S04]  /*e310*/  LDL.LU R180, [R1+0xf0] ;  /* 0x0000f00001b47983 */ /* 0x004f280000300800 */
[----:B------:R-:W4:Y:S04]  /*e320*/  LDL.LU R181, [R1+0xf4] ;  /* 0x0000f40001b57983 */ /* 0x000f280000300800 */
[----:B---3--:R-:W4:Y:S04]  /*e330*/  LDL.LU R182, [R1+0xf8] ;  /* 0x0000f80001b67983 */ /* 0x008f280000300800 */
        /* <DEDUP_REMOVED lines=25> */
[----:B0-----:R-:W2:Y:S04]  /*e4d0*/  LDL.LU R64, [R1+0x400] ;  /* 0x0004000001407983 */ /* 0x001ea80000300800 */
        /* <DEDUP_REMOVED lines=24> */
[----:B------:R-:W-:-:S02]  /*e660*/  UMOV UR5, UR57 ;  /* 0x0000003900057c82 */ /* 0x000fc40008000000 */
[----:B------:R-:W3:Y:S04]  /*e670*/  LDL.LU R144, [R1+0x160] ;  /* 0x0001600001907983 */ /* 0x000ee80000300800 */
[----:B------:R-:W3:Y:S04]  /*e680*/  LDL.LU R145, [R1+0x164] ;  /* 0x0001640001917983 */ /* 0x000ee80000300800 */
[----:B------:R-:W3:Y:S04]  /*e690*/  LDL.LU R146, [R1+0x168] ;  /* 0x0001680001927983 */ /* 0x000ee80000300800 */
[----:B------:R-:W3:Y:S04]  /*e6a0*/  LDL.LU R147, [R1+0x16c] ;  /* 0x00016c0001937983 */ /* 0x000ee80000300800 */
[----:B------:R-:W3:Y:S04]  /*e6b0*/  LDL.LU R148, [R1+0x170] ;  /* 0x0001700001947983 */ /* 0x000ee80000300800 */
[----:B------:R-:W3:Y:S01]  /*e6c0*/  LDL.LU R149, [R1+0x174] ;  /* 0x0001740001957983 */ /* 0x000ee20000300800 */
[----:B------:R-:W-:-:S03]  /*e6d0*/  UIADD3 UR8, UR49, 0x402, URZ ;  /* 0x0000040231087890 */ /* 0x000fc6000fffe03f */
[----:B------:R-:W3:Y:S04]  /*e6e0*/  LDL.LU R150, [R1+0x178] ;  /* 0x0001780001967983 */ /* 0x000ee80000300800 */
[----:B------:R-:W3:Y:S01]  /*e6f0*/  LDL.LU R151, [R1+0x17c] ;  /* 0x00017c0001977983 */ /* 0x000ee20000300800 */
[----:B------:R-:W-:Y:S01]  /*e700*/  UMOV UR46, UR52 ;  /* 0x00000034002e7c82 */ /* 0x000fe20008000000 */
[----:B------:R-:W-:Y:S02]  /*e710*/  UMOV UR47, UR53 ;  /* 0x00000035002f7c82 */ /* 0x000fe40008000000 */
        /* <DEDUP_REMOVED lines=8> */
[----:B--2---:R-:W-:-:S06]  /*e7a0*/  WARPGROUP.ARRIVE ;  /* 0x00000000000079c5 */ /* 0x004fcc0000000000 */
[----:B------:R-:W-:Y:S01]  /*e7b0*/  IGMMA.64x16x32.S8.S8 R64, gdesc[UR4], R64, gsb0 ;  /* 0x00600000044079f1 */ /* 0x000fe20008041040 */
[----:B------:R-:W-:Y:S01]  /*e7c0*/  UMOV UR4, UR8 ;  /* 0x0000000800047c82 */ /* 0x000fe20008000000 */
[----:B------:R-:W-:Y:S01]  /*e7d0*/  UMOV UR5, 0x80000020 ;  /* 0x8000002000057882 */ /* 0x000fe20000000000 */
[----:B------:R-:W-:Y:S02]  /*e7e0*/  WARPGROUP.DEPBAR.LE gsb0, 0x0 ;  /* 0x00008000000079c5 */ /* 0x000fe40000010000 */
[----:B----4-:R-:W-:-:S06]  /*e7f0*/  WARPGROUP.ARRIVE ;  /* 0x00000000000079c5 */ /* 0x010fcc0000000000 */
        /* <DEDUP_REMOVED lines=83> */
[----:B---3--:R-:W-:-:S03]  /*ed30*/  IMAD.MOV.U32 R212, RZ, RZ, R101 ;  /* 0x000000ffffd47224 */ /* 0x008fc600078e0065 */
[----:B------:R-:W2:Y:S01]  /*ed40*/  LDL.LU R99, [R1+0x64c] ;  /* 0x00064c0001637983 */ /* 0x000ea20000300800 */
[----:B------:R-:W-:-:S03]  /*ed50*/  IMAD.MOV.U32 R213, RZ, RZ, R102 ;  /* 0x000000ffffd57224 */ /* 0x000fc600078e0066 */
        /* <DEDUP_REMOVED lines=75> */
[----:B------:R-:W-:-:S02]  /*f210*/  R2UR UR47, R7 ;  /* 0x00000000072f72ca */ /* 0x000fc400000e0000 */
[----:B------:R-:W-:Y:S01]  /*f220*/  R2UR UR46, R6 ;  /* 0x00000000062e72ca */ /* 0x000fe200000e0000 */
        /* <DEDUP_REMOVED lines=9> */
[----:B------:R-:W-:Y:S03]  /*f2c0*/  IGMMA.64x16x32.S8.S8 R192, gdesc[UR36], R192, gsb0 ;  /* 0x0060000024c079f1 */ /* 0x000fe600080410c0 */
[----:B------:R-:W-:Y:S02]  /*f2d0*/  WARPGROUP.DEPBAR.LE gsb0, 0x0 ;  /* 0x00008000000079c5 */ /* 0x000fe40000010000 */
[----:B----4-:R-:W-:-:S06]  /*f2e0*/  WARPGROUP.ARRIVE ;  /* 0x00000000000079c5 */ /* 0x010fcc0000000000 */
        /* <DEDUP_REMOVED lines=14> */
[----:B------:R-:W-:Y:S01]  /*f3d0*/  UIADD3 UR8, UR57, 0x602, URZ ;  /* 0x0000060239087890 */ /* 0x000fe2000fffe03f */
[----:B------:R-:W-:Y:S02]  /*f3e0*/  UMOV UR56, UR4 ;  /* 0x0000000400387c82 */ /* 0x000fe40008000000 */
[----:B------:R-:W-:Y:S01]  /*f3f0*/  UMOV UR57, UR5 ;  /* 0x0000000500397c82 */ /* 0x000fe20008000000 */
[----:B------:R-:W-:Y:S02]  /*f400*/  WARPGROUP.DEPBAR.LE gsb0, 0x0 ;  /* 0x00008000000079c5 */ /* 0x000fe40000010000 */
[----:B------:R-:W-:-:S06]  /*f410*/  WARPGROUP.ARRIVE ;  /* 0x00000000000079c5 */ /* 0x000fcc0000000000 */
[----:B------:R-:W-:Y:S01]  /*f420*/  IGMMA.64x16x32.S8.S8 R32, gdesc[UR56], R32, gsb0 ;  /* 0x00600000382079f1 */ /* 0x000fe20008041020 */
[----:B------:R-:W-:Y:S01]  /*f430*/  UMOV UR56, UR8 ;  /* 0x0000000800387c82 */ /* 0x000fe20008000000 */
[----:B------:R-:W-:Y:S01]  /*f440*/  UMOV UR57, 0x80000020 ;  /* 0x8000002000397882 */ /* 0x000fe20000000000 */
        /* <DEDUP_REMOVED lines=72> */
[----:B------:R-:W-:Y:S01]  /*f8d0*/  IMAD.MOV.U32 R87, RZ, RZ, R0 ;  /* 0x000000ffff577224 */ /* 0x000fe200078e0000 */
[----:B------:R-:W-:Y:S01]  /*f8e0*/  UMOV UR16, UR56 ;  /* 0x0000003800107c82 */ /* 0x000fe20008000000 */
[----:B------:R-:W-:Y:S01]  /*f8f0*/  UMOV UR17, UR57 ;  /* 0x0000003900117c82 */ /* 0x000fe20008000000 */
[----:B------:R-:W-:Y:S01]  /*f900*/  UMOV UR4, UR12 ;  /* 0x0000000c00047c82 */ /* 0x000fe20008000000 */
[----:B------:R-:W-:Y:S02]  /*f910*/  WARPGROUP.DEPBAR.LE gsb0, 0x0 ;  /* 0x00008000000079c5 */ /* 0x000fe40000010000 */
[----:B------:R-:W-:Y:S01]  /*f920*/  WARPGROUP.ARRIVE ;  /* 0x00000000000079c5 */ /* 0x000fe20000000000 */
[----:B------:R-:W-:Y:S01]  /*f930*/  UMOV UR5, UR13 ;  /* 0x0000000d00057c82 */ /* 0x000fe20008000000 */
[----:B------:R-:W-:Y:S01]  /*f940*/  UMOV UR8, UR56 ;  /* 0x0000003800087c82 */ /* 0x000fe20008000000 */
[----:B------:R-:W-:Y:S01]  /*f950*/  UMOV UR9, UR57 ;  /* 0x0000003900097c82 */ /* 0x000fe20008000000 */
[----:B------:R0:W5:Y:S02]  /*f960*/  LDL.LU R0, [R1+0x5b8] ;  /* 0x0005b80001007983 */ /* 0x0001640000300800 */
        /* <DEDUP_REMOVED lines=15> */
[----:B------:R-:W-:-:S02]  /*fa60*/  WARPGROUP.DEPBAR.LE gsb0, 0x0 ;  /* 0x00008000000079c5 */ /* 0x000fc40000010000 */
        /* <DEDUP_REMOVED lines=13> */
[----:B------:R-:W-:Y:S01]  /*fb40*/  UMOV UR4, UR56 ;  /* 0x0000003800047c82 */ /* 0x000fe20008000000 */
[----:B------:R-:W-:Y:S02]  /*fb50*/  UMOV UR5, UR57 ;  /* 0x0000003900057c82 */ /* 0x000fe40008000000 */
        /* <DEDUP_REMOVED lines=68> */
[----:B------:R-:W-:Y:S01]  /*ffa0*/  BPT.TRAP 0x1 ;  /* 0x000000040000795c */ /* 0x000fe20000300000 */
.L_x_23:
[----:B------:R-:W2:Y:S01]  /*ffb0*/  LDL R6, [R1+0x458] ;  /* 0x0004580001067983 */ /* 0x000ea20000100800 */
[----:B-----5:R-:W-:Y:S02]  /*ffc0*/  R2UR UR5, R5 ;  /* 0x00000000050572ca */ /* 0x020fe400000e0000 */
[----:B--2---:R-:W-:-:S11]  /*ffd0*/  R2UR UR4, R6 ;  /* 0x00000000060472ca */ /* 0x004fd600000e0000 */
[----:B------:R-:W-:-:S04]  /*ffe0*/  IMAD.U32 R6, RZ, RZ, UR5 ;  /* 0x00000005ff067e24 */ /* 0x000fc8000f8e00ff */
[----:B------:R-:W-:-:S04]  /*fff0*/  IMAD R6, R6, 0x8, R2 ;  /* 0x0000000806067824 */ /* 0x000fc800078e0202 */
[----:B------:R-:W-:Y:S01]  /*10000*/  VIADD R6, R6, 0x20 ;  /* 0x0000002006067836 */ /* 0x000fe20000000000 */
[----:B------:R-:W-:-:S04]  /*10010*/  UISETP.GT.U32.AND UP0, UPT, UR4, 0x1, UPT ;  /* 0x000000010400788c */ /* 0x000fc8000bf04070 */
[----:B------:R-:W-:-:S04]  /*10020*/  PRMT R6, RZ, 0x654, R6 ;  /* 0x00000654ff067816 */ /* 0x000fc80000000006 */
[----:B------:R1:W-:Y:S01]  /*10030*/  SYNCS.ARRIVE.TRANS64.RED.A1T0 RZ, [R6+URZ], RZ ;  /* 0x000000ff06ff79a7 */ /* 0x0003e2000810043f */
[----:B------:R-:W-:-:S13]  /*10040*/  PLOP3.LUT P1, PT, PT, PT, UP0, 0x80, 0x0 ;  /* 0x000000000000781c */ /* 0x000fda0003f2f008 */
[----:B-1----:R-:W-:Y:S05]  /*10050*/  @P1 BRA `(.L_x_24) ;  /* 0x0000000000041947 */ /* 0x002fea0003800000 */
[----:B------:R-:W-:Y:S01]  /*10060*/  BPT.TRAP 0x1 ;  /* 0x000000040000795c */ /* 0x000fe20000300000 */
.L_x_24:
[----:B------:R-:W-:Y:S02]  /*10070*/  R2UR UR4, R0 ;  /* 0x00000000000472ca */ /* 0x000fe400000e0000 */
[----:B------:R-:W-:Y:S02]  /*10080*/  R2UR UR5, R5 ;  /* 0x00000000050572ca */ /* 0x000fe400000e0000 */
[C---:B------:R-:W-:Y:S01]  /*10090*/  ISETP.GT.AND P1, PT, R4.reuse, 0x1, PT ;  /* 0x000000010400780c */ /* 0x040fe20003f24270 */
[----:B------:R-:W-:-:S08]  /*100a0*/  VIADD R4, R4, 0xffffffff ;  /* 0xffffffff04047836 */ /* 0x000fd00000000000 */
[----:B------:R-:W-:Y:S02]  /*100b0*/  UIADD3 UR4, UR4, 0x1, URZ ;  /* 0x0000000104047890 */ /* 0x000fe4000fffe03f */
[----:B------:R-:W-:Y:S02]  /*100c0*/  UIADD3 UR5, UR5, 0x1, URZ ;  /* 0x0000000105057890 */ /* 0x000fe4000fffe03f */
[----:B------:R-:W-:Y:S02]  /*100d0*/  UISETP.NE.AND UP0, UPT, UR4, 0x4, UPT ;  /* 0x000000040400788c */ /* 0x000fe4000bf05270 */
[----:B------:R-:W-:Y:S02]  /*100e0*/  UISETP.NE.AND UP1, UPT, UR5, 0x4, UPT ;  /* 0x000000040500788c */ /* 0x000fe4000bf25270 */
[----:B------:R-:W-:Y:S02]  /*100f0*/  USEL UR6, UR4, URZ, UP0 ;  /* 0x0000003f04067287 */ /* 0x000fe40008000000 */
[----:B------:R-:W-:-:S02]  /*10100*/  USEL UR4, URZ, 0x1, UP0 ;  /* 0x000000013f047887 */ /* 0x000fc40008000000 */
[----:B------:R-:W-:Y:S02]  /*10110*/  USEL UR5, UR5, URZ, UP1 ;  /* 0x0000003f05057287 */ /* 0x000fe40008800000 */
[----:B------:R-:W-:Y:S02]  /*10120*/  IMAD.U32 R0, RZ, RZ, UR6 ;  /* 0x00000006ff007e24 */ /* 0x000fe4000f8e00ff */
[----:B------:R-:W-:Y:S02]  /*10130*/  LOP3.LUT R3, R3, UR4, RZ, 0x3c, !PT ;  /* 0x0000000403037c12 */ /* 0x000fe4000f8e3cff */
[----:B------:R-:W-:Y:S01]  /*10140*/  IMAD.U32 R5, RZ, RZ, UR5 ;  /* 0x00000005ff057e24 */ /* 0x000fe2000f8e00ff */
[----:B------:R-:W-:Y:S06]  /*10150*/  @P1 BRA `(.L_x_25) ;  /* 0xffffff8800841947 */ /* 0x000fec000383ffff */
.L_x_18:
[----:B------:R1:W5:Y:S01]  /*10160*/  LDL R12, [R1+0x46c] ;  /* 0x00046c00010c7983 */ /* 0x0003620000100800 */
[----:B------:R-:W2:Y:S03]  /*10170*/  LDC R0, c[0x0][0x28c] ;  /* 0x0000a300ff007b82 */ /* 0x000ea60000000800 */
[----:B------:R1:W5:Y:S01]  /*10180*/  LDL R11, [R1+0x480] ;  /* 0x00048000010b7983 */ /* 0x0003620000100800 */
[----:B--2---:R-:W-:-:S13]  /*10190*/  ISETP.GE.AND P1, PT, R0, 0x1, PT ;  /* 0x000000010000780c */ /* 0x004fda0003f26270 */
[----:B-1----:R-:W-:Y:S05]  /*101a0*/  @!P1 BRA `(.L_x_26) ;  /* 0x00000000004c9947 */ /* 0x002fea0003800000 */
[----:B------:R-:W-:Y:S05]  /*101b0*/  @!P0 BRA `(.L_x_27) ;  /* 0x0000000000048947 */ /* 0x000fea0003800000 */
[----:B------:R-:W-:Y:S01]  /*101c0*/  BPT.TRAP 0x1 ;  /* 0x000000040000795c */ /* 0x000fe20000300000 */
.L_x_27:
[----:B------:R-:W2:Y:S01]  /*101d0*/  LDL R0, [R1+0x458] ;  /* 0x0004580001007983 */ /* 0x000ea20000100800 */
[----:B-----5:R-:W-:Y:S02]  /*101e0*/  R2UR UR7, R11 ;  /* 0x000000000b0772ca */ /* 0x020fe400000e0000 */
[----:B------:R-:W-:-:S11]  /*101f0*/  R2UR UR6, R12 ;  /* 0x000000000c0672ca */ /* 0x000fd600000e0000 */
[----:B------:R-:W-:-:S04]  /*10200*/  UISETP.LT.AND UP0, UPT, UR7, 0x1, UPT ;  /* 0x000000010700788c */ /* 0x000fc8000bf01270 */
[----:B------:R-:W-:-:S04]  /*10210*/  USEL UR4, UR7, 0x1, UP0 ;  /* 0x0000000107047887 */ /* 0x000fc80008000000 */
[----:B------:R-:W-:-:S04]  /*10220*/  UIADD3 UR4, UR6, UR7, -UR4 ;  /* 0x0000000706047290 */ /* 0x000fc8000fffe804 */
[----:B------:R-:W-:-:S04]  /*10230*/  USHF.L.U32 UR4, UR4, 0x3, URZ ;  /* 0x0000000304047899 */ /* 0x000fc8000800063f */
[----:B------:R-:W-:Y:S01]  /*10240*/  ULOP3.LUT UR4, UR4, 0x18, URZ, 0xc0, !UPT ;  /* 0x0000001804047892 */ /* 0x000fe2000f8ec03f */
[----:B--2---:R-:W-:-:S05]  /*10250*/  R2UR UR5, R0 ;  /* 0x00000000000572ca */ /* 0x004fca00000e0000 */
[----:B------:R-:W-:-:S05]  /*10260*/  IMAD.U32 R0, RZ, RZ, UR4 ;  /* 0x00000004ff007e24 */ /* 0x000fca000f8e00ff */
[----:B------:R-:W-:-:S04]  /*10270*/  IADD3 R2, R2, 0x20, R0 ;  /* 0x0000002002027810 */ /* 0x000fc80007ffe000 */
[----:B------:R-:W-:Y:S01]  /*10280*/  PRMT R2, RZ, 0x654, R2 ;  /* 0x00000654ff027816 */ /* 0x000fe20000000002 */
[----:B------:R-:W-:-:S03]  /*10290*/  UISETP.GT.U32.AND UP0, UPT, UR5, 0x1, UPT ;  /* 0x000000010500788c */ /* 0x000fc6000bf04070 */
[----:B------:R1:W-:Y:S03]  /*102a0*/  SYNCS.ARRIVE.TRANS64.RED.A1T0 RZ, [R2+URZ], RZ ;  /* 0x000000ff02ff79a7 */ /* 0x0003e6000810043f */
[----:B------:R-:W-:-:S13]  /*102b0*/  PLOP3.LUT P0, PT, PT, PT, UP0, 0x80, 0x0 ;  /* 0x000000000000781c */ /* 0x000fda0003f0f008 */
[----:B-1----:R-:W-:Y:S05]  /*102c0*/  @P0 BRA `(.L_x_26) ;  /* 0x0000000000040947 */ /* 0x002fea0003800000 */
[----:B------:R-:W-:Y:S01]  /*102d0*/  BPT.TRAP 0x1 ;  /* 0x000000040000795c */ /* 0x000fe20000300000 */
.L_x_26:
[----:B------:R-:W2:Y:S01]  /*102e0*/  LDL.LU R7, [R1+0x474] ;  /* 0x0004740001077983 */ /* 0x000ea20000300800 */
[----:B------:R-:W1:Y:S01]  /*102f0*/  S2R R6, SR_TID.X ;  /* 0x0000000000067919 */ /* 0x000e620000002100 */
[----:B-----5:R-:W-:Y:S01]  /*10300*/  R2UR UR4, R12 ;  /* 0x000000000c0472ca */ /* 0x020fe200000e0000 */
[----:B------:R-:W-:Y:S01]  /*10310*/  ULDC UR9, c[0x0][0x284] ;  /* 0x0000a10000097ab9 */ /* 0x000fe20000000800 */
[----:B------:R-:W-:Y:S01]  /*10320*/  R2UR UR18, R11 ;  /* 0x000000000b1272ca */ /* 0x000fe200000e0000 */
[----:B------:R-:W3:Y:S01]  /*10330*/  LDL R8, [R1+0x468] ;  /* 0x0004680001087983 */ /* 0x000ee20000100800 */
[----:B------:R-:W-:Y:S01]  /*10340*/  R2UR UR5, R23 ;  /* 0x00000000170572ca */ /* 0x000fe200000e0000 */
[----:B------:R-:W-:Y:S01]  /*10350*/  ULDC UR14, c[0x0][0x288] ;  /* 0x0000a200000e7ab9 */ /* 0x000fe20000000800 */
[----:B------:R-:W-:Y:S01]  /*10360*/  R2UR UR6, R22 ;  /* 0x00000000160672ca */ /* 0x000fe200000e0000 */
[----:B------:R-:W-:-:S08]  /*10370*/  ULDC.64 UR12, c[0x0][0x5d0] ;  /* 0x00017400000c7ab9 */ /* 0x000fd00000000a00 */
[----:B------:R-:W-:Y:S02]  /*10380*/  UIADD3 UR4, UR18, UR4, URZ ;  /* 0x0000000412047290 */ /* 0x000fe4000fffe03f */
[----:B------:R-:W-:Y:S02]  /*10390*/  UIMAD.WIDE UR10, UR5, 0x200, URZ ;  /* 0x00000200050a78a5 */ /* 0x000fe4000f8e023f */
[----:B------:R-:W-:Y:S02]  /*103a0*/  USHF.L.U32 UR7, UR5, 0x9, URZ ;  /* 0x0000000905077899 */ /* 0x000fe4000800063f */
[----:B------:R-:W-:Y:S02]  /*103b0*/  USHF.R.U32.HI UR5, URZ, 0x2, UR4 ;  /* 0x000000023f057899 */ /* 0x000fe40008011604 */
[----:B------:R-:W-:Y:S02]  /*103c0*/  UIMAD UR6, UR6, 0xf0, URZ ;  /* 0x000000f0060678a4 */ /* 0x000fe4000f8e023f */
[----:B------:R-:W-:-:S02]  /*103d0*/  ULOP3.LUT UR5, UR5, 0x1, URZ, 0xc0, !UPT ;  /* 0x0000000105057892 */ /* 0x000fc4000f8ec03f */
[----:B------:R-:W-:Y:S02]  /*103e0*/  UISETP.GT.U32.AND UP0, UPT, UR4, 0x3, UPT ;  /* 0x000000030400788c */ /* 0x000fe4000bf04070 */
[----:B------:R-:W-:Y:S01]  /*103f0*/  UISETP.NE.U32.AND UP1, UPT, UR5, 0x1, UPT ;  /* 0x000000010500788c */ /* 0x000fe2000bf25070 */
[----:B------:R-:W-:Y:S01]  /*10400*/  IMAD.U32 R20, RZ, RZ, UR6 ;  /* 0x00000006ff147e24 */ /* 0x000fe2000f8e00ff */
[--C-:B-1----:R-:W-:Y:S01]  /*10410*/  SHF.R.U32.HI R4, RZ, 0x2, R6.reuse ;  /* 0x00000002ff047819 */ /* 0x102fe20000011606 */
[C---:B------:R-:W-:Y:S01]  /*10420*/  IMAD.SHL.U32 R21, R6.reuse, 0x2, RZ ;  /* 0x0000000206157824 */ /* 0x040fe200078e00ff */
[----:B------:R-:W-:Y:S01]  /*10430*/  LOP3.LUT R5, R6, 0x60, RZ, 0xc0, !PT ;  /* 0x0000006006057812 */ /* 0x000fe200078ec0ff */
[----:B------:R-:W-:Y:S01]  /*10440*/  UISETP.GE.AND UP2, UPT, UR6, UR14, UPT ;  /* 0x0000000e0600728c */ /* 0x000fe2000bf46270 */
[----:B------:R-:W-:Y:S01]  /*10450*/  SHF.R.U32.HI R2, RZ, 0x7, R6 ;  /* 0x00000007ff027819 */ /* 0x000fe20000011606 */
[----:B------:R-:W-:Y:S01]  /*10460*/  UISETP.LT.U32.AND UP0, UPT, UR18, 0x4, UP0 ;  /* 0x000000041200788c */ /* 0x000fe20008701070 */
[----:B------:R-:W-:Y:S01]  /*10470*/  LOP3.LUT R4, R4, 0x7, RZ, 0xc0, !PT ;  /* 0x0000000704047812 */ /* 0x000fe200078ec0ff */
[----:B------:R-:W-:Y:S01]  /*10480*/  UISETP.GT.U32.AND UP1, UPT, UR18, 0x3, !UP1 ;  /* 0x000000031200788c */ /* 0x000fe2000cf24070 */
[----:B------:R-:W-:Y:S01]  /*10490*/  SHF.R.U32.HI R5, RZ, 0x1, R5 ;  /* 0x00000001ff057819 */ /* 0x000fe20000011605 */
[----:B------:R-:W-:Y:S01]  /*104a0*/  ULOP3.LUT UR4, UR4, 0x3, URZ, 0xc0, !UPT ;  /* 0x0000000304047892 */ /* 0x000fe2000f8ec03f */
[----:B------:R-:W-:Y:S01]  /*104b0*/  LOP3.LUT R2, R2, 0x1, RZ, 0xc0, !PT ;  /* 0x0000000102027812 */ /* 0x000fe200078ec0ff */
[----:B------:R-:W-:Y:S01]  /*104c0*/  UISETP.GE.OR UP2, UPT, UR7, UR9, UP2 ;  /* 0x000000090700728c */ /* 0x000fe20009746670 */
[----:B------:R-:W-:Y:S01]  /*104d0*/  IADD3 R0, RZ, -R5, -R4 ;  /* 0x80000005ff007210 */ /* 0x000fe20007ffe804 */
[----:B------:R-:W-:Y:S01]  /*104e0*/  USEL UR5, URZ, 0x1, !UP1 ;  /* 0x000000013f057887 */ /* 0x000fe2000c800000 */
[----:B------:R-:W-:Y:S01]  /*104f0*/  LOP3.LUT R20, R20, 0x6, R21, 0xf8, !PT ;  /* 0x0000000614147812 */ /* 0x000fe200078ef815 */
[----:B------:R-:W-:-:S02]  /*10500*/  IMAD.SHL.U32 R3, R2, 0x40, RZ ;  /* 0x0000004002037824 */ /* 0x000fc400078e00ff */
[----:B------:R-:W-:Y:S01]  /*10510*/  IMAD R0, R2, -0x40, R0 ;  /* 0xffffffc002007824 */ /* 0x000fe200078e0200 */
[----:B------:R-:W-:Y:S01]  /*10520*/  LOP3.LUT R2, R6, 0x3, RZ, 0xc0, !PT ;  /* 0x0000000306027812 */ /* 0x000fe200078ec0ff */
[----:B------:R-:W-:Y:S01]  /*10530*/  IMAD.U32 R6, RZ, RZ, UR9 ;  /* 0x00000009ff067e24 */ /* 0x000fe2000f8e00ff */
[----:B------:R-:W-:Y:S01]  /*10540*/  LOP3.LUT R3, R3, 0x40, R4, 0xe2, !PT ;  /* 0x0000004003037812 */ /* 0x000fe200078ee204 */
[----:B------:R-:W-:Y:S01]  /*10550*/  IMAD.MOV.U32 R4, RZ, RZ, -0x2 ;  /* 0xfffffffeff047424 */ /* 0x000fe200078e00ff */
[----:B------:R-:W-:Y:S02]  /*10560*/  PLOP3.LUT P0, PT, PT, PT, UP2, 0x80, 0x0 ;  /* 0x000000000000781c */ /* 0x000fe40003f0f028 */
[----:B------:R-:W-:Y:S01]  /*10570*/  IADD3 R6, R6, -UR7, R0 ;  /* 0x8000000706067c10 */ /* 0x000fe2000fffe000 */
[----:B------:R-:W-:Y:S01]  /*10580*/  USEL UR7, URZ, 0x1, !UP0 ;  /* 0x000000013f077887 */ /* 0x000fe2000c000000 */
[----:B------:R-:W-:Y:S01]  /*10590*/  IMAD.U32 R0, RZ, RZ, UR4 ;  /* 0x00000004ff007e24 */ /* 0x000fe2000f8e00ff */
[----:B------:R-:W-:Y:S01]  /*105a0*/  SHF.R.S32.HI R21, RZ, 0x1f, R20 ;  /* 0x0000001fff157819 */ /* 0x000fe20000011414 */
[----:B------:R-:W-:Y:S01]  /*105b0*/  IMAD R2, R2, R4, UR14 ;  /* 0x0000000e02027e24 */ /* 0x000fe2000f8e0204 */
[----:B------:R-:W-:Y:S01]  /*105c0*/  LOP3.LUT R3, R3, UR10, R5, 0xfe, !PT ;  /* 0x0000000a03037c12 */ /* 0x000fe2000f8efe05 */
[----:B------:R-:W-:Y:S01]  /*105d0*/  IMAD.U32 R4, RZ, RZ, UR12 ;  /* 0x0000000cff047e24 */ /* 0x000fe2000f8e00ff */
[----:B------:R1:W-:Y:S02]  /*105e0*/  STL [R1+0x46c], R0 ;  /* 0x00046c0001007387 */ /* 0x0003e40000100800 */
[----:B-1----:R-:W-:Y:S01]  /*105f0*/  VIADD R0, R2, -UR6 ;  /* 0x8000000602007c36 */ /* 0x002fe20008000000 */
[----:B--2---:R-:W-:-:S02]  /*10600*/  R2UR UR16, R7 ;  /* 0x00000000071072ca */ /* 0x004fc400000e0000 */
[----:B---3--:R-:W-:-:S11]  /*10610*/  R2UR UR17, R8 ;  /* 0x00000000081172ca */ /* 0x008fd600000e0000 */
[----:B------:R-:W-:-:S03]  /*10620*/  ULOP3.LUT UR16, UR5, UR16, UR7, 0x96, !UPT ;  /* 0x0000001005107292 */ /* 0x000fc6000f8e9607 */
[----:B------:R-:W-:-:S03]  /*10630*/  UMOV UR7, 0xffffffff ;  /* 0xffffffff00077882 */ /* 0x000fc60000000000 */
[----:B------:R-:W-:Y:S01]  /*10640*/  IMAD.U32 R2, RZ, RZ, UR16 ;  /* 0x00000010ff027e24 */ /* 0x000fe2000f8e00ff */
[----:B------:R-:W-:Y:S02]  /*10650*/  USHF.R.S32.HI UR15, URZ, 0x1f, UR17 ;  /* 0x0000001f3f0f7899 */ /* 0x000fe40008011411 */
[----:B------:R-:W-:Y:S02]  /*10660*/  IMAD.WIDE.U32 R4, R4, UR17, R20 ;  /* 0x0000001104047c25 */ /* 0x000fe4000f8e0014 */
[----:B------:R1:W-:Y:S01]  /*10670*/  STL [R1+0x474], R2 ;  /* 0x0004740201007387 */ /* 0x0003e20000100800 */
[----:B------:R-:W-:-:S04]  /*10680*/  UIMAD UR8, UR15, UR12, URZ ;  /* 0x0000000c0f0872a4 */ /* 0x000fc8000f8e023f */
[----:B------:R-:W-:-:S06]  /*10690*/  UIMAD UR8, UR17, UR13, UR8 ;  /* 0x0000000d110872a4 */ /* 0x000fcc000f8e0208 */
[----:B------:R-:W-:Y:S01]  /*106a0*/  VIADD R5, R5, UR8 ;  /* 0x0000000805057c36 */ /* 0x000fe20008000000 */
[----:B-1----:R-:W-:Y:S06]  /*106b0*/  @P0 BRA `(.L_x_28) ;  /* 0x000001a000d00947 */ /* 0x002fec0003800000 */
[----:B------:R-:W-:Y:S01]  /*106c0*/  ISETP.NE.AND P0, PT, R18, RZ, PT ;  /* 0x000000ff1200720c */ /* 0x000fe20003f05270 */
[----:B------:R-:W-:Y:S01]  /*106d0*/  ULDC.64 UR12, c[0x0][0x5c8] ;  /* 0x00017200000c7ab9 */ /* 0x000fe20000000a00 */
[----:B------:R-:W-:Y:S01]  /*106e0*/  BSSY B0, `(.L_x_28) ;  /* 0x0001a31000007945 */ /* 0x000fe20003800000 */
[----:B------:R-:W-:Y:S01]  /*106f0*/  UIMAD UR4, UR11, UR12, URZ ;  /* 0x0000000c0b0472a4 */ /* 0x000fe2000f8e023f */
[----:B------:R-:W-:Y:S02]  /*10700*/  IMAD.U32 R7, RZ, RZ, UR13 ;  /* 0x0000000dff077e24 */ /* 0x000fe4000f8e00ff */
[----:B------:R-:W-:-:S04]  /*10710*/  IMAD.WIDE.U32 R4, R3, UR12, R4 ;  /* 0x0000000c03047c25 */ /* 0x000fc8000f8e0004 */
[----:B------:R-:W-:-:S04]  /*10720*/  IMAD R7, R3, R7, UR4 ;  /* 0x0000000403077e24 */ /* 0x000fc8000f8e0207 */
[----:B------:R-:W-:Y:S01]  /*10730*/  IMAD.IADD R7, R5, 0x1, R7 ;  /* 0x0000000105077824 */ /* 0x000fe200078e0207 */
[----:B------:R-:W-:Y:S06]  /*10740*/  @!P0 BRA `(.L_x_29) ;  /* 0x0000011000a48947 */ /* 0x000fec0003800000 */
[----:B------:R-:W-:Y:S01]  /*10750*/  R2UR UR5, R8 ;  /* 0x00000000080572ca */ /* 0x000fe200000e0000 */
[----:B------:R-:W1:Y:S01]  /*10760*/  LDC.64 R14, c[0x0][0x5a8] ;  /* 0x00016a00ff0e7b82 */ /* 0x000e620000000a00 */
[----:B------:R-:W-:Y:S01]  /*10770*/  ULDC.64 UR8, c[0x0][0x5b8] ;  /* 0x00016e0000087ab9 */ /* 0x000fe20000000a00 */
[----:B------:R-:W-:Y:S01]  /*10780*/  ISETP.GE.AND P5, PT, R6, 0x1, PT ;  /* 0x000000010600780c */ /* 0x000fe20003fa6270 */
[----:B------:R-:W-:Y:S02]  /*10790*/  UIMAD UR4, UR15, UR8, URZ ;  /* 0x000000080f0472a4 */ /* 0x000fe4000f8e023f */
[----:B------:R-:W-:Y:S01]  /*107a0*/  IMAD.U32 R2, RZ, RZ, UR8 ;  /* 0x00000008ff027e24 */ /* 0x000fe2000f8e00ff */
[----:B------:R-:W-:Y:S01]  /*107b0*/  LOP3.LUT R19, R19, 0xffffffef, RZ, 0xc0, !PT ;  /* 0xffffffef13137812 */ /* 0x000fe200078ec0ff */
[----:B------:R-:W-:Y:S01]  /*107c0*/  BSSY B1, `(.L_x_30) ;  /* 0x0000011000017945 */ /* 0x000fe20003800000 */
[----:B------:R-:W-:Y:S01]  /*107d0*/  ISETP.LT.OR P1, PT, R0, 0x1, !P5 ;  /* 0x000000010000780c */ /* 0x000fe20006f21670 */
[----:B------:R-:W2:Y:S03]  /*107e0*/  LDC.64 R8, c[0x0][0x5b0] ;  /* 0x00016c00ff087b82 */ /* 0x000ea60000000a00 */
[----:B------:R-:W-:-:S02]  /*107f0*/  UIMAD UR4, UR5, UR9, UR4 ;  /* 0x00000009050472a4 */ /* 0x000fc4000f8e0204 */
[----:B------:R-:W-:Y:S01]  /*10800*/  IMAD.WIDE.U32 R20, R2, UR5, R20 ;  /* 0x0000000502147c25 */ /* 0x000fe2000f8e0014 */
[----:B------:R-:W-:-:S03]  /*10810*/  @P5 LOP3.LUT R19, R19, 0x10, RZ, 0xfc, !PT ;  /* 0x0000001013135812 */ /* 0x000fc600078efcff */
[----:B------:R-:W-:Y:S02]  /*10820*/  IMAD.MOV.U32 R10, RZ, RZ, R20 ;  /* 0x000000ffff0a7224 */ /* 0x000fe400078e0014 */
[----:B------:R-:W-:-:S05]  /*10830*/  VIADD R11, R21, UR4 ;  /* 0x00000004150b7c36 */ /* 0x000fca0008000000 */
[----:B------:R3:W-:Y:S01]  /*10840*/  STL.64 [R1+0x448], R10 ;  /* 0x0004480a01007387 */ /* 0x0007e20000100a00 */
[----:B--2---:R-:W-:Y:S02]  /*10850*/  IMAD R22, R8, UR11, RZ ;  /* 0x0000000b08167c24 */ /* 0x004fe4000f8e02ff */
[----:B---3--:R-:W-:-:S04]  /*10860*/  IMAD.WIDE.U32 R10, R3, R8, R10 ;  /* 0x00000008030a7225 */ /* 0x008fc800078e000a */
[----:B------:R-:W-:Y:S01]  /*10870*/  IMAD R22, R3, R9, R22 ;  /* 0x0000000903167224 */ /* 0x000fe200078e0216 */
[----:B-1----:R-:W-:-:S04]  /*10880*/  IADD3 R12, P0, R10, R14, RZ ;  /* 0x0000000e0a0c7210 */ /* 0x002fc80007f1e0ff */
[----:B------:R-:W-:-:S05]  /*10890*/  IADD3.X R13, R15, R11, R22, P0, !PT ;  /* 0x0000000b0f0d7210 */ /* 0x000fca00007fe416 */
[----:B------:R1:W-:Y:S01]  /*108a0*/  STL.64 [R1+0x440], R12 ;  /* 0x0004400c01007387 */ /* 0x0003e20000100a00 */
[----:B------:R-:W-:Y:S05]  /*108b0*/  @P1 BRA `(.L_x_31) ;  /* 0x0000000000041947 */ /* 0x000fea0003800000 */
[----:B------:R2:W5:Y:S02]  /*108c0*/  LDG.E.U8 R16, desc[UR60][R12.64] ;  /* 0x0000003c0c107981 */ /* 0x000564000c1e1100 */
.L_x_31:
[----:B------:R-:W-:Y:S05]  /*108d0*/  BSYNC B1 ;  /* 0x0000000000017941 */ /* 0x000fea0003800000 */
.L_x_30:
[----:B------:R-:W3:Y:S01]  /*108e0*/  LDL.LU R10, [R1+0x420] ;  /* 0x00042000010a7983 */ /* 0x000ee20000300800 */
[----:B-----5:R-:W-:Y:S01]  /*108f0*/  LOP3.LUT R2, R16, 0xffff, RZ, 0xc0, !PT ;  /* 0x0000ffff10027812 */ /* 0x020fe200078ec0ff */
[----:B------:R-:W-:Y:S01]  /*10900*/  ULDC.64 UR4, c[0x0][0x5c0] ;  /* 0x0001700000047ab9 */ /* 0x000fe20000000a00 */
[----:B------:R-:W-:Y:S01]  /*10910*/  ISETP.LT.OR P2, PT, R0, 0x2, !P5 ;  /* 0x000000020000780c */ /* 0x000fe20006f41670 */
[----:B------:R-:W-:Y:S01]  /*10920*/  BSSY B1, `(.L_x_32) ;  /* 0x000000b000017945 */ /* 0x000fe20003800000 */
[----:B------:R-:W-:Y:S02]  /*10930*/  PRMT R2, R2, 0x8880, RZ ;  /* 0x0000888002027816 */ /* 0x000fe400000000ff */
[----:B------:R-:W-:-:S03]  /*10940*/  IADD3 R4, P0, R4, UR4, RZ ;  /* 0x0000000404047c10 */ /* 0x000fc6000ff1e0ff */
[----:B------:R-:W-:Y:S01]  /*10950*/  IMAD R2, R2, R18, RZ ;  /* 0x0000001202027224 */ /* 0x000fe200078e02ff */
[----:B------:R-:W-:-:S03]  /*10960*/  IADD3.X R5, R7, UR5, RZ, P0, !PT ;  /* 0x0000000507057c10 */ /* 0x000fc600087fe4ff */
[----:B---3--:R-:W-:-:S05]  /*10970*/  @!P1 IMAD R7, R10, R17, R2 ;  /* 0x000000110a079224 */ /* 0x008fca00078e0202 */
[----:B------:R3:W-:Y:S01]  /*10980*/  @!P1 STG.E.U8 desc[UR60][R4.64], R7 ;  /* 0x0000000704009986 */ /* 0x0007e2000c10113c */
[----:B------:R-:W-:Y:S05]  /*10990*/  @P2 BRA `(.L_x_33) ;  /* 0x00000000000c2947 */ /* 0x000fea0003800000 */
[----:B------:R-:W4:Y:S02]  /*109a0*/  LDG.E.U8 R16, desc[UR60][R12.64+0x1] ;  /* 0x0000013c0c107981 */ /* 0x000f24000c1e1100 */
[----:B----4-:R-:W-:-:S05]  /*109b0*/  PRMT R2, R16, 0x8880, RZ ;  /* 0x0000888010027816 */ /* 0x010fca00000000ff */
[----:B------:R-:W-:-:S07]  /*109c0*/  IMAD R2, R2, R18, RZ ;  /* 0x0000001202027224 */ /* 0x000fce00078e02ff */
.L_x_33:
[----:B------:R-:W-:Y:S05]  /*109d0*/  BSYNC B1 ;  /* 0x0000000000017941 */ /* 0x000fea0003800000 */
.L_x_32:
[----:B---3--:R-:W3:Y:S04]  /*109e0*/  LDL.LU R7, [R1+0x424] ;  /* 0x0004240001077983 */ /* 0x008ee80000300800 */
[----:B------:R4:W-:Y:S04]  /*109f0*/  STL.64 [R1+0x488], R18 ;  /* 0x0004881201007387 */ /* 0x0009e80000100a00 */
[----:B------:R-:W3:Y:S04]  /*10a00*/  LDL R232, [R1+0x454] ;  /* 0x0004540001e87983 */ /* 0x000ee80000100800 */
[----:B----4-:R-:W4:Y:S01]  /*10a10*/  LDL.64 R18, [R1+0x448] ;  /* 0x0004480001127983 */ /* 0x010f220000100a00 */
[C---:B------:R-:W-:Y:S01]  /*10a20*/  SHF.L.U64.HI R11, R8.reuse, 0x3, R9 ;  /* 0x00000003080b7819 */ /* 0x040fe20000010209 */
[----:B------:R-:W-:-:S04]  /*10a30*/  IMAD.SHL.U32 R10, R8, 0x8, RZ ;  /* 0x00000008080a7824 */ /* 0x000fc800078e00ff */
[----:B-12---:R-:W-:-:S04]  /*10a40*/  IMAD.WIDE.U32 R12, R3, R8, R10 ;  /* 0x00000008030c7225 */ /* 0x006fc800078e000a */
[----:B------:R-:W-:Y:S01]  /*10a50*/  IMAD.IADD R22, R22, 0x1, R13 ;  /* 0x0000000116167824 */ /* 0x000fe200078e020d */
[----:B------:R-:W-:-:S04]  /*10a60*/  ISETP.GE.AND P6, PT, R6, 0x9, PT ;  /* 0x000000090600780c */ /* 0x000fc80003fc6270 */
[C---:B------:R-:W-:Y:S01]  /*10a70*/  ISETP.LT.OR P4, PT, R0.reuse, 0x1, !P6 ;  /* 0x000000010000780c */ /* 0x040fe20007781670 */
[----:B------:R-:W-:Y:S01]  /*10a80*/  BSSY B1, `(.L_x_34) ;  /* 0x000000e000017945 */ /* 0x000fe20003800000 */
[----:B------:R-:W-:Y:S01]  /*10a90*/  ISETP.LT.OR P0, PT, R0, 0x2, !P6 ;  /* 0x000000020000780c */ /* 0x000fe20007701670 */
[----:B---3--:R-:W-:-:S05]  /*10aa0*/  @!P2 IMAD R7, R7, R17, R2 ;  /* 0x000000110707a224 */ /* 0x008fca00078e0202 */
[----:B------:R1:W-:Y:S01]  /*10ab0*/  @!P2 STG.E.U8 desc[UR60][R4.64+0x1], R7 ;  /* 0x000001070400a986 */ /* 0x0003e2000c10113c */
[----:B------:R-:W-:-:S04]  /*10ac0*/  IADD3 R234, P1, P2, R20, R14, R12 ;  /* 0x0000000e14ea7210 */ /* 0x000fc80007a3e00c */
[----:B----4-:R-:W-:Y:S02]  /*10ad0*/  IADD3.X R235, R19, R15, R22, P1, P2 ;  /* 0x0000000f13eb7210 */ /* 0x010fe40000fe4416 */
[----:B------:R1:W5:Y:S04]  /*10ae0*/  LDL.LU.64 R18, [R1+0x488] ;  /* 0x0004880001127983 */ /* 0x0003680000300a00 */
[----:B------:R1:W-:Y:S01]  /*10af0*/  STL.64 [R1+0x420], R234 ;  /* 0x000420ea01007387 */ /* 0x0003e20000100a00 */
[----:B------:R-:W-:-:S13]  /*10b00*/  R2UR UR4, R232 ;  /* 0x00000000e80472ca */ /* 0x000fda00000e0000 */
[----:B------:R-:W-:Y:S01]  /*10b10*/  @!P4 IADD3 R12, P3, R4, UR4, RZ ;  /* 0x00000004040ccc10 */ /* 0x000fe2000ff7e0ff */
[----:B-1----:R-:W-:-:S12]  /*10b20*/  @P4 BRA `(.L_x_35) ;  /* 0x00000000000c4947 */ /* 0x002fd80003800000 */
[----:B------:R-:W2:Y:S02]  /*10b30*/  LDG.E.U8 R16, desc[UR60][R234.64] ;  /* 0x0000003cea107981 */ /* 0x000ea4000c1e1100 */
[----:B--2---:R-:W-:-:S05]  /*10b40*/  PRMT R2, R16, 0x8880, RZ ;  /* 0x0000888010027816 */ /* 0x004fca00000000ff */
[----:B-----5:R-:W-:-:S07]  /*10b50*/  IMAD R2, R2, R18, RZ ;  /* 0x0000001202027224 */ /* 0x020fce00078e02ff */
.L_x_35:
[----:B------:R-:W-:Y:S05]  /*10b60*/  BSYNC B1 ;  /* 0x0000000000017941 */ /* 0x000fea0003800000 */
.L_x_34:
[----:B------:R-:W2:Y:S04]  /*10b70*/  LDL.LU R7, [R1+0x428] ;  /* 0x0004280001077983 */ /* 0x000ea80000300800 */
[----:B------:R-:W3:Y:S01]  /*10b80*/  LDL R233, [R1+0x450] ;  /* 0x0004500001e97983 */ /* 0x000ee20000100800 */
[----:B------:R-:W-:Y:S01]  /*10b90*/  R2UR UR4, R232 ;  /* 0x00000000e80472ca */ /* 0x000fe200000e0000 */
[----:B------:R-:W-:Y:S01]  /*10ba0*/  BSSY B1, `(.L_x_36) ;  /* 0x000000d000017945 */ /* 0x000fe20003800000 */
[C---:B------:R-:W-:Y:S02]  /*10bb0*/  ISETP.LT.OR P2, PT, R0.reuse, 0x9, !P5 ;  /* 0x000000090000780c */ /* 0x040fe40006f41670 */
[----:B------:R-:W-:Y:S01]  /*10bc0*/  ISETP.LT.OR P1, PT, R0, 0x9, !P6 ;  /* 0x000000090000780c */ /* 0x000fe20007721670 */
[----:B--2---:R-:W-:Y:S01]  /*10bd0*/  @!P4 IMAD R7, R7, R17, R2 ;  /* 0x000000110707c224 */ /* 0x004fe200078e0202 */
[----:B---3--:R-:W-:-:S13]  /*10be0*/  R2UR UR5, R233 ;  /* 0x00000000e90572ca */ /* 0x008fda00000e0000 */
[----:B------:R-:W-:Y:S02]  /*10bf0*/  @!P4 IADD3.X R13, R5, UR5, RZ, P3, !PT ;  /* 0x00000005050dcc10 */ /* 0x000fe40009ffe4ff */
[----:B------:R-:W-:-:S03]  /*10c00*/  ISETP.LT.OR P3, PT, R0, 0xa, !P5 ;  /* 0x0000000a0000780c */ /* 0x000fc60006f61670 */
[----:B------:R1:W-:Y:S02]  /*10c10*/  @!P4 STG.E.U8 desc[UR60][R12.64], R7 ;  /* 0x000000070c00c986 */ /* 0x0003e4000c10113c */
[----:B-1----:R-:W-:Y:S01]  /*10c20*/  @!P0 IADD3 R12, P4, R4, UR4, RZ ;  /* 0x00000004040c8c10 */ /* 0x002fe2000ff9e0ff */
[----:B------:R-:W-:-:S12]  /*10c30*/  @P0 BRA `(.L_x_37) ;  /* 0x00000000000c0947 */ /* 0x000fd80003800000 */
[----:B------:R-:W2:Y:S02]  /*10c40*/  LDG.E.U8 R16, desc[UR60][R234.64+0x1] ;  /* 0x0000013cea107981 */ /* 0x000ea4000c1e1100 */
[----:B--2---:R-:W-:-:S05]  /*10c50*/  PRMT R2, R16, 0x8880, RZ ;  /* 0x0000888010027816 */ /* 0x004fca00000000ff */
[----:B-----5:R-:W-:-:S07]  /*10c60*/  IMAD R2, R2, R18, RZ ;  /* 0x0000001202027224 */ /* 0x020fce00078e02ff */
.L_x_37:
[----:B------:R-:W-:Y:S05]  /*10c70*/  BSYNC B1 ;  /* 0x0000000000017941 */ /* 0x000fea0003800000 */
.L_x_36:
[----:B------:R-:W2:Y:S04]  /*10c80*/  LDL.LU R7, [R1+0x42c] ;  /* 0x00042c0001077983 */ /* 0x000ea80000300800 */
[----:B------:R1:W5:Y:S01]  /*10c90*/  LDL.64 R22, [R1+0x440] ;  /* 0x0004400001167983 */ /* 0x0003620000100a00 */
[----:B------:R-:W-:Y:S01]  /*10ca0*/  R2UR UR4, R233 ;  /* 0x00000000e90472ca */ /* 0x000fe200000e0000 */
[----:B------:R-:W-:-:S12]  /*10cb0*/  BSSY B1, `(.L_x_38) ;  /* 0x0000008000017945 */ /* 0x000fd80003800000 */
[----:B------:R-:W-:Y:S01]  /*10cc0*/  @!P0 IADD3.X R13, R5, UR4, RZ, P4, !PT ;  /* 0x00000004050d8c10 */ /* 0x000fe2000a7fe4ff */
[----:B--2---:R-:W-:-:S05]  /*10cd0*/  @!P0 IMAD R7, R7, R17, R2 ;  /* 0x0000001107078224 */ /* 0x004fca00078e0202 */
[----:B------:R1:W-:Y:S01]  /*10ce0*/  @!P0 STG.E.U8 desc[UR60][R12.64+0x1], R7 ;  /* 0x000001070c008986 */ /* 0x0003e2000c10113c */
[----:B------:R-:W-:Y:S05]  /*10cf0*/  @P2 BRA `(.L_x_39) ;  /* 0x00000000000c2947 */ /* 0x000fea0003800000 */
[----:B-----5:R-:W2:Y:S02]  /*10d00*/  LDG.E.U8 R16, desc[UR60][R22.64+0x8] ;  /* 0x0000083c16107981 */ /* 0x020ea4000c1e1100 */
[----:B--2---:R-:W-:-:S05]  /*10d10*/  PRMT R2, R16, 0x8880, RZ ;  /* 0x0000888010027816 */ /* 0x004fca00000000ff */
[----:B------:R-:W-:-:S07]  /*10d20*/  IMAD R2, R2, R18, RZ ;  /* 0x0000001202027224 */ /* 0x000fce00078e02ff */
.L_x_39:
[----:B------:R-:W-:Y:S05]  /*10d30*/  BSYNC B1 ;  /* 0x0000000000017941 */ /* 0x000fea0003800000 */
.L_x_38:
[----:B-1----:R-:W2:Y:S01]  /*10d40*/  LDL.LU R7, [R1+0x430] ;  /* 0x0004300001077983 */ /* 0x002ea20000300800 */
[----:B------:R-:W-:Y:S01]  /*10d50*/  BSSY B1, `(.L_x_40) ;  /* 0x0000007000017945 */ /* 0x000fe20003800000 */
[----:B--2---:R-:W-:-:S05]  /*10d60*/  @!P2 IMAD R7, R7, R17, R2 ;  /* 0x000000110707a224 */ /* 0x004fca00078e0202 */
[----:B------:R1:W-:Y:S01]  /*10d70*/  @!P2 STG.E.U8 desc[UR60][R4.64+0x8], R7 ;  /* 0x000008070400a986 */ /* 0x0003e2000c10113c */
[----:B------:R-:W-:Y:S05]  /*10d80*/  @P3 BRA `(.L_x_41) ;  /* 0x00000000000c3947 */ /* 0x000fea0003800000 */
[----:B-----5:R-:W2:Y:S02]  /*10d90*/  LDG.E.U8 R16, desc[UR60][R22.64+0x9] ;  /* 0x0000093c16107981 */ /* 0x020ea4000c1e1100 */
[----:B--2---:R-:W-:-:S05]  /*10da0*/  PRMT R2, R16, 0x8880, RZ ;  /* 0x0000888010027816 */ /* 0x004fca00000000ff */
[----:B------:R-:W-:-:S07]  /*10db0*/  IMAD R2, R2, R18, RZ ;  /* 0x0000001202027224 */ /* 0x000fce00078e02ff */
.L_x_41:
[----:B------:R-:W-:Y:S05]  /*10dc0*/  BSYNC B1 ;  /* 0x0000000000017941 */ /* 0x000fea0003800000 */
.L_x_40:
[----:B-1----:R-:W2:Y:S01]  /*10dd0*/  LDL.LU R7, [R1+0x434] ;  /* 0x0004340001077983 */ /* 0x002ea20000300800 */
[----:B------:R-:W-:Y:S01]  /*10de0*/  R2UR UR4, R232 ;  /* 0x00000000e80472ca */ /* 0x000fe200000e0000 */
[----:B------:R-:W-:Y:S01]  /*10df0*/  BSSY B1, `(.L_x_42) ;  /* 0x0000009000017945 */ /* 0x000fe20003800000 */
[----:B------:R-:W-:-:S11]  /*10e00*/  ISETP.LT.OR P0, PT, R0, 0xa, !P6 ;  /* 0x0000000a0000780c */ /* 0x000fd60007701670 */
[----:B------:R-:W-:Y:S01]  /*10e10*/  @!P1 IADD3 R12, P2, R4, UR4, RZ ;  /* 0x00000004040c9c10 */ /* 0x000fe2000ff5e0ff */
[----:B--2---:R-:W-:-:S05]  /*10e20*/  @!P3 IMAD R7, R7, R17, R2 ;  /* 0x000000110707b224 */ /* 0x004fca00078e0202 */
[----:B------:R1:W-:Y:S01]  /*10e30*/  @!P3 STG.E.U8 desc[UR60][R4.64+0x9], R7 ;  /* 0x000009070400b986 */ /* 0x0003e2000c10113c */
[----:B------:R-:W-:Y:S06]  /*10e40*/  @P1 BRA `(.L_x_43) ;  /* 0x00000000000c1947 */ /* 0x000fec0003800000 */
[----:B------:R-:W2:Y:S02]  /*10e50*/  LDG.E.U8 R16, desc[UR60][R234.64+0x8] ;  /* 0x0000083cea107981 */ /* 0x000ea4000c1e1100 */
[----:B--2---:R-:W-:-:S05]  /*10e60*/  PRMT R2, R16, 0x8880, RZ ;  /* 0x0000888010027816 */ /* 0x004fca00000000ff */
[----:B-----5:R-:W-:-:S07]  /*10e70*/  IMAD R2, R2, R18, RZ ;  /* 0x0000001202027224 */ /* 0x020fce00078e02ff */
.L_x_43:
[----:B------:R-:W-:Y:S05]  /*10e80*/  BSYNC B1 ;  /* 0x0000000000017941 */ /* 0x000fea0003800000 */
.L_x_42:
[----:B-1----:R-:W2:Y:S01]  /*10e90*/  LDL.LU R7, [R1+0x438] ;  /* 0x0004380001077983 */ /* 0x002ea20000300800 */
[----:B------:R-:W-:Y:S01]  /*10ea0*/  R2UR UR5, R233 ;  /* 0x00000000e90572ca */ /* 0x000fe200000e0000 */
[----:B------:R-:W-:Y:S01]  /*10eb0*/  BSSY B1, `(.L_x_44) ;  /* 0x000000a000017945 */ /* 0x000fe20003800000 */
[----:B------:R-:W-:-:S11]  /*10ec0*/  R2UR UR4, R232 ;  /* 0x00000000e80472ca */ /* 0x000fd600000e0000 */
[----:B------:R-:W-:Y:S01]  /*10ed0*/  @!P1 IADD3.X R13, R5, UR5, RZ, P2, !PT ;  /* 0x00000005050d9c10 */ /* 0x000fe200097fe4ff */
[----:B--2---:R-:W-:-:S05]  /*10ee0*/  @!P1 IMAD R7, R7, R17, R2 ;  /* 0x0000001107079224 */ /* 0x004fca00078e0202 */
[----:B------:R1:W-:Y:S02]  /*10ef0*/  @!P1 STG.E.U8 desc[UR60][R12.64+0x8], R7 ;  /* 0x000008070c009986 */ /* 0x0003e4000c10113c */
[----:B-1----:R-:W-:Y:S01]  /*10f00*/  @!P0 IADD3 R12, P1, R4, UR4, RZ ;  /* 0x00000004040c8c10 */ /* 0x002fe2000ff3e0ff */
[----:B------:R-:W-:-:S12]  /*10f10*/  @P0 BRA `(.L_x_45) ;  /* 0x00000000000c0947 */ /* 0x000fd80003800000 */
[----:B------:R-:W2:Y:S02]  /*10f20*/  LDG.E.U8 R16, desc[UR60][R234.64+0x9] ;  /* 0x0000093cea107981 */ /* 0x000ea4000c1e1100 */
[----:B--2---:R-:W-:-:S05]  /*10f30*/  PRMT R2, R16, 0x8880, RZ ;  /* 0x0000888010027816 */ /* 0x004fca00000000ff */
[----:B-----5:R-:W-:-:S07]  /*10f40*/  IMAD R2, R2, R18, RZ ;  /* 0x0000001202027224 */ /* 0x020fce00078e02ff */
.L_x_45:
[----:B------:R-:W-:Y:S05]  /*10f50*/  BSYNC B1 ;  /* 0x0000000000017941 */ /* 0x000fea0003800000 */
.L_x_44:
[----:B------:R-:W2:Y:S04]  /*10f60*/  LDL.LU R7, [R1+0x43c] ;  /* 0x00043c0001077983 */ /* 0x000ea80000300800 */
[----:B------:R-:W3:Y:S04]  /*10f70*/  LDL R235, [R1+0x464] ;  /* 0x0004640001eb7983 */ /* 0x000ee80000100800 */
[----:B-----5:R-:W4:Y:S01]  /*10f80*/  LDL.64 R22, [R1+0x448] ;  /* 0x0004480001167983 */ /* 0x020f220000100a00 */
[----:B------:R-:W-:Y:S02]  /*10f90*/  R2UR UR5, R233 ;  /* 0x00000000e90572ca */ /* 0x000fe400000e0000 */
[----:B------:R-:W-:-:S11]  /*10fa0*/  ISETP.GE.AND P4, PT, R6, 0x81, PT ;  /* 0x000000810600780c */ /* 0x000fd60003f86270 */
[----:B------:R-:W-:Y:S02]  /*10fb0*/  @!P0 IADD3.X R13, R5, UR5, RZ, P1, !PT ;  /* 0x00000005050d8c10 */ /* 0x000fe40008ffe4ff */
[----:B------:R-:W-:Y:S01]  /*10fc0*/  ISETP.LT.OR P1, PT, R0, 0x1, !P4 ;  /* 0x000000010000780c */ /* 0x000fe20006721670 */
[----:B------:R-:W-:Y:S01]  /*10fd0*/  BSSY B1, `(.L_x_46) ;  /* 0x0000012000017945 */ /* 0x000fe20003800000 */
[----:B------:R-:W-:-:S04]  /*10fe0*/  LOP3.LUT R19, R19, 0xfffffff7, RZ, 0xc0, !PT ;  /* 0xfffffff713137812 */ /* 0x000fc800078ec0ff */
[----:B------:R-:W-:Y:S01]  /*10ff0*/  @P4 LOP3.LUT R19, R19, 0x8, RZ, 0xfc, !PT ;  /* 0x0000000813134812 */ /* 0x000fe200078efcff */
[----:B--2---:R-:W-:-:S05]  /*11000*/  @!P0 IMAD R7, R7, R17, R2 ;  /* 0x0000001107078224 */ /* 0x004fca00078e0202 */
[----:B------:R1:W-:Y:S01]  /*11010*/  @!P0 STG.E.U8 desc[UR60][R12.64+0x9], R7 ;  /* 0x000009070c008986 */ /* 0x0003e2000c10113c */
[----:B------:R-:W-:Y:S02]  /*11020*/  IADD3 R234, P0, R3, 0x80, RZ ;  /* 0x0000008003ea7810 */ /* 0x000fe40007f1e0ff */
[----:B---3--:R-:W-:-:S03]  /*11030*/  R2UR UR4, R235 ;  /* 0x00000000eb0472ca */ /* 0x008fc600000e0000 */
[----:B-1----:R-:W-:Y:S02]  /*11040*/  IMAD.X R7, RZ, RZ, UR11, P0 ;  /* 0x0000000bff077e24 */ /* 0x002fe400080e06ff */
[----:B----4-:R-:W-:-:S04]  /*11050*/  IMAD.WIDE.U32 R12, R234, R8, R22 ;  /* 0x00000008ea0c7225 */ /* 0x010fc800078e0016 */
[----:B------:R-:W-:Y:S01]  /*11060*/  IMAD R7, R7, R8, RZ ;  /* 0x0000000807077224 */ /* 0x000fe200078e02ff */
[----:B------:R-:W-:-:S03]  /*11070*/  IADD3 R236, P0, R12, R14, RZ ;  /* 0x0000000e0cec7210 */ /* 0x000fc60007f1e0ff */
[----:B------:R-:W-:-:S05]  /*11080*/  IMAD R7, R234, R9, R7 ;  /* 0x00000009ea077224 */ /* 0x000fca00078e0207 */
[----:B------:R-:W-:Y:S02]  /*11090*/  IADD3.X R237, R15, R13, R7, P0, !PT ;  /* 0x0000000d0fed7210 */ /* 0x000fe400007fe407 */
[----:B------:R-:W-:Y:S01]  /*110a0*/  @!P1 IADD3 R12, P0, R4, UR4, RZ ;  /* 0x00000004040c9c10 */ /* 0x000fe2000ff1e0ff */
[----:B------:R-:W-:-:S12]  /*110b0*/  @P1 BRA `(.L_x_47) ;  /* 0x00000000000c1947 */ /* 0x000fd80003800000 */
[----:B------:R-:W2:Y:S02]  /*110c0*/  LDG.E.U8 R16, desc[UR60][R236.64] ;  /* 0x0000003cec107981 */ /* 0x000ea4000c1e1100 */
[----:B--2---:R-:W-:-:S05]  /*110d0*/  PRMT R2, R16, 0x8880, RZ ;  /* 0x0000888010027816 */ /* 0x004fca00000000ff */
[----:B------:R-:W-:-:S07]  /*110e0*/  IMAD R2, R2, R18, RZ ;  /* 0x0000001202027224 */ /* 0x000fce00078e02ff */
.L_x_47:
[----:B------:R-:W-:Y:S05]  /*110f0*/  BSYNC B1 ;  /* 0x0000000000017941 */ /* 0x000fea0003800000 */
.L_x_46:
[----:B------:R-:W2:Y:S04]  /*11100*/  LDL.LU R22, [R1+0x400] ;  /* 0x0004000001167983 */ /* 0x000ea80000300800 */
[----:B------:R-:W3:Y:S01]  /*11110*/  LDL R23, [R1+0x470] ;  /* 0x0004700001177983 */ /* 0x000ee20000100800 */
[----:B------:R-:W-:Y:S01]  /*11120*/  R2UR UR4, R235 ;  /* 0x00000000eb0472ca */ /* 0x000fe200000e0000 */
[----:B------:R-:W-:Y:S01]  /*11130*/  BSSY B1, `(.L_x_48) ;  /* 0x000000b000017945 */ /* 0x000fe20003800000 */
[----:B--2---:R-:W-:Y:S01]  /*11140*/  @!P1 IMAD R22, R22, R17, R2 ;  /* 0x0000001116169224 */ /* 0x004fe200078e0202 */
[----:B---3--:R-:W-:-:S13]  /*11150*/  R2UR UR5, R23 ;  /* 0x00000000170572ca */ /* 0x008fda00000e0000 */
[----:B------:R-:W-:Y:S02]  /*11160*/  @!P1 IADD3.X R13, R5, UR5, RZ, P0, !PT ;  /* 0x00000005050d9c10 */ /* 0x000fe400087fe4ff */
[----:B------:R-:W-:-:S03]  /*11170*/  ISETP.LT.OR P0, PT, R0, 0x2, !P4 ;  /* 0x000000020000780c */ /* 0x000fc60006701670 */
[----:B------:R1:W-:Y:S02]  /*11180*/  @!P1 STG.E.U8 desc[UR60][R12.64], R22 ;  /* 0x000000160c009986 */ /* 0x0003e4000c10113c */
[----:B-1----:R-:W-:-:S08]  /*11190*/  IADD3 R12, P1, R4, UR4, RZ ;  /* 0x00000004040c7c10 */ /* 0x002fd0000ff3e0ff */
[----:B------:R-:W-:Y:S05]  /*111a0*/  @P0 BRA `(.L_x_49) ;  /* 0x00000000000c0947 */ /* 0x000fea0003800000 */
[----:B------:R-:W2:Y:S02]  /*111b0*/  LDG.E.U8 R16, desc[UR60][R236.64+0x1] ;  /* 0x0000013cec107981 */ /* 0x000ea4000c1e1100 */
[----:B--2---:R-:W-:-:S05]  /*111c0*/  PRMT R2, R16, 0x8880, RZ ;  /* 0x0000888010027816 */ /* 0x004fca00000000ff */
[----:B------:R-:W-:-:S07]  /*111d0*/  IMAD R2, R2, R18, RZ ;  /* 0x0000001202027224 */ /* 0x000fce00078e02ff */
.L_x_49:
[----:B------:R-:W-:Y:S05]  /*111e0*/  BSYNC B1 ;  /* 0x0000000000017941 */ /* 0x000fea0003800000 */
.L_x_48:
[----:B------:R-:W2:Y:S04]  /*111f0*/  LDL.LU R22, [R1+0x404] ;  /* 0x0004040001167983 */ /* 0x000ea80000300800 */
[----:B------:R1:W-:Y:S04]  /*11200*/  STL.64 [R1+0x488], R18 ;  /* 0x0004881201007387 */ /* 0x0003e80000100a00 */
[----:B-1----:R-:W3:Y:S01]  /*11210*/  LDL.64 R18, [R1+0x448] ;  /* 0x0004480001127983 */ /* 0x002ee20000100a00 */
[----:B------:R-:W-:Y:S02]  /*11220*/  R2UR UR4, R23 ;  /* 0x00000000170472ca */ /* 0x000fe400000e0000 */
[----:B------:R-:W-:Y:S01]  /*11230*/  R2UR UR6, R235 ;  /* 0x00000000eb0672ca */ /* 0x000fe200000e0000 */
[----:B------:R-:W-:Y:S01]  /*11240*/  IMAD.WIDE.U32 R234, R234, R8, R10 ;  /* 0x00000008eaea7225 */ /* 0x000fe200078e000a */
[----:B------:R-:W-:-:S02]  /*11250*/  R2UR UR8, R232 ;  /* 0x00000000e80872ca */ /* 0x000fc400000e0000 */
[----:B------:R-:W-:Y:S01]  /*11260*/  ISETP.GE.AND P3, PT, R6, 0x89, PT ;  /* 0x000000890600780c */ /* 0x000fe20003f66270 */
[----:B------:R-:W-:Y:S01]  /*11270*/  IMAD.IADD R7, R7, 0x1, R235 ;  /* 0x0000000107077824 */ /* 0x000fe200078e02eb */
[----:B------:R-:W-:-:S05]  /*11280*/  R2UR UR5, R233 ;  /* 0x00000000e90572ca */ /* 0x000fca00000e0000 */
[----:B------:R-:W-:Y:S02]  /*11290*/  IADD3.X R13, R5, UR4, RZ, P1, !PT ;  /* 0x00000004050d7c10 */ /* 0x000fe40008ffe4ff */
[----:B------:R-:W-:Y:S01]  /*112a0*/  IADD3 R234, P1, P2, R20, R14, R234 ;  /* 0x0000000e14ea7210 */ /* 0x000fe20007a3e0ea */
[----:B------:R-:W-:Y:S01]  /*112b0*/  BSSY B1, `(.L_x_50) ;  /* 0x000000f000017945 */ /* 0x000fe20003800000 */
[----:B--2---:R-:W-:-:S05]  /*112c0*/  @!P0 IMAD R22, R22, R17, R2 ;  /* 0x0000001116168224 */ /* 0x004fca00078e0202 */
[----:B------:R1:W-:Y:S01]  /*112d0*/  @!P0 STG.E.U8 desc[UR60][R12.64+0x1], R22 ;  /* 0x000001160c008986 */ /* 0x0003e2000c10113c */
[----:B------:R-:W-:Y:S02]  /*112e0*/  ISETP.LT.OR P0, PT, R0, 0x1, !P3 ;  /* 0x000000010000780c */ /* 0x000fe40005f01670 */
[----:B---3--:R-:W-:Y:S01]  /*112f0*/  IADD3.X R235, R19, R15, R7, P1, P2 ;  /* 0x0000000f13eb7210 */ /* 0x008fe20000fe4407 */
[----:B-1----:R-:W-:Y:S01]  /*11300*/  IMAD.U32 R22, RZ, RZ, UR8 ;  /* 0x00000008ff167e24 */ /* 0x002fe2000f8e00ff */
[----:B------:R1:W5:Y:S01]  /*11310*/  LDL.LU.64 R18, [R1+0x488] ;  /* 0x0004880001127983 */ /* 0x0003620000300a00 */
[----:B------:R-:W-:-:S08]  /*11320*/  IMAD.U32 R7, RZ, RZ, UR5 ;  /* 0x00000005ff077e24 */ /* 0x000fd0000f8e00ff */
[----:B------:R-:W-:-:S04]  /*11330*/  @!P0 IADD3 R22, P1, P2, R22, UR6, R4 ;  /* 0x0000000616168c10 */ /* 0x000fc8000fa3e004 */
[----:B------:R-:W-:Y:S02]  /*11340*/  @!P0 IADD3.X R23, R7, UR4, R5, P1, P2 ;  /* 0x0000000407178c10 */ /* 0x000fe40008fe4405 */
[----:B------:R-:W-:Y:S01]  /*11350*/  ISETP.LT.OR P1, PT, R0, 0x2, !P3 ;  /* 0x000000020000780c */ /* 0x000fe20005f21670 */
[----:B-1----:R-:W-:-:S12]  /*11360*/  @P0 BRA `(.L_x_51) ;  /* 0x00000000000c0947 */ /* 0x002fd80003800000 */
[----:B------:R-:W2:Y:S02]  /*11370*/  LDG.E.U8 R16, desc[UR60][R234.64] ;  /* 0x0000003cea107981 */ /* 0x000ea4000c1e1100 */
[----:B--2---:R-:W-:-:S05]  /*11380*/  PRMT R2, R16, 0x8880, RZ ;  /* 0x0000888010027816 */ /* 0x004fca00000000ff */
[----:B-----5:R-:W-:-:S07]  /*11390*/  IMAD R2, R2, R18, RZ ;  /* 0x0000001202027224 */ /* 0x020fce00078e02ff */
.L_x_51:
[----:B------:R-:W-:Y:S05]  /*113a0*/  BSYNC B1 ;  /* 0x0000000000017941 */ /* 0x000fea0003800000 */
.L_x_50:
[----:B------:R1:W-:Y:S04]  /*113b0*/  STL [R1+0x48c], R6 ;  /* 0x00048c0601007387 */ /* 0x0003e80000100800 */
[----:B-1----:R-:W2:Y:S04]  /*113c0*/  LDL R6, [R1+0x464] ;  /* 0x0004640001067983 */ /* 0x002ea80000100800 */
[----:B------:R1:W-:Y:S04]  /*113d0*/  STL [R1+0x488], R3 ;  /* 0x0004880301007387 */ /* 0x0003e80000100800 */
[----:B-1----:R-:W3:Y:S04]  /*113e0*/  LDL R3, [R1+0x470] ;  /* 0x0004700001037983 */ /* 0x002ee80000100800 */
[----:B------:R-:W4:Y:S01]  /*113f0*/  LDL.LU R7, [R1+0x408] ;  /* 0x0004080001077983 */ /* 0x000f220000300800 */
[----:B------:R-:W-:-:S02]  /*11400*/  R2UR UR8, R232 ;  /* 0x00000000e80872ca */ /* 0x000fc400000e0000 */
[----:B------:R-:W-:Y:S02]  /*11410*/  R2UR UR5, R233 ;  /* 0x00000000e90572ca */ /* 0x000fe400000e0000 */
[----:B--2---:R-:W-:Y:S02]  /*11420*/  R2UR UR6, R6 ;  /* 0x00000000060672ca */ /* 0x004fe400000e0000 */
[----:B------:R1:W5:Y:S01]  /*11430*/  LDL.LU R6, [R1+0x48c] ;  /* 0x00048c0001067983 */ /* 0x0003620000300800 */
[----:B---3--:R-:W-:-:S03]  /*11440*/  R2UR UR4, R3 ;  /* 0x00000000030472ca */ /* 0x008fc600000e0000 */
[----:B------:R1:W5:Y:S01]  /*11450*/  LDL.LU R3, [R1+0x488] ;  /* 0x0004880001037983 */ /* 0x0003620000300800 */
[----:B------:R-:W-:Y:S01]  /*11460*/  BSSY B1, `(.L_x_52) ;  /* 0x000000d000017945 */ /* 0x000fe20003800000 */
[----:B----4-:R-:W-:-:S05]  /*11470*/  @!P0 IMAD R7, R7, R17, R2 ;  /* 0x0000001107078224 */ /* 0x010fca00078e0202 */
[----:B------:R2:W-:Y:S02]  /*11480*/  @!P0 STG.E.U8 desc[UR60][R22.64], R7 ;  /* 0x0000000716008986 */ /* 0x0005e4000c10113c */
[----:B--2---:R-:W-:Y:S02]  /*11490*/  IMAD.U32 R22, RZ, RZ, UR8 ;  /* 0x00000008ff167e24 */ /* 0x004fe4000f8e00ff */
[----:B------:R-:W-:-:S03]  /*114a0*/  IMAD.U32 R7, RZ, RZ, UR5 ;  /* 0x00000005ff077e24 */ /* 0x000fc6000f8e00ff */
[----:B------:R-:W-:-:S04]  /*114b0*/  @!P1 IADD3 R22, P0, P2, R22, UR6, R4 ;  /* 0x0000000616169c10 */ /* 0x000fc8000fa1e004 */
[----:B------:R-:W-:Y:S02]  /*114c0*/  @!P1 IADD3.X R23, R7, UR4, R5, P0, P2 ;  /* 0x0000000407179c10 */ /* 0x000fe400087e4405 */
[C---:B------:R-:W-:Y:S02]  /*114d0*/  ISETP.LT.OR P2, PT, R0.reuse, 0x9, !P4 ;  /* 0x000000090000780c */ /* 0x040fe40006741670 */
[----:B------:R-:W-:Y:S01]  /*114e0*/  ISETP.LT.OR P0, PT, R0, 0x9, !P3 ;  /* 0x000000090000780c */ /* 0x000fe20005f01670 */
[----:B-1----:R-:W-:-:S12]  /*114f0*/  @P1 BRA `(.L_x_53) ;  /* 0x00000000000c1947 */ /* 0x002fd80003800000 */
[----:B------:R-:W2:Y:S02]  /*11500*/  LDG.E.U8 R16, desc[UR60][R234.64+0x1] ;  /* 0x0000013cea107981 */ /* 0x000ea4000c1e1100 */
[----:B--2---:R-:W-:-:S05]  /*11510*/  PRMT R2, R16, 0x8880, RZ ;  /* 0x0000888010027816 */ /* 0x004fca00000000ff */
[----:B-----5:R-:W-:-:S07]  /*11520*/  IMAD R2, R2, R18, RZ ;  /* 0x0000001202027224 */ /* 0x020fce00078e02ff */
.L_x_53:
[----:B------:R-:W-:Y:S05]  /*11530*/  BSYNC B1 ;  /* 0x0000000000017941 */ /* 0x000fea0003800000 */
.L_x_52:
[----:B------:R-:W2:Y:S01]  /*11540*/  LDL.LU R7, [R1+0x40c] ;  /* 0x00040c0001077983 */ /* 0x000ea20000300800 */
[----:B------:R-:W-:Y:S01]  /*11550*/  BSSY B1, `(.L_x_54) ;  /* 0x0000007000017945 */ /* 0x000fe20003800000 */
[----:B--2---:R-:W-:-:S05]  /*11560*/  @!P1 IMAD R7, R7, R17, R2 ;  /* 0x0000001107079224 */ /* 0x004fca00078e0202 */
[----:B------:R1:W-:Y:S01]  /*11570*/  @!P1 STG.E.U8 desc[UR60][R22.64+0x1], R7 ;  /* 0x0000010716009986 */ /* 0x0003e2000c10113c */
[----:B------:R-:W-:Y:S05]  /*11580*/  @P2 BRA `(.L_x_55) ;  /* 0x00000000000c2947 */ /* 0x000fea0003800000 */
[----:B------:R-:W2:Y:S02]  /*11590*/  LDG.E.U8 R16, desc[UR60][R236.64+0x8] ;  /* 0x0000083cec107981 */ /* 0x000ea4000c1e1100 */
[----:B--2---:R-:W-:-:S05]  /*115a0*/  PRMT R2, R16, 0x8880, RZ ;  /* 0x0000888010027816 */ /* 0x004fca00000000ff */
[----:B-----5:R-:W-:-:S07]  /*115b0*/  IMAD R2, R2, R18, RZ ;  /* 0x0000001202027224 */ /* 0x020fce00078e02ff */
.L_x_55:
[----:B------:R-:W-:Y:S05]  /*115c0*/  BSYNC B1 ;  /* 0x0000000000017941 */ /* 0x000fea0003800000 */
.L_x_54:
[----:B-1----:R-:W2:Y:S04]  /*115d0*/  LDL R23, [R1+0x464] ;  /* 0x0004640001177983 */ /* 0x002ea80000100800 */
[----:B------:R-:W3:Y:S04]  /*115e0*/  LDL R22, [R1+0x470] ;  /* 0x0004700001167983 */ /* 0x000ee80000100800 */
[----:B------:R-:W4:Y:S01]  /*115f0*/  LDL.LU R7, [R1+0x410] ;  /* 0x0004100001077983 */ /* 0x000f220000300800 */
[----:B------:R-:W-:Y:S01]  /*11600*/  R2UR UR8, R232 ;  /* 0x00000000e80872ca */ /* 0x000fe200000e0000 */
[----:B------:R-:W-:Y:S01]  /*11610*/  BSSY B1, `(.L_x_56) ;  /* 0x0000010000017945 */ /* 0x000fe20003800000 */
[----:B------:R-:W-:-:S02]  /*11620*/  R2UR UR5, R233 ;  /* 0x00000000e90572ca */ /* 0x000fc400000e0000 */
[----:B--2---:R-:W-:Y:S02]  /*11630*/  R2UR UR6, R23 ;  /* 0x00000000170672ca */ /* 0x004fe400000e0000 */
[----:B---3--:R-:W-:-:S07]  /*11640*/  R2UR UR4, R22 ;  /* 0x00000000160472ca */ /* 0x008fce00000e0000 */
[----:B------:R-:W-:Y:S02]  /*11650*/  IMAD.U32 R22, RZ, RZ, UR8 ;  /* 0x00000008ff167e24 */ /* 0x000fe4000f8e00ff */
[----:B----4-:R-:W-:-:S05]  /*11660*/  @!P2 IMAD R7, R7, R17, R2 ;  /* 0x000000110707a224 */ /* 0x010fca00078e0202 */
[----:B------:R1:W-:Y:S01]  /*11670*/  @!P2 STG.E.U8 desc[UR60][R12.64+0x8], R7 ;  /* 0x000008070c00a986 */ /* 0x0003e2000c10113c */
[----:B------:R-:W-:Y:S01]  /*11680*/  @!P0 IADD3 R22, P1, P2, R22, UR6, R4 ;  /* 0x0000000616168c10 */ /* 0x000fe2000fa3e004 */
[----:B-1----:R-:W-:-:S05]  /*11690*/  IMAD.U32 R7, RZ, RZ, UR5 ;  /* 0x00000005ff077e24 */ /* 0x002fca000f8e00ff */
[----:B------:R-:W-:Y:S02]  /*116a0*/  @!P0 IADD3.X R23, R7, UR4, R5, P1, P2 ;  /* 0x0000000407178c10 */ /* 0x000fe40008fe4405 */
[C---:B------:R-:W-:Y:S02]  /*116b0*/  ISETP.LT.OR P2, PT, R0.reuse, 0xa, !P4 ;  /* 0x0000000a0000780c */ /* 0x040fe40006741670 */
[----:B------:R-:W-:-:S11]  /*116c0*/  ISETP.LT.OR P1, PT, R0, 0xa, !P3 ;  /* 0x0000000a0000780c */ /* 0x000fd60005f21670 */
[----:B------:R-:W-:Y:S05]  /*116d0*/  @P2 BRA `(.L_x_57) ;  /* 0x00000000000c2947 */ /* 0x000fea0003800000 */
[----:B------:R-:W2:Y:S02]  /*116e0*/  LDG.E.U8 R16, desc[UR60][R236.64+0x9] ;  /* 0x0000093cec107981 */ /* 0x000ea4000c1e1100 */
[----:B--2---:R-:W-:-:S05]  /*116f0*/  PRMT R2, R16, 0x8880, RZ ;  /* 0x0000888010027816 */ /* 0x004fca00000000ff */
[----:B-----5:R-:W-:-:S07]  /*11700*/  IMAD R2, R2, R18, RZ ;  /* 0x0000001202027224 */ /* 0x020fce00078e02ff */
.L_x_57:
[----:B------:R-:W-:Y:S05]  /*11710*/  BSYNC B1 ;  /* 0x0000000000017941 */ /* 0x000fea0003800000 */
.L_x_56:
        /* <DEDUP_REMOVED lines=8> */
.L_x_59:
[----:B------:R-:W-:Y:S05]  /*117a0*/  BSYNC B1 ;  /* 0x0000000000017941 */ /* 0x000fea0003800000 */
.L_x_58:
[----:B-1----:R-:W2:Y:S01]  /*117b0*/  LDL.LU R7, [R1+0x418] ;  /* 0x0004180001077983 */ /* 0x002ea20000300800 */
[----:B------:R-:W-:Y:S01]  /*117c0*/  R2UR UR4, R232 ;  /* 0x00000000e80472ca */ /* 0x000fe200000e0000 */
[----:B------:R-:W-:Y:S01]  /*117d0*/  BSSY B1, `(.L_x_60) ;  /* 0x0000008000017945 */ /* 0x000fe20003800000 */
[----:B--2---:R-:W-:-:S05]  /*117e0*/  @!P0 IMAD R7, R7, R17, R2 ;  /* 0x0000001107078224 */ /* 0x004fca00078e0202 */
[----:B------:R1:W-:Y:S06]  /*117f0*/  @!P0 STG.E.U8 desc[UR60][R22.64+0x8], R7 ;  /* 0x0000080716008986 */ /* 0x0003ec000c10113c */
[----:B-1----:R-:W-:Y:S01]  /*11800*/  @!P1 IADD3 R22, P0, R12, UR4, RZ ;  /* 0x000000040c169c10 */ /* 0x002fe2000ff1e0ff */
[----:B------:R-:W-:-:S12]  /*11810*/  @P1 BRA `(.L_x_61) ;  /* 0x00000000000c1947 */ /* 0x000fd80003800000 */
[----:B------:R-:W2:Y:S02]  /*11820*/  LDG.E.U8 R16, desc[UR60][R234.64+0x9] ;  /* 0x0000093cea107981 */ /* 0x000ea4000c1e1100 */
[----:B--2---:R-:W-:-:S05]  /*11830*/  PRMT R2, R16, 0x8880, RZ ;  /* 0x0000888010027816 */ /* 0x004fca00000000ff */
[----:B-----5:R-:W-:-:S07]  /*11840*/  IMAD R2, R2, R18, RZ ;  /* 0x0000001202027224 */ /* 0x020fce00078e02ff */
.L_x_61:
[----:B------:R-:W-:Y:S05]  /*11850*/  BSYNC B1 ;  /* 0x0000000000017941 */ /* 0x000fea0003800000 */
.L_x_60:
[----:B------:R-:W2:Y:S04]  /*11860*/  LDL R232, [R1+0x47c] ;  /* 0x00047c0001e87983 */ /* 0x000ea80000100800 */
[----:B------:R-:W3:Y:S01]  /*11870*/  LDL.LU R7, [R1+0x41c] ;  /* 0x00041c0001077983 */ /* 0x000ee20000300800 */
[----:B------:R-:W-:Y:S02]  /*11880*/  R2UR UR5, R233 ;  /* 0x00000000e90572ca */ /* 0x000fe400000e0000 */
[----:B-----5:R-:W-:Y:S01]  /*11890*/  ISETP.GE.AND P2, PT, R6, 0x101, PT ;  /* 0x000001010600780c */ /* 0x020fe20003f46270 */
[----:B------:R-:W-:Y:S01]  /*118a0*/  STL [R1+0x488], R10 ;  /* 0x0004880a01007387 */ /* 0x000fe20000100800 */
[----:B------:R-:W-:-:S09]  /*118b0*/  LOP3.LUT R19, R19, 0xfffffffd, RZ, 0xc0, !PT ;  /* 0xfffffffd13137812 */ /* 0x000fd200078ec0ff */
[----:B------:R-:W-:Y:S01]  /*118c0*/  @!P1 IADD3.X R23, R13, UR5, RZ, P0, !PT ;  /* 0x000000050d179c10 */ /* 0x000fe200087fe4ff */
[----:B------:R-:W-:Y:S01]  /*118d0*/  BSSY B1, `(.L_x_62) ;  /* 0x0000015000017945 */ /* 0x000fe20003800000 */
[----:B------:R-:W-:Y:S02]  /*118e0*/  @P2 LOP3.LUT R19, R19, 0x2, RZ, 0xfc, !PT ;  /* 0x0000000213132812 */ /* 0x000fe400078efcff */
[----:B--2---:R-:W-:Y:S01]  /*118f0*/  R2UR UR4, R232 ;  /* 0x00000000e80472ca */ /* 0x004fe200000e0000 */
[----:B---3--:R-:W-:-:S05]  /*11900*/  @!P1 IMAD R7, R7, R17, R2 ;  /* 0x0000001107079224 */ /* 0x008fca00078e0202 */
[----:B------:R1:W-:Y:S02]  /*11910*/  @!P1 STG.E.U8 desc[UR60][R22.64+0x9], R7 ;  /* 0x0000090716009986 */ /* 0x0003e4000c10113c */
[----:B-1----:R-:W-:-:S05]  /*11920*/  IADD3 R7, P0, R3, 0x100, RZ ;  /* 0x0000010003077810 */ /* 0x002fca0007f1e0ff */
[----:B------:R-:W-:Y:S01]  /*11930*/  IMAD.X R22, RZ, RZ, UR11, P0 ;  /* 0x0000000bff167e24 */ /* 0x000fe200080e06ff */
[----:B------:R-:W-:-:S03]  /*11940*/  ISETP.LT.OR P0, PT, R0, 0x1, !P2 ;  /* 0x000000010000780c */ /* 0x000fc60005701670 */
[----:B------:R-:W-:Y:S02]  /*11950*/  IMAD R232, R22, R8, RZ ;  /* 0x0000000816e87224 */ /* 0x000fe400078e02ff */
[----:B------:R-:W2:Y:S02]  /*11960*/  LDL.64 R22, [R1+0x448] ;  /* 0x0004480001167983 */ /* 0x000ea40000100a00 */
[----:B------:R-:W-:-:S05]  /*11970*/  IMAD R10, R7, R9, R232 ;  /* 0x00000009070a7224 */ /* 0x000fca00078e02e8 */
[----:B------:R1:W-:Y:S01]  /*11980*/  STL [R1+0x400], R10 ;  /* 0x0004000a01007387 */ /* 0x0003e20000100800 */
[----:B--2---:R-:W-:-:S03]  /*11990*/  IMAD.WIDE.U32 R22, R7, R8, R22 ;  /* 0x0000000807167225 */ /* 0x004fc600078e0016 */
[----:B------:R-:W-:-:S04]  /*119a0*/  IADD3 R232, P1, R22, R14, RZ ;  /* 0x0000000e16e87210 */ /* 0x000fc80007f3e0ff */
[----:B------:R-:W-:Y:S02]  /*119b0*/  IADD3.X R233, R15, R23, R10, P1, !PT ;  /* 0x000000170fe97210 */ /* 0x000fe40000ffe40a */
[----:B-1----:R1:W5:Y:S01]  /*119c0*/  LDL.LU R10, [R1+0x488] ;  /* 0x00048800010a7983 */ /* 0x0023620000300800 */
[----:B------:R-:W-:Y:S01]  /*119d0*/  @!P0 IADD3 R22, P1, R4, UR4, RZ ;  /* 0x0000000404168c10 */ /* 0x000fe2000ff3e0ff */
[----:B------:R-:W-:-:S12]  /*119e0*/  @P0 BRA `(.L_x_63) ;  /* 0x00000000000c0947 */ /* 0x000fd80003800000 */
[----:B------:R-:W2:Y:S02]  /*119f0*/  LDG.E.U8 R16, desc[UR60][R232.64] ;  /* 0x0000003ce8107981 */ /* 0x000ea4000c1e1100 */
[----:B--2---:R-:W-:-:S05]  /*11a00*/  PRMT R2, R16, 0x8880, RZ ;  /* 0x0000888010027816 */ /* 0x004fca00000000ff */
[----:B------:R-:W-:-:S07]  /*11a10*/  IMAD R2, R2, R18, RZ ;  /* 0x0000001202027224 */ /* 0x000fce00078e02ff */
.L_x_63:
[----:B------:R-:W-:Y:S05]  /*11a20*/  BSYNC B1 ;  /* 0x0000000000017941 */ /* 0x000fea0003800000 */
.L_x_62:
[----:B------:R-:W2:Y:S04]  /*11a30*/  LDL R21, [R1+0x478] ;  /* 0x0004780001157983 */ /* 0x000ea80000100800 */
[----:B------:R-:W3:Y:S04]  /*11a40*/  LDL.LU R23, [R1+0x3e0] ;  /* 0x0003e00001177983 */ /* 0x000ee80000300800 */
[----:B------:R4:W-:Y:S04]  /*11a50*/  STL.64 [R1+0x488], R12 ;  /* 0x0004880c01007387 */ /* 0x0009e80000100a00 */
[----:B----4-:R-:W4:Y:S01]  /*11a60*/  LDL.64 R12, [R1+0x448] ;  /* 0x00044800010c7983 */ /* 0x010f220000100a00 */
[----:B--2---:R-:W-:Y:S01]  /*11a70*/  R2UR UR4, R21 ;  /* 0x00000000150472ca */ /* 0x004fe200000e0000 */
[----:B---3--:R-:W-:-:S12]  /*11a80*/  @!P0 IMAD R21, R23, R17, R2 ;  /* 0x0000001117158224 */ /* 0x008fd800078e0202 */
[----:B------:R-:W-:-:S05]  /*11a90*/  @!P0 IADD3.X R23, R5, UR4, RZ, P1, !PT ;  /* 0x0000000405178c10 */ /* 0x000fca0008ffe4ff */
[----:B------:R2:W-:Y:S01]  /*11aa0*/  @!P0 STG.E.U8 desc[UR60][R22.64], R21 ;  /* 0x0000001516008986 */ /* 0x0005e2000c10113c */
[----:B------:R-:W-:Y:S01]  /*11ab0*/  IADD3 R3, P0, R3, 0x180, RZ ;  /* 0x0000018003037810 */ /* 0x000fe20007f1e0ff */
[----:B--2--5:R-:W-:Y:S02]  /*11ac0*/  IMAD.WIDE.U32 R22, R7, R8, R10 ;  /* 0x0000000807167225 */ /* 0x024fe400078e000a */
[----:B------:R-:W2:Y:S02]  /*11ad0*/  LDL.LU R7, [R1+0x400] ;  /* 0x0004000001077983 */ /* 0x000ea40000300800 */
[----:B------:R-:W-:Y:S01]  /*11ae0*/  IMAD.X R21, RZ, RZ, UR11, P0 ;  /* 0x0000000bff157e24 */ /* 0x000fe200080e06ff */
[----:B------:R-:W-:Y:S01]  /*11af0*/  IADD3 R22, P0, P1, R20, R14, R22 ;  /* 0x0000000e14167210 */ /* 0x000fe2000791e016 */
[----:B------:R-:W-:-:S04]  /*11b00*/  IMAD.WIDE.U32 R10, R3, R8, R10 ;  /* 0x00000008030a7225 */ /* 0x000fc800078e000a */
[----:B------:R-:W-:-:S04]  /*11b10*/  IMAD R21, R21, R8, RZ ;  /* 0x0000000815157224 */ /* 0x000fc800078e02ff */
[----:B------:R-:W-:-:S05]  /*11b20*/  IMAD R9, R3, R9, R21 ;  /* 0x0000000903097224 */ /* 0x000fca00078e0215 */
[----:B------:R3:W-:Y:S01]  /*11b30*/  STL [R1+0x408], R9 ;  /* 0x0004080901007387 */ /* 0x0007e20000100800 */
[----:B--2---:R-:W-:-:S05]  /*11b40*/  IMAD.IADD R7, R7, 0x1, R23 ;  /* 0x0000000107077824 */ /* 0x004fca00078e0217 */
[----:B----4-:R-:W-:Y:S02]  /*11b50*/  IADD3.X R23, R13, R15, R7, P0, P1 ;  /* 0x0000000f0d177210 */ /* 0x010fe400007e2407 */
[----:B------:R-:W-:Y:S01]  /*11b60*/  IADD3 R20, P0, P1, R20, R14, R10 ;  /* 0x0000000e14147210 */ /* 0x000fe2000791e00a */
[----:B------:R-:W-:-:S05]  /*11b70*/  IMAD.IADD R10, R9, 0x1, R11 ;  /* 0x00000001090a7824 */ /* 0x000fca00078e020b */
[----:B------:R-:W-:Y:S02]  /*11b80*/  IADD3.X R21, R13, R15, R10, P0, P1 ;  /* 0x0000000f0d157210 */ /* 0x000fe400007e240a */
[----:B------:R3:W5:Y:S01]  /*11b90*/  LDL.LU.64 R12, [R1+0x488] ;  /* 0x00048800010c7983 */ /* 0x0007620000300a00 */
[----:B------:R-:W-:Y:S01]  /*11ba0*/  ISETP.LT.OR P1, PT, R0, 0x2, !P2 ;  /* 0x000000020000780c */ /* 0x000fe20005721670 */
[----:B------:R-:W-:Y:S01]  /*11bb0*/  BSSY B1, `(.L_x_64) ;  /* 0x0000006000017945 */ /* 0x000fe20003800000 */
[----:B------:R-:W-:-:S11]  /*11bc0*/  ISETP.GE.AND P2, PT, R6, 0x109, PT ;  /* 0x000001090600780c */ /* 0x000fd60003f46270 */
[----:B---3--:R-:W-:Y:S05]  /*11bd0*/  @P1 BRA `(.L_x_65) ;  /* 0x00000000000c1947 */ /* 0x008fea0003800000 */
[----:B------:R-:W2:Y:S02]  /*11be0*/  LDG.E.U8 R16, desc[UR60][R232.64+0x1] ;  /* 0x0000013ce8107981 */ /* 0x000ea4000c1e1100 */
[----:B--2---:R-:W-:-:S05]  /*11bf0*/  PRMT R2, R16, 0x8880, RZ ;  /* 0x0000888010027816 */ /* 0x004fca00000000ff */
[----:B------:R-:W-:-:S07]  /*11c00*/  IMAD R2, R2, R18, RZ ;  /* 0x0000001202027224 */ /* 0x000fce00078e02ff */
.L_x_65:
[----:B------:R-:W-:Y:S05]  /*11c10*/  BSYNC B1 ;  /* 0x0000000000017941 */ /* 0x000fea0003800000 */
.L_x_64:
[----:B------:R-:W2:Y:S04]  /*11c20*/  LDL R11, [R1+0x454] ;  /* 0x00045400010b7983 */ /* 0x000ea80000100800 */
[----:B------:R-:W3:Y:S04]  /*11c30*/  LDL R9, [R1+0x47c] ;  /* 0x00047c0001097983 */ /* 0x000ee80000100800 */
[----:B------:R-:W4:Y:S04]  /*11c40*/  LDL R7, [R1+0x478] ;  /* 0x0004780001077983 */ /* 0x000f280000100800 */
[----:B------:R-:W4:Y:S01]  /*11c50*/  LDL R10, [R1+0x450] ;  /* 0x00045000010a7983 */ /* 0x000f220000100800 */
[----:B------:R-:W-:-:S02]  /*11c60*/  ISETP.LT.OR P0, PT, R0, 0x1, !P2 ;  /* 0x000000010000780c */ /* 0x000fc40005701670 */
[----:B--2---:R-:W-:Y:S02]  /*11c70*/  R2UR UR8, R11 ;  /* 0x000000000b0872ca */ /* 0x004fe400000e0000 */
[----:B---3--:R-:W-:Y:S02]  /*11c80*/  R2UR UR5, R9 ;  /* 0x00000000090572ca */ /* 0x008fe400000e0000 */
[----:B----4-:R-:W-:-:S09]  /*11c90*/  R2UR UR4, R7 ;  /* 0x00000000070472ca */ /* 0x010fd200000e0000 */
[----:B------:R-:W-:Y:S01]  /*11ca0*/  IMAD.U32 R7, RZ, RZ, UR8 ;  /* 0x00000008ff077e24 */ /* 0x000fe2000f8e00ff */
[----:B------:R-:W-:-:S04]  /*11cb0*/  R2UR UR6, R10 ;  /* 0x000000000a0672ca */ /* 0x000fc800000e0000 */
[----:B------:R-:W-:Y:S02]  /*11cc0*/  @!P0 IADD3 R10, P4, P5, R7, UR5, R4 ;  /* 0x00000005070a8c10 */ /* 0x000fe4000fd9e004 */
[----:B------:R-:W2:Y:S07]  /*11cd0*/  LDL.LU R7, [R1+0x3e4] ;  /* 0x0003e40001077983 */ /* 0x000eae0000300800 */
[----:B------:R-:W-:-:S05]  /*11ce0*/  IMAD.U32 R9, RZ, RZ, UR6 ;  /* 0x00000006ff097e24 */ /* 0x000fca000f8e00ff */
[----:B------:R-:W-:-:S05]  /*11cf0*/  @!P0 IADD3.X R11, R9, UR4, R5, P4, P5 ;  /* 0x00000004090b8c10 */ /* 0x000fca000a7ea405 */
[----:B------:R3:W-:Y:S02]  /*11d00*/  @!P0 STL.64 [R1+0x400], R10 ;  /* 0x0004000a01008387 */ /* 0x0007e40000100a00 */
[----:B---3--:R-:W-:-:S04]  /*11d10*/  IADD3 R10, P4, R4, UR5, RZ ;  /* 0x00000005040a7c10 */ /* 0x008fc8000ff9e0ff */
[----:B------:R-:W-:Y:S01]  /*11d20*/  IADD3.X R11, R5, UR4, RZ, P4, !PT ;  /* 0x00000004050b7c10 */ /* 0x000fe2000a7fe4ff */
[----:B------:R-:W-:Y:S01]  /*11d30*/  BSSY B1, `(.L_x_66) ;  /* 0x0000007000017945 */ /* 0x000fe20003800000 */
[----:B--2---:R-:W-:-:S05]  /*11d40*/  @!P1 IMAD R7, R7, R17, R2 ;  /* 0x0000001107079224 */ /* 0x004fca00078e0202 */
[----:B------:R2:W-:Y:S01]  /*11d50*/  @!P1 STG.E.U8 desc[UR60][R10.64+0x1], R7 ;  /* 0x000001070a009986 */ /* 0x0005e2000c10113c */
[----:B------:R-:W-:Y:S05]  /*11d60*/  @P0 BRA `(.L_x_67) ;  /* 0x00000000000c0947 */ /* 0x000fea0003800000 */
[----:B------:R-:W3:Y:S02]  /*11d70*/  LDG.E.U8 R16, desc[UR60][R22.64] ;  /* 0x0000003c16107981 */ /* 0x000ee4000c1e1100 */
[----:B---3--:R-:W-:-:S05]  /*11d80*/  PRMT R2, R16, 0x8880, RZ ;  /* 0x0000888010027816 */ /* 0x008fca00000000ff */
[----:B------:R-:W-:-:S07]  /*11d90*/  IMAD R2, R2, R18, RZ ;  /* 0x0000001202027224 */ /* 0x000fce00078e02ff */
.L_x_67:
[----:B------:R-:W-:Y:S05]  /*11da0*/  BSYNC B1 ;  /* 0x0000000000017941 */ /* 0x000fea0003800000 */
.L_x_66:
[----:B------:R-:W3:Y:S04]  /*11db0*/  LDL R9, [R1+0x47c] ;  /* 0x00047c0001097983 */ /* 0x000ee80000100800 */
[----:B--2---:R-:W2:Y:S04]  /*11dc0*/  LDL R7, [R1+0x478] ;  /* 0x0004780001077983 */ /* 0x004ea80000100800 */
[----:B-----5:R4:W-:Y:S04]  /*11dd0*/  STL.64 [R1+0x490], R12 ;  /* 0x0004900c01007387 */ /* 0x0209e80000100a00 */
[----:B----4-:R-:W4:Y:S04]  /*11de0*/  LDL R12, [R1+0x454] ;  /* 0x00045400010c7983 */ /* 0x010f280000100800 */
[----:B------:R-:W4:Y:S01]  /*11df0*/  LDL R13, [R1+0x450] ;  /* 0x00045000010d7983 */ /* 0x000f220000100800 */
[----:B------:R-:W-:-:S03]  /*11e00*/  ISETP.LT.OR P1, PT, R0, 0x2, !P2 ;  /* 0x000000020000780c */ /* 0x000fc60005721670 */
[----:B------:R0:W-:Y:S04]  /*11e10*/  STL.64 [R1+0x488], R10 ;  /* 0x0004880a01007387 */ /* 0x0001e80000100a00 */
[----:B0-----:R-:W4:Y:S01]  /*11e20*/  LDL.LU.64 R10, [R1+0x400] ;  /* 0x00040000010a7983 */ /* 0x001f220000300a00 */
[----:B---3--:R-:W-:Y:S02]  /*11e30*/  R2UR UR5, R9 ;  /* 0x00000000090572ca */ /* 0x008fe400000e0000 */
[----:B--2---:R-:W-:Y:S02]  /*11e40*/  R2UR UR4, R7 ;  /* 0x00000000070472ca */ /* 0x004fe400000e0000 */
[----:B----4-:R-:W-:Y:S02]  /*11e50*/  R2UR UR8, R12 ;  /* 0x000000000c0872ca */ /* 0x010fe400000e0000 */
[----:B------:R-:W-:-:S11]  /*11e60*/  R2UR UR6, R13 ;  /* 0x000000000d0672ca */ /* 0x000fd600000e0000 */
[----:B------:R-:W-:Y:S02]  /*11e70*/  IMAD.U32 R7, RZ, RZ, UR8 ;  /* 0x00000008ff077e24 */ /* 0x000fe4000f8e00ff */
[----:B------:R-:W-:-:S03]  /*11e80*/  IMAD.U32 R9, RZ, RZ, UR6 ;  /* 0x00000006ff097e24 */ /* 0x000fc6000f8e00ff */
[----:B------:R-:W-:Y:S02]  /*11e90*/  @!P1 IADD3 R12, P4, P5, R7, UR5, R4 ;  /* 0x00000005070c9c10 */ /* 0x000fe4000fd9e004 */
[----:B------:R-:W2:Y:S02]  /*11ea0*/  LDL.LU R7, [R1+0x3e8] ;  /* 0x0003e80001077983 */ /* 0x000ea40000300800 */
[----:B------:R-:W-:-:S05]  /*11eb0*/  @!P1 IADD3.X R13, R9, UR4, R5, P4, P5 ;  /* 0x00000004090d9c10 */ /* 0x000fca000a7ea405 */
[----:B------:R0:W-:Y:S04]  /*11ec0*/  @!P1 STL.64 [R1+0x3e0], R12 ;  /* 0x0003e00c01009387 */ /* 0x0001e80000100a00 */
[----:B0-----:R0:W5:Y:S01]  /*11ed0*/  LDL.LU.64 R12, [R1+0x490] ;  /* 0x00049000010c7983 */ /* 0x0011620000300a00 */
[----:B--2---:R-:W-:-:S05]  /*11ee0*/  @!P0 IMAD R7, R7, R17, R2 ;  /* 0x0000001107078224 */ /* 0x004fca00078e0202 */
[----:B------:R2:W-:Y:S04]  /*11ef0*/  @!P0 STG.E.U8 desc[UR60][R10.64], R7 ;  /* 0x000000070a008986 */ /* 0x0005e8000c10113c */
[----:B--2---:R0:W5:Y:S01]  /*11f00*/  LDL.LU.64 R10, [R1+0x488] ;  /* 0x00048800010a7983 */ /* 0x0041620000300a00 */
[----:B------:R-:W-:Y:S04]  /*11f10*/  BSSY B1, `(.L_x_68) ;  /* 0x0000005000017945 */ /* 0x000fe80003800000 */
[----:B------:R-:W-:Y:S05]  /*11f20*/  @P1 BRA `(.L_x_69) ;  /* 0x00000000000c1947 */ /* 0x000fea0003800000 */
[----:B------:R-:W2:Y:S02]  /*11f30*/  LDG.E.U8 R16, desc[UR60][R22.64+0x1] ;  /* 0x0000013c16107981 */ /* 0x000ea4000c1e1100 */
[----:B--2---:R-:W-:-:S05]  /*11f40*/  PRMT R2, R16, 0x8880, RZ ;  /* 0x0000888010027816 */ /* 0x004fca00000000ff */
[----:B------:R-:W-:-:S07]  /*11f50*/  IMAD R2, R2, R18, RZ ;  /* 0x0000001202027224 */ /* 0x000fce00078e02ff */
.L_x_69:
[----:B------:R-:W-:Y:S05]  /*11f60*/  BSYNC B1 ;  /* 0x0000000000017941 */ /* 0x000fea0003800000 */
.L_x_68:
[----:B------:R-:W2:Y:S04]  /*11f70*/  LDL.LU R7, [R1+0x3ec] ;  /* 0x0003ec0001077983 */ /* 0x000ea80000300800 */
[----:B------:R3:W-:Y:S04]  /*11f80*/  STL.64 [R1+0x488], R4 ;  /* 0x0004880401007387 */ /* 0x0007e80000100a00 */
[----:B---3--:R-:W3:Y:S01]  /*11f90*/  LDL.LU.64 R4, [R1+0x3e0] ;  /* 0x0003e00001047983 */ /* 0x008ee20000300a00 */
[----:B------:R-:W-:Y:S01]  /*11fa0*/  LOP3.LUT P4, RZ, R19, 0x2, RZ, 0xc0, !PT ;  /* 0x0000000213ff7812 */ /* 0x000fe2000788c0ff */
[----:B--2---:R-:W-:-:S05]  /*11fb0*/  @!P1 IMAD R7, R7, R17, R2 ;  /* 0x0000001107079224 */ /* 0x004fca00078e0202 */
[----:B---3--:R2:W-:Y:S04]  /*11fc0*/  @!P1 STG.E.U8 desc[UR60][R4.64+0x1], R7 ;  /* 0x0000010704009986 */ /* 0x0085e8000c10113c */
[----:B--2---:R2:W5:Y:S01]  /*11fd0*/  LDL.LU.64 R4, [R1+0x488] ;  /* 0x0004880001047983 */ /* 0x0045620000300a00 */
[----:B------:R-:W-:Y:S01]  /*11fe0*/  ISETP.LT.OR P0, PT, R0, 0x9, !P4 ;  /* 0x000000090000780c */ /* 0x000fe20006701670 */
[----:B------:R-:W-:-:S12]  /*11ff0*/  BSSY B1, `(.L_x_70) ;  /* 0x0000005000017945 */ /* 0x000fd80003800000 */
[----:B--2---:R-:W-:Y:S05]  /*12000*/  @P0 BRA `(.L_x_71) ;  /* 0x00000000000c0947 */ /* 0x004fea0003800000 */
[----:B------:R-:W2:Y:S02]  /*12010*/  LDG.E.U8 R16, desc[UR60][R232.64+0x8] ;  /* 0x0000083ce8107981 */ /* 0x000ea4000c1e1100 */
[----:B--2---:R-:W-:-:S05]  /*12020*/  PRMT R2, R16, 0x8880, RZ ;  /* 0x0000888010027816 */ /* 0x004fca00000000ff */
[----:B------:R-:W-:-:S07]  /*12030*/  IMAD R2, R2, R18, RZ ;  /* 0x0000001202027224 */ /* 0x000fce00078e02ff */
.L_x_71:
[----:B------:R-:W-:Y:S05]  /*12040*/  BSYNC B1 ;  /* 0x0000000000017941 */ /* 0x000fea0003800000 */
.L_x_70:
[----:B------:R-:W2:Y:S01]  /*12050*/  LDL.LU R7, [R1+0x3f0] ;  /* 0x0003f00001077983 */ /* 0x000ea20000300800 */
[----:B------:R-:W-:Y:S01]  /*12060*/  BSSY B1, `(.L_x_72) ;  /* 0x0000008000017945 */ /* 0x000fe20003800000 */
[----:B--2---:R-:W-:-:S05]  /*12070*/  @!P0 IMAD R7, R7, R17, R2 ;  /* 0x0000001107078224 */ /* 0x004fca00078e0202 */
[----:B-----5:R2:W-:Y:S01]  /*12080*/  @!P0 STG.E.U8 desc[UR60][R10.64+0x8], R7 ;  /* 0x000008070a008986 */ /* 0x0205e2000c10113c */
[----:B------:R-:W-:-:S13]  /*12090*/  ISETP.LT.OR P0, PT, R0, 0xa, !P4 ;  /* 0x0000000a0000780c */ /* 0x000fda0006701670 */
[----:B--2---:R-:W-:Y:S05]  /*120a0*/  @P0 BRA `(.L_x_73) ;  /* 0x00000000000c0947 */ /* 0x004fea0003800000 */
[----:B------:R-:W2:Y:S02]  /*120b0*/  LDG.E.U8 R16, desc[UR60][R232.64+0x9] ;  /* 0x0000093ce8107981 */ /* 0x000ea4000c1e1100 */
[----:B--2---:R-:W-:-:S05]  /*120c0*/  PRMT R2, R16, 0x8880, RZ ;  /* 0x0000888010027816 */ /* 0x004fca00000000ff */
[----:B------:R-:W-:-:S07]  /*120d0*/  IMAD R2, R2, R18, RZ ;  /* 0x0000001202027224 */ /* 0x000fce00078e02ff */
.L_x_73:
[----:B------:R-:W-:Y:S05]  /*120e0*/  BSYNC B1 ;  /* 0x0000000000017941 */ /* 0x000fea0003800000 */
.L_x_72:
[----:B------:R-:W2:Y:S01]  /*120f0*/  LDL.LU R7, [R1+0x3f4] ;  /* 0x0003f40001077983 */ /* 0x000ea20000300800 */
[----:B------:R-:W-:Y:S01]  /*12100*/  BSSY B1, `(.L_x_74) ;  /* 0x0000008000017945 */ /* 0x000fe20003800000 */
[----:B--2---:R-:W-:-:S05]  /*12110*/  @!P0 IMAD R7, R7, R17, R2 ;  /* 0x0000001107078224 */ /* 0x004fca00078e0202 */
[----:B------:R2:W-:Y:S01]  /*12120*/  @!P0 STG.E.U8 desc[UR60][R10.64+0x9], R7 ;  /* 0x000009070a008986 */ /* 0x0005e2000c10113c */
[----:B------:R-:W-:-:S13]  /*12130*/  ISETP.LT.OR P0, PT, R0, 0x9, !P2 ;  /* 0x000000090000780c */ /* 0x000fda0005701670 */
[----:B--2---:R-:W-:Y:S05]  /*12140*/  @P0 BRA `(.L_x_75) ;  /* 0x00000000000c0947 */ /* 0x004fea0003800000 */
[----:B------:R-:W2:Y:S02]  /*12150*/  LDG.E.U8 R16, desc[UR60][R22.64+0x8] ;  /* 0x0000083c16107981 */ /* 0x000ea4000c1e1100 */
[----:B--2---:R-:W-:-:S05]  /*12160*/  PRMT R2, R16, 0x8880, RZ ;  /* 0x0000888010027816 */ /* 0x004fca00000000ff */
[----:B------:R-:W-:-:S07]  /*12170*/  IMAD R2, R2, R18, RZ ;  /* 0x0000001202027224 */ /* 0x000fce00078e02ff */
.L_x_75:
[----:B------:R-:W-:Y:S05]  /*12180*/  BSYNC B1 ;  /* 0x0000000000017941 */ /* 0x000fea0003800000 */
.L_x_74:
[----:B------:R-:W2:Y:S04]  /*12190*/  LDL R9, [R1+0x454] ;  /* 0x0004540001097983 */ /* 0x000ea80000100800 */
[----:B------:R-:W3:Y:S04]  /*121a0*/  LDL R7, [R1+0x450] ;  /* 0x0004500001077983 */ /* 0x000ee80000100800 */
[----:B------:R4:W-:Y:S04]  /*121b0*/  STL.64 [R1+0x490], R14 ;  /* 0x0004900e01007387 */ /* 0x0009e80000100a00 */
[----:B----4-:R-:W4:Y:S04]  /*121c0*/  LDL R14, [R1+0x47c] ;  /* 0x00047c00010e7983 */ /* 0x010f280000100800 */
[----:B------:R-:W4:Y:S01]  /*121d0*/  LDL R15, [R1+0x478] ;  /* 0x00047800010f7983 */ /* 0x000f220000100800 */
[----:B------:R-:W-:-:S03]  /*121e0*/  ISETP.LT.OR P1, PT, R0, 0xa, !P2 ;  /* 0x0000000a0000780c */ /* 0x000fc60005721670 */
[----:B------:R0:W-:Y:S04]  /*121f0*/  STL.64 [R1+0x488], R12 ;  /* 0x0004880c01007387 */ /* 0x0001e80000100a00 */
[----:B0-----:R-:W4:Y:S01]  /*12200*/  LDL.LU.64 R12, [R1+0x448] ;  /* 0x00044800010c7983 */ /* 0x001f220000300a00 */
[----:B--2---:R-:W-:Y:S02]  /*12210*/  R2UR UR5, R9 ;  /* 0x00000000090572ca */ /* 0x004fe400000e0000 */
[----:B---3--:R-:W-:-:S11]  /*12220*/  R2UR UR4, R7 ;  /* 0x00000000070472ca */ /* 0x008fd600000e0000 */
[----:B------:R-:W-:Y:S02]  /*12230*/  IMAD.U32 R7, RZ, RZ, UR5 ;  /* 0x00000005ff077e24 */ /* 0x000fe4000f8e00ff */
[----:B------:R-:W-:Y:S01]  /*12240*/  IMAD.U32 R9, RZ, RZ, UR4 ;  /* 0x00000004ff097e24 */ /* 0x000fe2000f8e00ff */
[----:B----4-:R-:W-:Y:S02]  /*12250*/  R2UR UR8, R14 ;  /* 0x000000000e0872ca */ /* 0x010fe400000e0000 */
[----:B------:R-:W-:-:S11]  /*12260*/  R2UR UR6, R15 ;  /* 0x000000000f0672ca */ /* 0x000fd600000e0000 */
[----:B------:R-:W-:Y:S02]  /*12270*/  @!P1 IADD3 R14, P4, P5, R7, UR8, R4 ;  /* 0x00000008070e9c10 */ /* 0x000fe4000fd9e004 */
[----:B------:R-:W2:Y:S02]  /*12280*/  LDL.LU R7, [R1+0x3f8] ;  /* 0x0003f80001077983 */ /* 0x000ea40000300800 */
[----:B------:R-:W-:-:S05]  /*12290*/  @!P1 IADD3.X R15, R9, UR6, R5, P4, P5 ;  /* 0x00000006090f9c10 */ /* 0x000fca000a7ea405 */
[----:B------:R0:W-:Y:S01]  /*122a0*/  @!P1 STL.64 [R1+0x3e8], R14 ;  /* 0x0003e80e01009387 */ /* 0x0001e20000100a00 */
[----:B------:R-:W-:Y:S01]  /*122b0*/  IMAD.WIDE.U32 R8, R3, R8, R12 ;  /* 0x0000000803087225 */ /* 0x000fe200078e000c */
[----:B0-----:R-:W-:-:S04]  /*122c0*/  @!P0 IADD3 R14, P4, R10, UR5, RZ ;  /* 0x000000050a0e8c10 */ /* 0x001fc8000ff9e0ff */
[----:B------:R-:W-:Y:S01]  /*122d0*/  @!P0 IADD3.X R15, R11, UR4, RZ, P4, !PT ;  /* 0x000000040b0f8c10 */ /* 0x000fe2000a7fe4ff */
[----:B--2---:R-:W-:-:S05]  /*122e0*/  @!P0 IMAD R7, R7, R17, R2 ;  /* 0x0000001107078224 */ /* 0x004fca00078e0202 */
[----:B------:R0:W-:Y:S04]  /*122f0*/  @!P0 STG.E.U8 desc[UR60][R14.64+0x8], R7 ;  /* 0x000008070e008986 */ /* 0x0001e8000c10113c */
[----:B0-----:R0:W5:Y:S04]  /*12300*/  LDL.LU.64 R14, [R1+0x490] ;  /* 0x00049000010e7983 */ /* 0x0011680000300a00 */
[----:B------:R0:W5:Y:S01]  /*12310*/  LDL.LU.64 R12, [R1+0x488] ;  /* 0x00048800010c7983 */ /* 0x0001620000300a00 */
[----:B------:R-:W-:Y:S04]  /*12320*/  BSSY B1, `(.L_x_76) ;  /* 0x0000005000017945 */ /* 0x000fe80003800000 */
[----:B------:R-:W-:Y:S05]  /*12330*/  @P1 BRA `(.L_x_77) ;  /* 0x00000000000c1947 */ /* 0x000fea0003800000 */
[----:B------:R-:W2:Y:S02]  /*12340*/  LDG.E.U8 R16, desc[UR60][R22.64+0x9] ;  /* 0x0000093c16107981 */ /* 0x000ea4000c1e1100 */
[----:B--2---:R-:W-:-:S05]  /*12350*/  PRMT R2, R16, 0x8880, RZ ;  /* 0x0000888010027816 */ /* 0x004fca00000000ff */
[----:B------:R-:W-:-:S07]  /*12360*/  IMAD R2, R2, R18, RZ ;  /* 0x0000001202027224 */ /* 0x000fce00078e02ff */
.L_x_77:
[----:B------:R-:W-:Y:S05]  /*12370*/  BSYNC B1 ;  /* 0x0000000000017941 */ /* 0x000fea0003800000 */
.L_x_76:
[----:B------:R-:W2:Y:S04]  /*12380*/  LDL.LU R3, [R1+0x3fc] ;  /* 0x0003fc0001037983 */ /* 0x000ea80000300800 */
[----:B-----5:R3:W-:Y:S04]  /*12390*/  STL.64 [R1+0x490], R12 ;  /* 0x0004900c01007387 */ /* 0x0207e80000100a00 */
[----:B---3--:R-:W3:Y:S04]  /*123a0*/  LDL.LU.64 R12, [R1+0x3e8] ;  /* 0x0003e800010c7983 */ /* 0x008ee80000300a00 */
[----:B------:R-:W4:Y:S04]  /*123b0*/  LDL.LU R7, [R1+0x3c0] ;  /* 0x0003c00001077983 */ /* 0x000f280000300800 */
[----:B------:R0:W-:Y:S04]  /*123c0*/  STL.64 [R1+0x488], R10 ;  /* 0x0004880a01007387 */ /* 0x0001e80000100a00 */
[----:B0-----:R-:W4:Y:S01]  /*123d0*/  LDL.LU R11, [R1+0x408] ;  /* 0x00040800010b7983 */ /* 0x001f220000300800 */
[----:B------:R-:W-:Y:S01]  /*123e0*/  IADD3 R14, P0, R8, R14, RZ ;  /* 0x0000000e080e7210 */ /* 0x000fe20007f1e0ff */
[----:B--2---:R-:W-:-:S05]  /*123f0*/  @!P1 IMAD R3, R3, R17, R2 ;  /* 0x0000001103039224 */ /* 0x004fca00078e0202 */
[----:B---3--:R0:W-:Y:S01]  /*12400*/  @!P1 STG.E.U8 desc[UR60][R12.64+0x9], R3 ;  /* 0x000009030c009986 */ /* 0x0081e2000c10113c */
[----:B------:R-:W-:Y:S01]  /*12410*/  ISETP.GE.AND P1, PT, R6, 0x181, PT ;  /* 0x000001810600780c */ /* 0x000fe20003f26270 */
[----:B------:R-:W-:Y:S02]  /*12420*/  IMAD.U32 R8, RZ, RZ, UR12 ;  /* 0x0000000cff087e24 */ /* 0x000fe4000f8e00ff */
[----:B0-----:R0:W5:Y:S01]  /*12430*/  LDL.LU.64 R12, [R1+0x490] ;  /* 0x00049000010c7983 */ /* 0x0011620000300a00 */
[----:B----4-:R-:W-:Y:S02]  /*12440*/  IADD3.X R15, R15, R9, R11, P0, !PT ;  /* 0x000000090f0f7210 */ /* 0x010fe400007fe40b */
[----:B------:R-:W-:-:S13]  /*12450*/  ISETP.LT.OR P0, PT, R0, 0x1, !P1 ;  /* 0x000000010000780c */ /* 0x000fda0004f01670 */
[----:B------:R-:W2:Y:S01]  /*12460*/  @!P0 LDG.E.U8 R16, desc[UR60][R14.64] ;  /* 0x0000003c0e108981 */ /* 0x000ea2000c1e1100 */
[----:B------:R-:W-:-:S04]  /*12470*/  IMAD.WIDE.U32 R8, R8, 0x180, R4 ;  /* 0x0000018008087825 */ /* 0x000fc800078e0004 */
[----:B------:R-:W-:Y:S01]  /*12480*/  @!P0 IMAD.MOV.U32 R10, RZ, RZ, R8 ;  /* 0x000000ffff0a8224 */ /* 0x000fe200078e0008 */
[----:B--2---:R-:W-:-:S05]  /*12490*/  @!P0 PRMT R3, R16, 0x8880, RZ ;  /* 0x0000888010038816 */ /* 0x004fca00000000ff */
[----:B------:R-:W-:Y:S02]  /*124a0*/  @!P0 IMAD R2, R3, R18, RZ ;  /* 0x0000001203028224 */ /* 0x000fe400078e02ff */
[----:B------:R-:W-:Y:S02]  /*124b0*/  IMAD.U32 R3, RZ, RZ, UR13 ;  /* 0x0000000dff037e24 */ /* 0x000fe4000f8e00ff */
[----:B------:R-:W-:Y:S02]  /*124c0*/  @!P0 IMAD R7, R7, R17, R2 ;  /* 0x0000001107078224 */ /* 0x000fe400078e0202 */
[----:B------:R-:W-:-:S04]  /*124d0*/  IMAD R3, R3, 0x180, RZ ;  /* 0x0000018003037824 */ /* 0x000fc800078e02ff */
[----:B------:R-:W-:-:S05]  /*124e0*/  IMAD.IADD R11, R9, 0x1, R3 ;  /* 0x00000001090b7824 */ /* 0x000fca00078e0203 */
[----:B------:R-:W-:Y:S04]  /*124f0*/  STL.64 [R1+0x3e0], R10 ;  /* 0x0003e00a01007387 */ /* 0x000fe80000100a00 */
[----:B------:R2:W-:Y:S04]  /*12500*/  @!P0 STG.E.U8 desc[UR60][R10.64], R7 ;  /* 0x000000070a008986 */ /* 0x0005e8000c10113c */
[----:B--2---:R0:W5:Y:S01]  /*12510*/  LDL.LU.64 R10, [R1+0x488] ;  /* 0x00048800010a7983 */ /* 0x0041620000300a00 */
[----:B------:R-:W-:Y:S01]  /*12520*/  ISETP.LT.OR P0, PT, R0, 0x2, !P1 ;  /* 0x000000020000780c */ /* 0x000fe20004f01670 */
[----:B------:R-:W-:-:S12]  /*12530*/  BSSY B1, `(.L_x_78) ;  /* 0x0000005000017945 */ /* 0x000fd80003800000 */
[----:B0-----:R-:W-:Y:S05]  /*12540*/  @P0 BRA `(.L_x_79) ;  /* 0x00000000000c0947 */ /* 0x001fea0003800000 */
[----:B------:R-:W2:Y:S02]  /*12550*/  LDG.E.U8 R16, desc[UR60][R14.64+0x1] ;  /* 0x0000013c0e107981 */ /* 0x000ea4000c1e1100 */
[----:B--2---:R-:W-:-:S05]  /*12560*/  PRMT R2, R16, 0x8880, RZ ;  /* 0x0000888010027816 */ /* 0x004fca00000000ff */
[----:B------:R-:W-:-:S07]  /*12570*/  IMAD R2, R2, R18, RZ ;  /* 0x0000001202027224 */ /* 0x000fce00078e02ff */
.L_x_79:
[----:B------:R-:W-:Y:S05]  /*12580*/  BSYNC B1 ;  /* 0x0000000000017941 */ /* 0x000fea0003800000 */
.L_x_78:
[----:B------:R-:W2:Y:S04]  /*12590*/  LDL.LU R7, [R1+0x3c4] ;  /* 0x0003c40001077983 */ /* 0x000ea80000300800 */
[----:B-----5:R0:W-:Y:S04]  /*125a0*/  STL.64 [R1+0x490], R10 ;  /* 0x0004900a01007387 */ /* 0x0201e80000100a00 */
[----:B0-----:R-:W3:Y:S04]  /*125b0*/  LDL R10, [R1+0x454] ;  /* 0x00045400010a7983 */ /* 0x001ee80000100800 */
[----:B------:R-:W4:Y:S04]  /*125c0*/  LDL R11, [R1+0x450] ;  /* 0x00045000010b7983 */ /* 0x000f280000100800 */
[----:B------:R0:W-:Y:S04]  /*125d0*/  STL.64 [R1+0x488], R4 ;  /* 0x0004880401007387 */ /* 0x0001e80000100a00 */
[----:B0-----:R-:W4:Y:S01]  /*125e0*/  LDL.64 R4, [R1+0x3e0] ;  /* 0x0003e00001047983 */ /* 0x001f220000100a00 */
[----:B--2---:R-:W-:Y:S01]  /*125f0*/  @!P0 IMAD R7, R7, R17, R2 ;  /* 0x0000001107078224 */ /* 0x004fe200078e0202 */
[----:B---3--:R-:W-:Y:S01]  /*12600*/  R2UR UR5, R10 ;  /* 0x000000000a0572ca */ /* 0x008fe200000e0000 */
[----:B------:R-:W-:Y:S01]  /*12610*/  @!P0 IMAD.MOV.U32 R10, RZ, RZ, R8 ;  /* 0x000000ffff0a8224 */ /* 0x000fe200078e0008 */
[----:B----4-:R-:W-:Y:S01]  /*12620*/  R2UR UR4, R11 ;  /* 0x000000000b0472ca */ /* 0x010fe200000e0000 */
[----:B------:R-:W-:-:S05]  /*12630*/  @!P0 IMAD.MOV.U32 R11, RZ, RZ, R5 ;  /* 0x000000ffff0b8224 */ /* 0x000fca00078e0005 */
[----:B------:R0:W-:Y:S01]  /*12640*/  @!P0 STG.E.U8 desc[UR60][R10.64+0x1], R7 ;  /* 0x000001070a008986 */ /* 0x0001e2000c10113c */
[----:B------:R-:W-:-:S04]  /*12650*/  ISETP.GE.AND P0, PT, R6, 0x189, PT ;  /* 0x000001890600780c */ /* 0x000fc80003f06270 */
[----:B------:R-:W-:Y:S01]  /*12660*/  ISETP.LT.OR P4, PT, R0, 0x1, !P0 ;  /* 0x000000010000780c */ /* 0x000fe20004781670 */
[----:B0-----:R0:W5:-:S12]  /*12670*/  LDL.LU.64 R10, [R1+0x490] ;  /* 0x00049000010a7983 */ /* 0x0011580000300a00 */
[----:B------:R-:W-:-:S04]  /*12680*/  @!P4 IADD3 R6, P5, R8, UR5, RZ ;  /* 0x000000050806cc10 */ /* 0x000fc8000ffbe0ff */
[----:B------:R-:W-:Y:S02]  /*12690*/  @!P4 IADD3.X R7, R5, UR4, RZ, P5, !PT ;  /* 0x000000040507cc10 */ /* 0x000fe4000affe4ff */
[----:B------:R0:W5:Y:S01]  /*126a0*/  LDL.LU.64 R4, [R1+0x488] ;  /* 0x0004880001047983 */ /* 0x0001620000300a00 */
[----:B------:R-:W-:Y:S04]  /*126b0*/  BSSY B1, `(.L_x_80) ;  /* 0x0000005000017945 */ /* 0x000fe80003800000 */
[----:B------:R-:W-:Y:S05]  /*126c0*/  @P4 BRA `(.L_x_81) ;  /* 0x00000000000c4947 */ /* 0x000fea0003800000 */
[----:B------:R-:W2:Y:S02]  /*126d0*/  LDG.E.U8 R16, desc[UR60][R20.64] ;  /* 0x0000003c14107981 */ /* 0x000ea4000c1e1100 */
[----:B--2---:R-:W-:-:S05]  /*126e0*/  PRMT R2, R16, 0x8880, RZ ;  /* 0x0000888010027816 */ /* 0x004fca00000000ff */
[----:B------:R-:W-:-:S07]  /*126f0*/  IMAD R2, R2, R18, RZ ;  /* 0x0000001202027224 */ /* 0x000fce00078e02ff */
.L_x_81:
[----:B------:R-:W-:Y:S05]  /*12700*/  BSYNC B1 ;  /* 0x0000000000017941 */ /* 0x000fea0003800000 */
.L_x_80:
[----:B-----5:R2:W-:Y:S04]  /*12710*/  STL [R1+0x498], R11 ;  /* 0x0004980b01007387 */ /* 0x0205e80000100800 */
[----:B--2---:R-:W2:Y:S04]  /*12720*/  LDL R11, [R1+0x454] ;  /* 0x00045400010b7983 */ /* 0x004ea80000100800 */
[----:B------:R3:W-:Y:S04]  /*12730*/  STL [R1+0x494], R10 ;  /* 0x0004940a01007387 */ /* 0x0007e80000100800 */
[----:B---3--:R-:W3:Y:S04]  /*12740*/  LDL R10, [R1+0x450] ;  /* 0x00045000010a7983 */ /* 0x008ee80000100800 */
[----:B------:R4:W-:Y:S04]  /*12750*/  STL [R1+0x490], R3 ;  /* 0x0004900301007387 */ /* 0x0009e80000100800 */
[----:B----4-:R-:W4:Y:S04]  /*12760*/  LDL.LU R3, [R1+0x3c8] ;  /* 0x0003c80001037983 */ /* 0x010f280000300800 */
[----:B------:R0:W-:Y:S04]  /*12770*/  STL.64 [R1+0x488], R4 ;  /* 0x0004880401007387 */ /* 0x0001e80000100a00 */
[----:B0-----:R-:W4:Y:S01]  /*12780*/  LDL.64 R4, [R1+0x3e0] ;  /* 0x0003e00001047983 */ /* 0x001f220000100a00 */
[----:B--2---:R-:W-:-:S03]  /*12790*/  R2UR UR5, R11 ;  /* 0x000000000b0572ca */ /* 0x004fc600000e0000 */
[----:B------:R0:W5:Y:S01]  /*127a0*/  LDL.LU R11, [R1+0x498] ;  /* 0x00049800010b7983 */ /* 0x0001620000300800 */
[----:B---3--:R-:W-:-:S03]  /*127b0*/  R2UR UR4, R10 ;  /* 0x000000000a0472ca */ /* 0x008fc600000e0000 */
[----:B------:R0:W5:Y:S01]  /*127c0*/  LDL.LU R10, [R1+0x494] ;  /* 0x00049400010a7983 */ /* 0x0001620000300800 */
[----:B----4-:R-:W-:-:S05]  /*127d0*/  @!P4 IMAD R3, R3, R17, R2 ;  /* 0x000000110303c224 */ /* 0x010fca00078e0202 */
[----:B------:R2:W-:Y:S01]  /*127e0*/  @!P4 STG.E.U8 desc[UR60][R6.64], R3 ;  /* 0x000000030600c986 */ /* 0x0005e2000c10113c */
[----:B------:R-:W-:-:S03]  /*127f0*/  ISETP.LT.OR P4, PT, R0, 0x2, !P0 ;  /* 0x000000020000780c */ /* 0x000fc60004781670 */
[----:B--2---:R0:W5:Y:S10]  /*12800*/  LDL.LU R3, [R1+0x490] ;  /* 0x0004900001037983 */ /* 0x0041740000300800 */
        /* <DEDUP_REMOVED lines=8> */
.L_x_83:
[----:B------:R-:W-:Y:S05]  /*12890*/  BSYNC B1 ;  /* 0x0000000000017941 */ /* 0x000fea0003800000 */
.L_x_82:
[----:B-----5:R2:W-:Y:S04]  /*128a0*/  STL [R1+0x488], R3 ;  /* 0x0004880301007387 */ /* 0x0205e80000100800 */
[----:B--2---:R-:W2:Y:S01]  /*128b0*/  LDL.LU R3, [R1+0x3cc] ;  /* 0x0003cc0001037983 */ /* 0x004ea20000300800 */
[----:B------:R-:W-:Y:S01]  /*128c0*/  BSSY B1, `(.L_x_84) ;  /* 0x0000009000017945 */ /* 0x000fe20003800000 */
[----:B--2---:R-:W-:-:S05]  /*128d0*/  @!P4 IMAD R3, R3, R17, R2 ;  /* 0x000000110303c224 */ /* 0x004fca00078e0202 */
[----:B------:R2:W-:Y:S04]  /*128e0*/  @!P4 STG.E.U8 desc[UR60][R6.64+0x1], R3 ;  /* 0x000001030600c986 */ /* 0x0005e8000c10113c */
[----:B--2---:R2:W5:Y:S01]  /*128f0*/  LDL.LU R3, [R1+0x488] ;  /* 0x0004880001037983 */ /* 0x0045620000300800 */
[----:B------:R-:W-:-:S13]  /*12900*/  ISETP.LT.OR P4, PT, R0, 0x9, !P1 ;  /* 0x000000090000780c */ /* 0x000fda0004f81670 */
[----:B--2---:R-:W-:Y:S05]  /*12910*/  @P4 BRA `(.L_x_85) ;  /* 0x00000000000c4947 */ /* 0x004fea0003800000 */
[----:B------:R-:W2:Y:S02]  /*12920*/  LDG.E.U8 R16, desc[UR60][R14.64+0x8] ;  /* 0x0000083c0e107981 */ /* 0x000ea4000c1e1100 */
[----:B--2---:R-:W-:-:S05]  /*12930*/  PRMT R2, R16, 0x8880, RZ ;  /* 0x0000888010027816 */ /* 0x004fca00000000ff */
[----:B------:R-:W-:-:S07]  /*12940*/  IMAD R2, R2, R18, RZ ;  /* 0x0000001202027224 */ /* 0x000fce00078e02ff */
.L_x_85:
[----:B------:R-:W-:Y:S05]  /*12950*/  BSYNC B1 ;  /* 0x0000000000017941 */ /* 0x000fea0003800000 */
.L_x_84:
[----:B------:R-:W2:Y:S04]  /*12960*/  LDL.64 R6, [R1+0x3e0] ;  /* 0x0003e00001067983 */ /* 0x000ea80000100a00 */
[----:B-----5:R3:W-:Y:S04]  /*12970*/  STL [R1+0x488], R3 ;  /* 0x0004880301007387 */ /* 0x0207e80000100800 */
[----:B---3--:R-:W3:Y:S01]  /*12980*/  LDL.LU R3, [R1+0x3d0] ;  /* 0x0003d00001037983 */ /* 0x008ee20000300800 */
[----:B--2---:R-:W-:Y:S02]  /*12990*/  @!P4 IMAD.MOV.U32 R6, RZ, RZ, R8 ;  /* 0x000000ffff06c224 */ /* 0x004fe400078e0008 */
[----:B---3--:R-:W-:-:S05]  /*129a0*/  @!P4 IMAD R3, R3, R17, R2 ;  /* 0x000000110303c224 */ /* 0x008fca00078e0202 */
[----:B------:R2:W-:Y:S04]  /*129b0*/  @!P4 STG.E.U8 desc[UR60][R6.64+0x8], R3 ;  /* 0x000008030600c986 */ /* 0x0005e8000c10113c */
[----:B--2---:R2:W5:Y:S01]  /*129c0*/  LDL.LU R3, [R1+0x488] ;  /* 0x0004880001037983 */ /* 0x0045620000300800 */
[----:B------:R-:W-:Y:S01]  /*129d0*/  ISETP.LT.OR P4, PT, R0, 0xa, !P1 ;  /* 0x0000000a0000780c */ /* 0x000fe20004f81670 */
[----:B------:R-:W-:-:S12]  /*129e0*/  BSSY B1, `(.L_x_86) ;  /* 0x0000005000017945 */ /* 0x000fd80003800000 */
[----:B--2---:R-:W-:Y:S05]  /*129f0*/  @P4 BRA `(.L_x_87) ;  /* 0x00000000000c4947 */ /* 0x004fea0003800000 */
[----:B------:R-:W2:Y:S02]  /*12a00*/  LDG.E.U8 R16, desc[UR60][R14.64+0x9] ;  /* 0x0000093c0e107981 */ /* 0x000ea4000c1e1100 */
[----:B--2---:R-:W-:-:S05]  /*12a10*/  PRMT R2, R16, 0x8880, RZ ;  /* 0x0000888010027816 */ /* 0x004fca00000000ff */
[----:B------:R-:W-:-:S07]  /*12a20*/  IMAD R2, R2, R18, RZ ;  /* 0x0000001202027224 */ /* 0x000fce00078e02ff */
.L_x_87:
[----:B------:R-:W-:Y:S05]  /*12a30*/  BSYNC B1 ;  /* 0x0000000000017941 */ /* 0x000fea0003800000 */
.L_x_86:
[----:B------:R-:W2:Y:S04]  /*12a40*/  LDL R7, [R1+0x450] ;  /* 0x0004500001077983 */ /* 0x000ea80000100800 */
[----:B------:R-:W3:Y:S04]  /*12a50*/  LDL.LU R6, [R1+0x3d4] ;  /* 0x0003d40001067983 */ /* 0x000ee80000300800 */
[----:B-----5:R4:W-:Y:S04]  /*12a60*/  STL [R1+0x490], R3 ;  /* 0x0004900301007387 */ /* 0x0209e80000100800 */
[----:B----4-:R-:W4:Y:S04]  /*12a70*/  LDL R3, [R1+0x454] ;  /* 0x0004540001037983 */ /* 0x010f280000100800 */
[----:B------:R0:W-:Y:S04]  /*12a80*/  STL.64 [R1+0x488], R4 ;  /* 0x0004880401007387 */ /* 0x0001e80000100a00 */
[----:B0-----:R-:W3:Y:S01]  /*12a90*/  LDL.64 R4, [R1+0x3e0] ;  /* 0x0003e00001047983 */ /* 0x001ee20000100a00 */
[----:B--2---:R-:W-:-:S02]  /*12aa0*/  R2UR UR4, R7 ;  /* 0x00000000070472ca */ /* 0x004fc400000e0000 */
[----:B----4-:R-:W-:Y:S01]  /*12ab0*/  R2UR UR5, R3 ;  /* 0x00000000030572ca */ /* 0x010fe200000e0000 */
[----:B---3--:R-:W-:Y:S02]  /*12ac0*/  @!P4 IMAD R3, R6, R17, R2 ;  /* 0x000000110603c224 */ /* 0x008fe400078e0202 */
[----:B------:R-:W-:Y:S02]  /*12ad0*/  @!P4 IMAD.MOV.U32 R6, RZ, RZ, R8 ;  /* 0x000000ffff06c224 */ /* 0x000fe400078e0008 */
[----:B------:R-:W-:-:S05]  /*12ae0*/  @!P4 IMAD.MOV.U32 R7, RZ, RZ, R5 ;  /* 0x000000ffff07c224 */ /* 0x000fca00078e0005 */
[----:B------:R0:W-:Y:S01]  /*12af0*/  @!P4 STG.E.U8 desc[UR60][R6.64+0x9], R3 ;  /* 0x000009030600c986 */ /* 0x0001e2000c10113c */
[----:B------:R-:W-:-:S03]  /*12b00*/  ISETP.LT.OR P4, PT, R0, 0x9, !P0 ;  /* 0x000000090000780c */ /* 0x000fc60004781670 */
[----:B0-----:R0:W5:Y:S10]  /*12b10*/  LDL.LU R3, [R1+0x490] ;  /* 0x0004900001037983 */ /* 0x0011740000300800 */
        /* <DEDUP_REMOVED lines=8> */
.L_x_89:
[----:B------:R-:W-:Y:S05]  /*12ba0*/  BSYNC B1 ;  /* 0x0000000000017941 */ /* 0x000fea0003800000 */
.L_x_88:
[----:B------:R2:W-:Y:S04]  /*12bb0*/  STL [R1+0x498], R11 ;  /* 0x0004980b01007387 */ /* 0x0005e80000100800 */
[----:B--2---:R-:W2:Y:S04]  /*12bc0*/  LDL R11, [R1+0x454] ;  /* 0x00045400010b7983 */ /* 0x004ea80000100800 */
[----:B------:R3:W-:Y:S04]  /*12bd0*/  STL [R1+0x494], R10 ;  /* 0x0004940a01007387 */ /* 0x0007e80000100800 */
[----:B---3--:R-:W3:Y:S04]  /*12be0*/  LDL R10, [R1+0x450] ;  /* 0x00045000010a7983 */ /* 0x008ee80000100800 */
[----:B-----5:R4:W-:Y:S04]  /*12bf0*/  STL [R1+0x490], R3 ;  /* 0x0004900301007387 */ /* 0x0209e80000100800 */
[----:B----4-:R-:W4:Y:S04]  /*12c00*/  LDL.LU R3, [R1+0x3d8] ;  /* 0x0003d80001037983 */ /* 0x010f280000300800 */
[----:B------:R0:W-:Y:S04]  /*12c10*/  STL.64 [R1+0x488], R4 ;  /* 0x0004880401007387 */ /* 0x0001e80000100a00 */
[----:B0-----:R-:W4:Y:S01]  /*12c20*/  LDL.LU.64 R4, [R1+0x3e0] ;  /* 0x0003e00001047983 */ /* 0x001f220000300a00 */
        /* <DEDUP_REMOVED lines=16> */
.L_x_91:
[----:B------:R-:W-:Y:S05]  /*12d30*/  BSYNC B1 ;  /* 0x0000000000017941 */ /* 0x000fea0003800000 */
.L_x_90:
[----:B-----5:R2:W-:Y:S04]  /*12d40*/  STL [R1+0x488], R3 ;  /* 0x0004880301007387 */ /* 0x0205e80000100800 */
[----:B--2---:R-:W2:Y:S01]  /*12d50*/  LDL.LU R3, [R1+0x3dc] ;  /* 0x0003dc0001037983 */ /* 0x004ea20000300800 */
[----:B------:R-:W-:Y:S01]  /*12d60*/  LOP3.LUT P5, RZ, R19, 0x10, RZ, 0xc0, !PT ;  /* 0x0000001013ff7812 */ /* 0x000fe200078ac0ff */
[----:B--2---:R-:W-:-:S05]  /*12d70*/  @!P4 IMAD R3, R3, R17, R2 ;  /* 0x000000110303c224 */ /* 0x004fca00078e0202 */
[----:B------:R2:W-:Y:S04]  /*12d80*/  @!P4 STG.E.U8 desc[UR60][R6.64+0x9], R3 ;  /* 0x000009030600c986 */ /* 0x0005e8000c10113c */
[----:B--2---:R2:W5:Y:S01]  /*12d90*/  LDL.LU R3, [R1+0x488] ;  /* 0x0004880001037983 */ /* 0x0045620000300800 */
[----:B------:R-:W-:Y:S01]  /*12da0*/  ISETP.LT.OR P4, PT, R0, 0x11, !P5 ;  /* 0x000000110000780c */ /* 0x000fe20006f81670 */
[----:B------:R-:W-:-:S12]  /*12db0*/  BSSY B1, `(.L_x_92) ;  /* 0x0000006000017945 */ /* 0x000fd80003800000 */
[----:B--2---:R-:W-:Y:S05]  /*12dc0*/  @P4 BRA `(.L_x_93) ;  /* 0x0000000000104947 */ /* 0x004fea0003800000 */
[----:B------:R-:W2:Y:S04]  /*12dd0*/  LDL.64 R6, [R1+0x440] ;  /* 0x0004400001067983 */ /* 0x000ea80000100a00 */
[----:B--2---:R-:W2:Y:S02]  /*12de0*/  LDG.E.U8 R16, desc[UR60][R6.64+0x10] ;  /* 0x0000103c06107981 */ /* 0x004ea4000c1e1100 */
[----:B--2---:R-:W-:-:S05]  /*12df0*/  PRMT R2, R16, 0x8880, RZ ;  /* 0x0000888010027816 */ /* 0x004fca00000000ff */
[----:B------:R-:W-:-:S07]  /*12e00*/  IMAD R2, R2, R18, RZ ;  /* 0x0000001202027224 */ /* 0x000fce00078e02ff */
.L_x_93:
[----:B------:R-:W-:Y:S05]  /*12e10*/  BSYNC B1 ;  /* 0x0000000000017941 */ /* 0x000fea0003800000 */
.L_x_92:
[----:B------:R-:W2:Y:S01]  /*12e20*/  LDL.LU R6, [R1+0x3a0] ;  /* 0x0003a00001067983 */ /* 0x000ea20000300800 */
[----:B------:R-:W-:Y:S01]  /*12e30*/  BSSY B1, `(.L_x_94) ;  /* 0x0000009000017945 */ /* 0x000fe20003800000 */
[----:B--2---:R-:W-:-:S05]  /*12e40*/  @!P4 IMAD R6, R6, R17, R2 ;  /* 0x000000110606c224 */ /* 0x004fca00078e0202 */
[----:B------:R2:W-:Y:S01]  /*12e50*/  @!P4 STG.E.U8 desc[UR60][R4.64+0x10], R6 ;  /* 0x000010060400c986 */ /* 0x0005e2000c10113c */
[----:B------:R-:W-:-:S13]  /*12e60*/  ISETP.LT.OR P4, PT, R0, 0x12, !P5 ;  /* 0x000000120000780c */ /* 0x000fda0006f81670 */
[----:B--2---:R-:W-:Y:S05]  /*12e70*/  @P4 BRA `(.L_x_95) ;  /* 0x0000000000104947 */ /* 0x004fea0003800000 */
[----:B------:R-:W2:Y:S04]  /*12e80*/  LDL.64 R6, [R1+0x440] ;  /* 0x0004400001067983 */ /* 0x000ea80000100a00 */
[----:B--2---:R-:W2:Y:S02]  /*12e90*/  LDG.E.U8 R16, desc[UR60][R6.64+0x11] ;  /* 0x0000113c06107981 */ /* 0x004ea4000c1e1100 */
[----:B--2---:R-:W-:-:S05]  /*12ea0*/  PRMT R2, R16, 0x8880, RZ ;  /* 0x0000888010027816 */ /* 0x004fca00000000ff */
[----:B------:R-:W-:-:S07]  /*12eb0*/  IMAD R2, R2, R18, RZ ;  /* 0x0000001202027224 */ /* 0x000fce00078e02ff */
.L_x_95:
[----:B------:R-:W-:Y:S05]  /*12ec0*/  BSYNC B1 ;  /* 0x0000000000017941 */ /* 0x000fea0003800000 */
.L_x_94:
[----:B-----5:R2:W-:Y:S04]  /*12ed0*/  STL [R1+0x488], R3 ;  /* 0x0004880301007387 */ /* 0x0205e80000100800 */
[----:B------:R-:W3:Y:S04]  /*12ee0*/  LDL R7, [R1+0x450] ;  /* 0x0004500001077983 */ /* 0x000ee80000100800 */
[----:B--2---:R-:W2:Y:S04]  /*12ef0*/  LDL R3, [R1+0x454] ;  /* 0x0004540001037983 */ /* 0x004ea80000100800 */
[----:B------:R-:W4:Y:S01]  /*12f00*/  LDL.LU R6, [R1+0x3a4] ;  /* 0x0003a40001067983 */ /* 0x000f220000300800 */
[----:B------:R-:W-:Y:S01]  /*12f10*/  BSSY B1, `(.L_x_96) ;  /* 0x0000010000017945 */ /* 0x000fe20003800000 */
[----:B--2---:R-:W-:-:S02]  /*12f20*/  R2UR UR5, R3 ;  /* 0x00000000030572ca */ /* 0x004fc400000e0000 */
[----:B------:R2:W5:Y:S01]  /*12f30*/  LDL.LU R3, [R1+0x488] ;  /* 0x0004880001037983 */ /* 0x0005620000300800 */
[----:B----4-:R-:W-:-:S05]  /*12f40*/  @!P4 IMAD R6, R6, R17, R2 ;  /* 0x000000110606c224 */ /* 0x010fca00078e0202 */
[----:B------:R4:W-:Y:S01]  /*12f50*/  @!P4 STG.E.U8 desc[UR60][R4.64+0x11], R6 ;  /* 0x000011060400c986 */ /* 0x0009e2000c10113c */
[----:B------:R-:W-:Y:S02]  /*12f60*/  ISETP.LT.OR P4, PT, R0, 0x11, !P6 ;  /* 0x000000110000780c */ /* 0x000fe40007781670 */
[----:B---3--:R-:W-:-:S11]  /*12f70*/  R2UR UR4, R7 ;  /* 0x00000000070472ca */ /* 0x008fd600000e0000 */
[----:B----4-:R-:W-:-:S04]  /*12f80*/  @!P4 IADD3 R6, P5, R4, UR5, RZ ;  /* 0x000000050406cc10 */ /* 0x010fc8000ffbe0ff */
[----:B------:R-:W-:Y:S01]  /*12f90*/  @!P4 IADD3.X R7, R5, UR4, RZ, P5, !PT ;  /* 0x000000040507cc10 */ /* 0x000fe2000affe4ff */
[----:B--2---:R-:W-:Y:S08]  /*12fa0*/  @P4 BRA `(.L_x_97) ;  /* 0x0000000000184947 */ /* 0x004ff00003800000 */
[----:B------:R2:W-:Y:S04]  /*12fb0*/  STL.64 [R1+0x488], R4 ;  /* 0x0004880401007387 */ /* 0x0005e80000100a00 */
[----:B--2---:R-:W2:Y:S04]  /*12fc0*/  LDL.64 R4, [R1+0x420] ;  /* 0x0004200001047983 */ /* 0x004ea80000100a00 */
[----:B--2---:R-:W2:Y:S04]  /*12fd0*/  LDG.E.U8 R16, desc[UR60][R4.64+0x10] ;  /* 0x0000103c04107981 */ /* 0x004ea8000c1e1100 */
[----:B------:R3:W5:Y:S01]  /*12fe0*/  LDL.LU.64 R4, [R1+0x488] ;  /* 0x0004880001047983 */ /* 0x0007620000300a00 */
[----:B--2---:R-:W-:-:S05]  /*12ff0*/  PRMT R2, R16, 0x8880, RZ ;  /* 0x0000888010027816 */ /* 0x004fca00000000ff */
[----:B---3--:R-:W-:-:S07]  /*13000*/  IMAD R2, R2, R18, RZ ;  /* 0x0000001202027224 */ /* 0x008fce00078e02ff */
.L_x_97:
[----:B------:R-:W-:Y:S05]  /*13010*/  BSYNC B1 ;  /* 0x0000000000017941 */ /* 0x000fea0003800000 */
.L_x_96:
[----:B------:R2:W-:Y:S04]  /*13020*/  STL [R1+0x490], R9 ;  /* 0x0004900901007387 */ /* 0x0005e80000100800 */
[----:B--2---:R-:W2:Y:S04]  /*13030*/  LDL R9, [R1+0x454] ;  /* 0x0004540001097983 */ /* 0x004ea80000100800 */
[----:B------:R3:W-:Y:S04]  /*13040*/  STL [R1+0x48c], R8 ;  /* 0x00048c0801007387 */ /* 0x0007e80000100800 */
[----:B---3--:R-:W3:Y:S04]  /*13050*/  LDL R8, [R1+0x450] ;  /* 0x0004500001087983 */ /* 0x008ee80000100800 */
[----:B-----5:R4:W-:Y:S04]  /*13060*/  STL [R1+0x488], R3 ;  /* 0x0004880301007387 */ /* 0x0209e80000100800 */
[----:B----4-:R-:W4:Y:S01]  /*13070*/  LDL.LU R3, [R1+0x3a8] ;  /* 0x0003a80001037983 */ /* 0x010f220000300800 */
[----:B--2---:R-:W-:-:S03]  /*13080*/  R2UR UR5, R9 ;  /* 0x00000000090572ca */ /* 0x004fc600000e0000 */
[----:B------:R2:W5:Y:S01]  /*13090*/  LDL.LU R9, [R1+0x490] ;  /* 0x0004900001097983 */ /* 0x0005620000300800 */
[----:B---3--:R-:W-:-:S03]  /*130a0*/  R2UR UR4, R8 ;  /* 0x00000000080472ca */ /* 0x008fc600000e0000 */
[----:B------:R2:W5:Y:S01]  /*130b0*/  LDL.LU R8, [R1+0x48c] ;  /* 0x00048c0001087983 */ /* 0x0005620000300800 */
[----:B----4-:R-:W-:-:S05]  /*130c0*/  @!P4 IMAD R3, R3, R17, R2 ;  /* 0x000000110303c224 */ /* 0x010fca00078e0202 */
[----:B------:R3:W-:Y:S04]  /*130d0*/  @!P4 STG.E.U8 desc[UR60][R6.64+0x10], R3 ;  /* 0x000010030600c986 */ /* 0x0007e8000c10113c */
[----:B---3--:R2:W5:Y:S01]  /*130e0*/  LDL.LU R3, [R1+0x488] ;  /* 0x0004880001037983 */ /* 0x0085620000300800 */
[----:B------:R-:W-:Y:S01]  /*130f0*/  ISETP.LT.OR P4, PT, R0, 0x12, !P6 ;  /* 0x000000120000780c */ /* 0x000fe20007781670 */
[----:B------:R-:W-:-:S12]  /*13100*/  BSSY B1, `(.L_x_98) ;  /* 0x000000a000017945 */ /* 0x000fd80003800000 */
[----:B------:R-:W-:-:S04]  /*13110*/  @!P4 IADD3 R6, P5, R4, UR5, RZ ;  /* 0x000000050406cc10 */ /* 0x000fc8000ffbe0ff */
        /* <DEDUP_REMOVED lines=8> */
.L_x_99:
[----:B------:R-:W-:Y:S05]  /*131a0*/  BSYNC B1 ;  /* 0x0000000000017941 */ /* 0x000fea0003800000 */
.L_x_98:
        /* <DEDUP_REMOVED lines=13> */
.L_x_101:
[----:B------:R-:W-:Y:S05]  /*13280*/  BSYNC B1 ;  /* 0x0000000000017941 */ /* 0x000fea0003800000 */
.L_x_100:
        /* <DEDUP_REMOVED lines=10> */
.L_x_103:
[----:B------:R-:W-:Y:S05]  /*13330*/  BSYNC B1 ;  /* 0x0000000000017941 */ /* 0x000fea0003800000 */
.L_x_102:
        /* <DEDUP_REMOVED lines=20> */
.L_x_105:
[----:B------:R-:W-:Y:S05]  /*13480*/  BSYNC B1 ;  /* 0x0000000000017941 */ /* 0x000fea0003800000 */
.L_x_104:
        /* <DEDUP_REMOVED lines=24> */
.L_x_107:
[----:B------:R-:W-:Y:S05]  /*13610*/  BSYNC B1 ;  /* 0x0000000000017941 */ /* 0x000fea0003800000 */
.L_x_106:
        /* <DEDUP_REMOVED lines=12> */
.L_x_109:
[----:B------:R-:W-:Y:S05]  /*136e0*/  BSYNC B1 ;  /* 0x0000000000017941 */ /* 0x000fea0003800000 */
.L_x_108:
[----:B------:R-:W2:Y:S01]  /*136f0*/  LDL.LU R6, [R1+0x380] ;  /* 0x0003800001067983 */ /* 0x000ea20000300800 */
[----:B------:R-:W-:-:S03]  /*13700*/  LOP3.LUT R19, R19, 0x7fffffff, RZ, 0xc0, !PT ;  /* 0x7fffffff13137812 */ /* 0x000fc600078ec0ff */
[----:B------:R-:W3:Y:S01]  /*13710*/  LDL.LU R7, [R1+0x384] ;  /* 0x0003840001077983 */ /* 0x000ee20000300800 */
[----:B------:R-:W-:-:S03]  /*13720*/  @P1 LOP3.LUT R19, R19, 0x80000000, RZ, 0xfc, !PT ;  /* 0x8000000013131812 */ /* 0x000fc600078efcff */
[----:B------:R4:W-:Y:S01]  /*13730*/  STL.64 [R1+0x4b0], R36 ;  /* 0x0004b02401007387 */ /* 0x0009e20000100a00 */
[----:B------:R-:W-:-:S04]  /*13740*/  LOP3.LUT R19, R19, 0xbfffffff, RZ, 0xc0, !PT ;  /* 0xbfffffff13137812 */ /* 0x000fc800078ec0ff */
[----:B------:R-:W-:-:S04]  /*13750*/  @P0 LOP3.LUT R19, R19, 0x40000000, RZ, 0xfc, !PT ;  /* 0x4000000013130812 */ /* 0x000fc800078efcff */
[----:B------:R-:W-:Y:S01]  /*13760*/  LOP3.LUT P0, RZ, R19, 0x8, RZ, 0xc0, !PT ;  /* 0x0000000813ff7812 */ /* 0x000fe2000780c0ff */
[----:B----4-:R-:W4:Y:S04]  /*13770*/  LDL R37, [R1+0x450] ;  /* 0x0004500001257983 */ /* 0x010f280000100800 */
[----:B------:R-:W3:Y:S04]  /*13780*/  LDL.LU R36, [R1+0x388] ;  /* 0x0003880001247983 */ /* 0x000ee80000300800 */
[----:B------:R0:W-:Y:S04]  /*13790*/  STL.64 [R1+0x4a8], R38 ;  /* 0x0004a82601007387 */ /* 0x0001e80000100a00 */
[----:B0-----:R-:W3:Y:S01]  /*137a0*/  LDL R39, [R1+0x454] ;  /* 0x0004540001277983 */ /* 0x001ee20000100800 */
[----:B--2---:R-:W-:Y:S01]  /*137b0*/  @!P4 IMAD R6, R6, R17, R2 ;  /* 0x000000110606c224 */ /* 0x004fe200078e0202 */
[----:B------:R-:W-:-:S02]  /*137c0*/  ISETP.LT.OR P1, PT, R0, 0x21, !P6 ;  /* 0x000000210000780c */ /* 0x000fc40007721670 */
[----:B------:R-:W-:Y:S04]  /*137d0*/  STL.64 [R1+0x4a0], R24 ;  /* 0x0004a01801007387 */ /* 0x000fe80000100a00 */
[----:B------:R-:W-:Y:S01]  /*137e0*/  @!P4 STG.E.U8 desc[UR60][R12.64+0x10], R6 ;  /* 0x000010060c00c986 */ /* 0x000fe2000c10113c */
[----:B------:R-:W-:-:S03]  /*137f0*/  ISETP.LT.OR P4, PT, R0, 0x12, !P0 ;  /* 0x000000120000780c */ /* 0x000fc60004781670 */
[----:B------:R0:W-:Y:S04]  /*13800*/  STL.64 [R1+0x498], R26 ;  /* 0x0004981a01007387 */ /* 0x0001e80000100a00 */
[----:B------:R-:W-:Y:S04]  /*13810*/  STL.64 [R1+0x490], R28 ;  /* 0x0004901c01007387 */ /* 0x000fe80000100a00 */
[----:B------:R-:W-:Y:S01]  /*13820*/  STL.64 [R1+0x488], R30 ;  /* 0x0004881e01007387 */ /* 0x000fe20000100a00 */
[----:B----4-:R-:W-:-:S03]  /*13830*/  R2UR UR4, R37 ;  /* 0x00000000250472ca */ /* 0x010fc600000e0000 */
[----:B------:R-:W2:Y:S04]  /*13840*/  @!P4 LDG.E.U8 R16, desc[UR60][R236.64+0x11] ;  /* 0x0000113cec10c981 */ /* 0x000ea8000c1e1100 */
[----:B------:R-:W4:Y:S04]  /*13850*/  LDL.LU R37, [R1+0x38c] ;  /* 0x00038c0001257983 */ /* 0x000f280000300800 */
[----:B0-----:R-:W4:Y:S04]  /*13860*/  LDL.LU R26, [R1+0x390] ;  /* 0x00039000011a7983 */ /* 0x001f280000300800 */
[----:B------:R-:W4:Y:S01]  /*13870*/  LDL.LU R27, [R1+0x394] ;  /* 0x00039400011b7983 */ /* 0x000f220000300800 */
[----:B---3--:R-:W-:-:S02]  /*13880*/  R2UR UR5, R39 ;  /* 0x00000000270572ca */ /* 0x008fc400000e0000 */
[----:B--2---:R-:W-:-:S05]  /*13890*/  @!P4 PRMT R6, R16, 0x8880, RZ ;  /* 0x000088801006c816 */ /* 0x004fca00000000ff */
[----:B------:R-:W-:-:S04]  /*138a0*/  @!P4 IMAD R2, R6, R18, RZ ;  /* 0x000000120602c224 */ /* 0x000fc800078e02ff */
[----:B------:R-:W-:-:S05]  /*138b0*/  @!P4 IMAD R6, R7, R17, R2 ;  /* 0x000000110706c224 */ /* 0x000fca00078e0202 */
[----:B------:R0:W-:Y:S01]  /*138c0*/  @!P4 STG.E.U8 desc[UR60][R12.64+0x11], R6 ;  /* 0x000011060c00c986 */ /* 0x0001e2000c10113c */
[----:B------:R-:W-:-:S13]  /*138d0*/  ISETP.LT.OR P4, PT, R0, 0x11, !P3 ;  /* 0x000000110000780c */ /* 0x000fda0005f81670 */
[----:B------:R-:W2:Y:S01]  /*138e0*/  @!P4 LDG.E.U8 R16, desc[UR60][R234.64+0x10] ;  /* 0x0000103cea10c981 */ /* 0x000ea2000c1e1100 */
[----:B------:R-:W-:-:S04]  /*138f0*/  @!P1 IADD3 R38, P5, R4, UR5, RZ ;  /* 0x0000000504269c10 */ /* 0x000fc8000ffbe0ff */
[----:B------:R-:W-:Y:S02]  /*13900*/  @!P1 IADD3.X R39, R5, UR4, RZ, P5, !PT ;  /* 0x0000000405279c10 */ /* 0x000fe4000affe4ff */
[----:B0-----:R-:W-:-:S04]  /*13910*/  @!P4 IADD3 R6, P5, R12, UR5, RZ ;  /* 0x000000050c06cc10 */ /* 0x001fc8000ffbe0ff */
[----:B------:R-:W-:Y:S02]  /*13920*/  @!P4 IADD3.X R7, R13, UR4, RZ, P5, !PT ;  /* 0x000000040d07cc10 */ /* 0x000fe4000affe4ff */
[----:B--2---:R-:W-:-:S05]  /*13930*/  @!P4 PRMT R24, R16, 0x8880, RZ ;  /* 0x000088801018c816 */ /* 0x004fca00000000ff */
[----:B------:R-:W-:-:S04]  /*13940*/  @!P4 IMAD R2, R24, R18, RZ ;  /* 0x000000121802c224 */ /* 0x000fc800078e02ff */
[----:B------:R-:W-:-:S05]  /*13950*/  @!P4 IMAD R24, R36, R17, R2 ;  /* 0x000000112418c224 */ /* 0x000fca00078e0202 */
[----:B------:R0:W-:Y:S01]  /*13960*/  @!P4 STG.E.U8 desc[UR60][R6.64+0x10], R24 ;  /* 0x000010180600c986 */ /* 0x0001e2000c10113c */
[----:B------:R-:W-:-:S13]  /*13970*/  ISETP.LT.OR P4, PT, R0, 0x12, !P3 ;  /* 0x000000120000780c */ /* 0x000fda0005f81670 */
[----:B------:R-:W2:Y:S01]  /*13980*/  @!P4 LDG.E.U8 R16, desc[UR60][R234.64+0x11] ;  /* 0x0000113cea10c981 */ /* 0x000ea2000c1e1100 */
[----:B0-----:R-:W-:-:S04]  /*13990*/  @!P4 IADD3 R6, P5, R12, UR5, RZ ;  /* 0x000000050c06cc10 */ /* 0x001fc8000ffbe0ff */
[----:B------:R-:W-:Y:S02]  /*139a0*/  @!P4 IADD3.X R7, R13, UR4, RZ, P5, !PT ;  /* 0x000000040d07cc10 */ /* 0x000fe4000affe4ff */
[----:B------:R-:W-:Y:S02]  /*139b0*/  ISETP.LT.OR P5, PT, R0, 0x22, !P6 ;  /* 0x000000220000780c */ /* 0x000fe400077a1670 */
[----:B--2---:R-:W-:-:S05]  /*139c0*/  @!P4 PRMT R24, R16, 0x8880, RZ ;  /* 0x000088801018c816 */ /* 0x004fca00000000ff */
[----:B------:R-:W-:Y:S02]  /*139d0*/  @!P4 IMAD R2, R24, R18, RZ ;  /* 0x000000121802c224 */ /* 0x000fe400078e02ff */
[----:B------:R-:W2:Y:S02]  /*139e0*/  LDL.LU R24, [R1+0x398] ;  /* 0x0003980001187983 */ /* 0x000ea40000300800 */
[----:B----4-:R-:W-:-:S05]  /*139f0*/  @!P4 IMAD R25, R37, R17, R2 ;  /* 0x000000112519c224 */ /* 0x010fca00078e0202 */
[----:B------:R0:W-:Y:S01]  /*13a00*/  @!P4 STG.E.U8 desc[UR60][R6.64+0x11], R25 ;  /* 0x000011190600c986 */ /* 0x0001e2000c10113c */
[----:B------:R-:W-:-:S04]  /*13a10*/  @!P5 IADD3 R36, P4, R4, UR5, RZ ;  /* 0x000000050424dc10 */ /* 0x000fc8000ff9e0ff */
[----:B------:R-:W-:Y:S02]  /*13a20*/  @!P5 IADD3.X R37, R5, UR4, RZ, P4, !PT ;  /* 0x000000040525dc10 */ /* 0x000fe4000a7fe4ff */
[----:B------:R-:W-:Y:S01]  /*13a30*/  ISETP.LT.OR P4, PT, R0, 0x19, !P0 ;  /* 0x000000190000780c */ /* 0x000fe20004781670 */
[----:B0-----:R-:W3:Y:S01]  /*13a40*/  LDL.LU R25, [R1+0x39c] ;  /* 0x00039c0001197983 */ /* 0x001ee20000300800 */
[----:B------:R-:W-:-:S03]  /*13a50*/  LOP3.LUT P1, RZ, R19, 0x80000000, RZ, 0xc0, !PT ;  /* 0x8000000013ff7812 */ /* 0x000fc6000782c0ff */
[----:B------:R-:W4:Y:S08]  /*13a60*/  LDL.LU R28, [R1+0x360] ;  /* 0x00036000011c7983 */ /* 0x000f300000300800 */
[----:B------:R-:W2:Y:S02]  /*13a70*/  @!P4 LDG.E.U8 R16, desc[UR60][R236.64+0x18] ;  /* 0x0000183cec10c981 */ /* 0x000ea4000c1e1100 */
[----:B--2---:R-:W-:-:S05]  /*13a80*/  @!P4 PRMT R6, R16, 0x8880, RZ ;  /* 0x000088801006c816 */ /* 0x004fca00000000ff */
[----:B------:R-:W-:-:S04]  /*13a90*/  @!P4 IMAD R2, R6, R18, RZ ;  /* 0x000000120602c224 */ /* 0x000fc800078e02ff */
[----:B------:R-:W-:-:S05]  /*13aa0*/  @!P4 IMAD R6, R26, R17, R2 ;  /* 0x000000111a06c224 */ /* 0x000fca00078e0202 */
[----:B------:R0:W-:Y:S01]  /*13ab0*/  @!P4 STG.E.U8 desc[UR60][R12.64+0x18], R6 ;  /* 0x000018060c00c986 */ /* 0x0001e2000c10113c */
[----:B------:R-:W-:-:S13]  /*13ac0*/  ISETP.LT.OR P4, PT, R0, 0x1a, !P0 ;  /* 0x0000001a0000780c */ /* 0x000fda0004781670 */
[----:B------:R-:W0:Y:S02]  /*13ad0*/  @!P4 LDG.E.U8 R16, desc[UR60][R236.64+0x19] ;  /* 0x0000193cec10c981 */ /* 0x000e24000c1e1100 */
[----:B0-----:R-:W-:-:S05]  /*13ae0*/  @!P4 PRMT R6, R16, 0x8880, RZ ;  /* 0x000088801006c816 */ /* 0x001fca00000000ff */
[----:B------:R-:W-:-:S04]  /*13af0*/  @!P4 IMAD R2, R6, R18, RZ ;  /* 0x000000120602c224 */ /* 0x000fc800078e02ff */
[----:B------:R-:W-:-:S05]  /*13b00*/  @!P4 IMAD R6, R27, R17, R2 ;  /* 0x000000111b06c224 */ /* 0x000fca00078e0202 */
[----:B------:R0:W-:Y:S01]  /*13b10*/  @!P4 STG.E.U8 desc[UR60][R12.64+0x19], R6 ;  /* 0x000019060c00c986 */ /* 0x0001e2000c10113c */
[----:B------:R-:W-:-:S13]  /*13b20*/  ISETP.LT.OR P4, PT, R0, 0x19, !P3 ;  /* 0x000000190000780c */ /* 0x000fda0005f81670 */
[----:B------:R-:W2:Y:S01]  /*13b30*/  @!P4 LDG.E.U8 R16, desc[UR60][R234.64+0x18] ;  /* 0x0000183cea10c981 */ /* 0x000ea2000c1e1100 */
[----:B0-----:R-:W-:-:S04]  /*13b40*/  @!P4 IADD3 R6, P5, R12, UR5, RZ ;  /* 0x000000050c06cc10 */ /* 0x001fc8000ffbe0ff */
[----:B------:R-:W-:Y:S02]  /*13b50*/  @!P4 IADD3.X R7, R13, UR4, RZ, P5, !PT ;  /* 0x000000040d07cc10 */ /* 0x000fe4000affe4ff */
[----:B--2---:R-:W-:-:S05]  /*13b60*/  @!P4 PRMT R26, R16, 0x8880, RZ ;  /* 0x00008880101ac816 */ /* 0x004fca00000000ff */
[----:B------:R-:W-:Y:S01]  /*13b70*/  @!P4 IMAD R2, R26, R18, RZ ;  /* 0x000000121a02c224 */ /* 0x000fe200078e02ff */
[C---:B------:R-:W-:Y:S01]  /*13b80*/  LOP3.LUT P0, RZ, R19.reuse, 0x40000000, RZ, 0xc0, !PT ;  /* 0x4000000013ff7812 */ /* 0x040fe2000780c0ff */
[----:B------:R-:W2:Y:S02]  /*13b90*/  LDL.LU R26, [R1+0x364] ;  /* 0x00036400011a7983 */ /* 0x000ea40000300800 */
[----:B------:R-:W-:Y:S01]  /*13ba0*/  @!P4 IMAD R24, R24, R17, R2 ;  /* 0x000000111818c224 */ /* 0x000fe200078e0202 */
[----:B------:R-:W-:Y:S01]  /*13bb0*/  LOP3.LUT R19, R19, 0xefffffff, RZ, 0xc0, !PT ;  /* 0xefffffff13137812 */ /* 0x000fe200078ec0ff */
[----:B------:R-:W2:Y:S04]  /*13bc0*/  LDL.LU R27, [R1+0x368] ;  /* 0x00036800011b7983 */ /* 0x000ea80000300800 */
[----:B------:R0:W-:Y:S01]  /*13bd0*/  @!P4 STG.E.U8 desc[UR60][R6.64+0x18], R24 ;  /* 0x000018180600c986 */ /* 0x0001e2000c10113c */
[----:B------:R-:W-:-:S13]  /*13be0*/  ISETP.LT.OR P4, PT, R0, 0x1a, !P3 ;  /* 0x0000001a0000780c */ /* 0x000fda0005f81670 */
[----:B------:R-:W3:Y:S01]  /*13bf0*/  @!P4 LDG.E.U8 R16, desc[UR60][R234.64+0x19] ;  /* 0x0000193cea10c981 */ /* 0x000ee2000c1e1100 */
[----:B0-----:R-:W-:Y:S02]  /*13c00*/  @!P4 IADD3 R6, P5, R12, UR5, RZ ;  /* 0x000000050c06cc10 */ /* 0x001fe4000ffbe0ff */
[----:B------:R-:W-:Y:S02]  /*13c10*/  @P3 LOP3.LUT R19, R19, 0x10000000, RZ, 0xfc, !PT ;  /* 0x1000000013133812 */ /* 0x000fe400078efcff */
[----:B------:R-:W-:Y:S02]  /*13c20*/  @!P4 IADD3.X R7, R13, UR4, RZ, P5, !PT ;  /* 0x000000040d07cc10 */ /* 0x000fe4000affe4ff */
[----:B------:R-:W-:Y:S02]  /*13c30*/  LOP3.LUT P3, RZ, R19, 0x2, RZ, 0xc0, !PT ;  /* 0x0000000213ff7812 */ /* 0x000fe4000786c0ff */
[----:B---3--:R-:W-:-:S05]  /*13c40*/  @!P4 PRMT R24, R16, 0x8880, RZ ;  /* 0x000088801018c816 */ /* 0x008fca00000000ff */
[----:B------:R-:W-:-:S04]  /*13c50*/  @!P4 IMAD R2, R24, R18, RZ ;  /* 0x000000121802c224 */ /* 0x000fc800078e02ff */
[----:B------:R-:W-:-:S05]  /*13c60*/  @!P4 IMAD R24, R25, R17, R2 ;  /* 0x000000111918c224 */ /* 0x000fca00078e0202 */
[----:B------:R0:W-:Y:S01]  /*13c70*/  @!P4 STG.E.U8 desc[UR60][R6.64+0x19], R24 ;  /* 0x000019180600c986 */ /* 0x0001e2000c10113c */
[----:B------:R-:W-:-:S03]  /*13c80*/  ISETP.LT.OR P4, PT, R0, 0x11, !P3 ;  /* 0x000000110000780c */ /* 0x000fc60005f81670 */
[----:B0-----:R-:W3:Y:S10]  /*13c90*/  LDL.LU R24, [R1+0x36c] ;  /* 0x00036c0001187983 */ /* 0x001ef40000300800 */
[----:B------:R-:W4:Y:S04]  /*13ca0*/  @!P4 LDG.E.U8 R16, desc[UR60][R232.64+0x10] ;  /* 0x0000103ce810c981 */ /* 0x000f28000c1e1100 */
[----:B------:R-:W3:Y:S04]  /*13cb0*/  LDL.LU R29, [R1+0x370] ;  /* 0x00037000011d7983 */ /* 0x000ee80000300800 */
[----:B------:R-:W3:Y:S01]  /*13cc0*/  LDL.LU R25, [R1+0x374] ;  /* 0x0003740001197983 */ /* 0x000ee20000300800 */
[----:B----4-:R-:W-:-:S05]  /*13cd0*/  @!P4 PRMT R6, R16, 0x8880, RZ ;  /* 0x000088801006c816 */ /* 0x010fca00000000ff */
[----:B------:R-:W-:-:S04]  /*13ce0*/  @!P4 IMAD R2, R6, R18, RZ ;  /* 0x000000120602c224 */ /* 0x000fc800078e02ff */
[----:B------:R-:W-:-:S05]  /*13cf0*/  @!P4 IMAD R6, R28, R17, R2 ;  /* 0x000000111c06c224 */ /* 0x000fca00078e0202 */
[----:B------:R0:W-:Y:S01]  /*13d00*/  @!P4 STG.E.U8 desc[UR60][R10.64+0x10], R6 ;  /* 0x000010060a00c986 */ /* 0x0001e2000c10113c */
[----:B------:R-:W-:-:S13]  /*13d10*/  ISETP.LT.OR P4, PT, R0, 0x12, !P3 ;  /* 0x000000120000780c */ /* 0x000fda0005f81670 */
[----:B------:R-:W0:Y:S02]  /*13d20*/  @!P4 LDG.E.U8 R16, desc[UR60][R232.64+0x11] ;  /* 0x0000113ce810c981 */ /* 0x000e24000c1e1100 */
[----:B0-----:R-:W-:-:S05]  /*13d30*/  @!P4 PRMT R6, R16, 0x8880, RZ ;  /* 0x000088801006c816 */ /* 0x001fca00000000ff */
[----:B------:R-:W-:-:S04]  /*13d40*/  @!P4 IMAD R2, R6, R18, RZ ;  /* 0x000000120602c224 */ /* 0x000fc800078e02ff */
[----:B--2---:R-:W-:-:S05]  /*13d50*/  @!P4 IMAD R6, R26, R17, R2 ;  /* 0x000000111a06c224 */ /* 0x004fca00078e0202 */
[----:B------:R0:W-:Y:S01]  /*13d60*/  @!P4 STG.E.U8 desc[UR60][R10.64+0x11], R6 ;  /* 0x000011060a00c986 */ /* 0x0001e2000c10113c */
[----:B------:R-:W-:-:S13]  /*13d70*/  ISETP.LT.OR P4, PT, R0, 0x11, !P2 ;  /* 0x000000110000780c */ /* 0x000fda0005781670 */
[----:B------:R-:W2:Y:S01]  /*13d80*/  @!P4 LDG.E.U8 R16, desc[UR60][R22.64+0x10] ;  /* 0x0000103c1610c981 */ /* 0x000ea2000c1e1100 */
[----:B0-----:R-:W-:-:S04]  /*13d90*/  @!P4 IADD3 R6, P5, R10, UR5, RZ ;  /* 0x000000050a06cc10 */ /* 0x001fc8000ffbe0ff */
[----:B------:R-:W-:Y:S02]  /*13da0*/  @!P4 IADD3.X R7, R11, UR4, RZ, P5, !PT ;  /* 0x000000040b07cc10 */ /* 0x000fe4000affe4ff */
[----:B--2---:R-:W-:-:S05]  /*13db0*/  @!P4 PRMT R26, R16, 0x8880, RZ ;  /* 0x00008880101ac816 */ /* 0x004fca00000000ff */
[----:B------:R-:W-:-:S04]  /*13dc0*/  @!P4 IMAD R2, R26, R18, RZ ;  /* 0x000000121a02c224 */ /* 0x000fc800078e02ff */
[----:B------:R-:W-:-:S05]  /*13dd0*/  @!P4 IMAD R26, R27, R17, R2 ;  /* 0x000000111b1ac224 */ /* 0x000fca00078e0202 */
[----:B------:R0:W-:Y:S01]  /*13de0*/  @!P4 STG.E.U8 desc[UR60][R6.64+0x10], R26 ;  /* 0x0000101a0600c986 */ /* 0x0001e2000c10113c */
[----:B------:R-:W-:-:S03]  /*13df0*/  ISETP.LT.OR P4, PT, R0, 0x12, !P2 ;  /* 0x000000120000780c */ /* 0x000fc60005781670 */
[----:B0-----:R-:W2:Y:S10]  /*13e00*/  LDL.LU R26, [R1+0x378] ;  /* 0x00037800011a7983 */ /* 0x001eb40000300800 */
[----:B------:R-:W4:Y:S01]  /*13e10*/  @!P4 LDG.E.U8 R16, desc[UR60][R22.64+0x11] ;  /* 0x0000113c1610c981 */ /* 0x000f22000c1e1100 */
[----:B------:R-:W-:-:S04]  /*13e20*/  @!P4 IADD3 R6, P5, R10, UR5, RZ ;  /* 0x000000050a06cc10 */ /* 0x000fc8000ffbe0ff */
[----:B------:R-:W-:Y:S02]  /*13e30*/  @!P4 IADD3.X R7, R11, UR4, RZ, P5, !PT ;  /* 0x000000040b07cc10 */ /* 0x000fe4000affe4ff */
[----:B----4-:R-:W-:-:S05]  /*13e40*/  @!P4 PRMT R27, R16, 0x8880, RZ ;  /* 0x00008880101bc816 */ /* 0x010fca00000000ff */
[----:B------:R-:W-:-:S04]  /*13e50*/  @!P4 IMAD R2, R27, R18, RZ ;  /* 0x000000121b02c224 */ /* 0x000fc800078e02ff */
[----:B---3--:R-:W-:-:S05]  /*13e60*/  @!P4 IMAD R24, R24, R17, R2 ;  /* 0x000000111818c224 */ /* 0x008fca00078e0202 */
[----:B------:R0:W-:Y:S01]  /*13e70*/  @!P4 STG.E.U8 desc[UR60][R6.64+0x11], R24 ;  /* 0x000011180600c986 */ /* 0x0001e2000c10113c */
[----:B------:R-:W-:-:S03]  /*13e80*/  ISETP.LT.OR P4, PT, R0, 0x19, !P3 ;  /* 0x000000190000780c */ /* 0x000fc60005f81670 */
[----:B0-----:R-:W3:Y:S10]  /*13e90*/  LDL.LU R24, [R1+0x37c] ;  /* 0x00037c0001187983 */ /* 0x001ef40000300800 */
[----:B------:R-:W4:Y:S04]  /*13ea0*/  @!P4 LDG.E.U8 R16, desc[UR60][R232.64+0x18] ;  /* 0x0000183ce810c981 */ /* 0x000f28000c1e1100 */
        /* <DEDUP_REMOVED lines=12> */
[----:B------:R-:W4:Y:S01]  /*13f70*/  @!P4 LDG.E.U8 R16, desc[UR60][R22.64+0x18] ;  /* 0x0000183c1610c981 */ /* 0x000f22000c1e1100 */
[----:B0-----:R-:W-:-:S04]  /*13f80*/  @!P4 IADD3 R6, P5, R10, UR5, RZ ;  /* 0x000000050a06cc10 */ /* 0x001fc8000ffbe0ff */
[----:B------:R-:W-:Y:S02]  /*13f90*/  @!P4 IADD3.X R7, R11, UR4, RZ, P5, !PT ;  /* 0x000000040b07cc10 */ /* 0x000fe4000affe4ff */
[----:B----4-:R-:W-:-:S05]  /*13fa0*/  @!P4 PRMT R25, R16, 0x8880, RZ ;  /* 0x000088801019c816 */ /* 0x010fca00000000ff */
[----:B------:R-:W-:Y:S02]  /*13fb0*/  @!P4 IMAD R2, R25, R18, RZ ;  /* 0x000000121902c224 */ /* 0x000fe400078e02ff */
[----:B------:R-:W4:Y:S02]  /*13fc0*/  LDL.LU R25, [R1+0x344] ;  /* 0x0003440001197983 */ /* 0x000f240000300800 */
[----:B--2---:R-:W-:Y:S02]  /*13fd0*/  @!P4 IMAD R26, R26, R17, R2 ;  /* 0x000000111a1ac224 */ /* 0x004fe400078e0202 */
[----:B------:R-:W2:Y:S04]  /*13fe0*/  LDL.LU R28, [R1+0x348] ;  /* 0x00034800011c7983 */ /* 0x000ea80000300800 */
[----:B------:R0:W-:Y:S01]  /*13ff0*/  @!P4 STG.E.U8 desc[UR60][R6.64+0x18], R26 ;  /* 0x0000181a0600c986 */ /* 0x0001e2000c10113c */
[----:B------:R-:W-:-:S03]  /*14000*/  ISETP.LT.OR P4, PT, R0, 0x1a, !P2 ;  /* 0x0000001a0000780c */ /* 0x000fc60005781670 */
[----:B------:R-:W2:Y:S10]  /*14010*/  LDL.LU R29, [R1+0x34c] ;  /* 0x00034c00011d7983 */ /* 0x000eb40000300800 */
[----:B------:R-:W3:Y:S01]  /*14020*/  @!P4 LDG.E.U8 R16, desc[UR60][R22.64+0x19] ;  /* 0x0000193c1610c981 */ /* 0x000ee2000c1e1100 */
[----:B0-----:R-:W-:-:S04]  /*14030*/  @!P4 IADD3 R6, P5, R10, UR5, RZ ;  /* 0x000000050a06cc10 */ /* 0x001fc8000ffbe0ff */
[----:B------:R-:W-:Y:S02]  /*14040*/  @!P4 IADD3.X R7, R11, UR4, RZ, P5, !PT ;  /* 0x000000040b07cc10 */ /* 0x000fe4000affe4ff */
[----:B---3--:R-:W-:-:S05]  /*14050*/  @!P4 PRMT R26, R16, 0x8880, RZ ;  /* 0x00008880101ac816 */ /* 0x008fca00000000ff */
[----:B------:R-:W-:-:S04]  /*14060*/  @!P4 IMAD R2, R26, R18, RZ ;  /* 0x000000121a02c224 */ /* 0x000fc800078e02ff */
[----:B------:R-:W-:-:S05]  /*14070*/  @!P4 IMAD R24, R24, R17, R2 ;  /* 0x000000111818c224 */ /* 0x000fca00078e0202 */
[----:B------:R0:W-:Y:S01]  /*14080*/  @!P4 STG.E.U8 desc[UR60][R6.64+0x19], R24 ;  /* 0x000019180600c986 */ /* 0x0001e2000c10113c */
[----:B------:R-:W-:-:S03]  /*14090*/  ISETP.LT.OR P4, PT, R0, 0x11, !P1 ;  /* 0x000000110000780c */ /* 0x000fc60004f81670 */
[----:B0-----:R-:W3:Y:S10]  /*140a0*/  LDL.LU R24, [R1+0x350] ;  /* 0x0003500001187983 */ /* 0x001ef40000300800 */
[----:B------:R-:W4:Y:S01]  /*140b0*/  @!P4 LDG.E.U8 R16, desc[UR60][R14.64+0x10] ;  /* 0x0000103c0e10c981 */ /* 0x000f22000c1e1100 */
[----:B-----5:R-:W-:Y:S01]  /*140c0*/  IMAD.IADD R7, R3, 0x1, R9 ;  /* 0x0000000103077824 */ /* 0x020fe200078e0209 */
[----:B----4-:R-:W-:-:S05]  /*140d0*/  @!P4 PRMT R6, R16, 0x8880, RZ ;  /* 0x000088801006c816 */ /* 0x010fca00000000ff */
[----:B------:R-:W-:Y:S02]  /*140e0*/  @!P4 IMAD R2, R6, R18, RZ ;  /* 0x000000120602c224 */ /* 0x000fe400078e02ff */
[----:B------:R-:W-:Y:S02]  /*140f0*/  @!P4 IMAD.MOV.U32 R6, RZ, RZ, R8 ;  /* 0x000000ffff06c224 */ /* 0x000fe400078e0008 */
[----:B------:R-:W-:-:S05]  /*14100*/  @!P4 IMAD R3, R27, R17, R2 ;  /* 0x000000111b03c224 */ /* 0x000fca00078e0202 */
[----:B------:R0:W-:Y:S01]  /*14110*/  @!P4 STG.E.U8 desc[UR60][R6.64+0x10], R3 ;  /* 0x000010030600c986 */ /* 0x0001e2000c10113c */
[----:B------:R-:W-:-:S13]  /*14120*/  ISETP.LT.OR P4, PT, R0, 0x12, !P1 ;  /* 0x000000120000780c */ /* 0x000fda0004f81670 */
[----:B------:R-:W0:Y:S01]  /*14130*/  @!P4 LDG.E.U8 R16, desc[UR60][R14.64+0x11] ;  /* 0x0000113c0e10c981 */ /* 0x000e22000c1e1100 */
[----:B------:R-:W-:Y:S02]  /*14140*/  @!P4 IMAD.MOV.U32 R26, RZ, RZ, R8 ;  /* 0x000000ffff1ac224 */ /* 0x000fe400078e0008 */
[----:B------:R-:W-:Y:S01]  /*14150*/  @!P4 IMAD.MOV.U32 R27, RZ, RZ, R7 ;  /* 0x000000ffff1bc224 */ /* 0x000fe200078e0007 */
[----:B0-----:R-:W-:-:S05]  /*14160*/  @!P4 PRMT R3, R16, 0x8880, RZ ;  /* 0x000088801003c816 */ /* 0x001fca00000000ff */
[----:B------:R-:W-:-:S04]  /*14170*/  @!P4 IMAD R2, R3, R18, RZ ;  /* 0x000000120302c224 */ /* 0x000fc800078e02ff */
[----:B------:R-:W-:Y:S02]  /*14180*/  @!P4 IMAD R3, R25, R17, R2 ;  /* 0x000000111903c224 */ /* 0x000fe400078e0202 */
[----:B------:R-:W4:Y:S04]  /*14190*/  LDL.LU R25, [R1+0x354] ;  /* 0x0003540001197983 */ /* 0x000f280000300800 */
        /* <DEDUP_REMOVED lines=19> */
[----:B0-----:R-:W-:Y:S02]  /*142d0*/  @!P4 IMAD.MOV.U32 R26, RZ, RZ, R8 ;  /* 0x000000ffff1ac224 */ /* 0x001fe400078e0008 */
[----:B------:R-:W-:Y:S01]  /*142e0*/  @!P4 IMAD.MOV.U32 R27, RZ, RZ, R7 ;  /* 0x000000ffff1bc224 */ /* 0x000fe200078e0007 */
[----:B--2---:R-:W-:-:S05]  /*142f0*/  @!P4 PRMT R3, R16, 0x8880, RZ ;  /* 0x000088801003c816 */ /* 0x004fca00000000ff */
[----:B------:R-:W-:-:S04]  /*14300*/  @!P4 IMAD R2, R3, R18, RZ ;  /* 0x000000120302c224 */ /* 0x000fc800078e02ff */
[----:B---3--:R-:W-:Y:S02]  /*14310*/  @!P4 IMAD R3, R24, R17, R2 ;  /* 0x000000111803c224 */ /* 0x008fe400078e0202 */
[----:B------:R-:W2:Y:S04]  /*14320*/  LDL.LU R24, [R1+0x320] ;  /* 0x0003200001187983 */ /* 0x000ea80000300800 */
[----:B------:R0:W-:Y:S01]  /*14330*/  @!P4 STG.E.U8 desc[UR60][R26.64+0x18], R3 ;  /* 0x000018031a00c986 */ /* 0x0001e2000c10113c */
[----:B------:R-:W-:-:S03]  /*14340*/  ISETP.LT.OR P4, PT, R0, 0x1a, !P1 ;  /* 0x0000001a0000780c */ /* 0x000fc60004f81670 */
[----:B------:R-:W3:Y:S10]  /*14350*/  LDL.LU.64 R28, [R1+0x440] ;  /* 0x00044000011c7983 */ /* 0x000ef40000300a00 */
[----:B------:R-:W4:Y:S01]  /*14360*/  @!P4 LDG.E.U8 R16, desc[UR60][R14.64+0x19] ;  /* 0x0000193c0e10c981 */ /* 0x000f22000c1e1100 */
[----:B0-----:R-:W-:-:S02]  /*14370*/  @!P4 IMAD.MOV.U32 R26, RZ, RZ, R8 ;  /* 0x000000ffff1ac224 */ /* 0x001fc400078e0008 */
[----:B------:R-:W-:Y:S01]  /*14380*/  @!P4 IMAD.MOV.U32 R27, RZ, RZ, R7 ;  /* 0x000000ffff1bc224 */ /* 0x000fe200078e0007 */
[----:B----4-:R-:W-:-:S05]  /*14390*/  @!P4 PRMT R3, R16, 0x8880, RZ ;  /* 0x000088801003c816 */ /* 0x010fca00000000ff */
[----:B------:R-:W-:-:S04]  /*143a0*/  @!P4 IMAD R2, R3, R18, RZ ;  /* 0x000000120302c224 */ /* 0x000fc800078e02ff */
[----:B------:R-:W-:Y:S02]  /*143b0*/  @!P4 IMAD R3, R25, R17, R2 ;  /* 0x000000111903c224 */ /* 0x000fe400078e0202 */
[----:B------:R-:W4:Y:S04]  /*143c0*/  LDL.LU R25, [R1+0x324] ;  /* 0x0003240001197983 */ /* 0x000f280000300800 */
[----:B------:R0:W-:Y:S01]  /*143d0*/  @!P4 STG.E.U8 desc[UR60][R26.64+0x19], R3 ;  /* 0x000019031a00c986 */ /* 0x0001e2000c10113c */
[----:B------:R-:W-:-:S03]  /*143e0*/  ISETP.LT.OR P4, PT, R0, 0x19, !P0 ;  /* 0x000000190000780c */ /* 0x000fc60004781670 */
[----:B------:R-:W4:Y:S10]  /*143f0*/  LDL.LU.64 R30, [R1+0x420] ;  /* 0x00042000011e7983 */ /* 0x000f340000300a00 */
[----:B------:R-:W0:Y:S02]  /*14400*/  @!P4 LDG.E.U8 R16, desc[UR60][R20.64+0x18] ;  /* 0x0000183c1410c981 */ /* 0x000e24000c1e1100 */
[----:B0-----:R-:W-:-:S05]  /*14410*/  @!P4 PRMT R3, R16, 0x8880, RZ ;  /* 0x000088801003c816 */ /* 0x001fca00000000ff */
[----:B------:R-:W-:Y:S02]  /*14420*/  @!P4 IMAD R2, R3, R18, RZ ;  /* 0x000000120302c224 */ /* 0x000fe400078e02ff */
[----:B------:R-:W2:Y:S01]  /*14430*/  LDL.LU R3, [R1+0x358] ;  /* 0x0003580001037983 */ /* 0x000ea20000300800 */
[----:B------:R-:W-:-:S04]  /*14440*/  @!P4 IADD3 R26, P5, R8, UR5, RZ ;  /* 0x00000005081acc10 */ /* 0x000fc8000ffbe0ff */
[----:B------:R-:W-:Y:S01]  /*14450*/  @!P4 IADD3.X R27, R7, UR4, RZ, P5, !PT ;  /* 0x00000004071bcc10 */ /* 0x000fe2000affe4ff */
[----:B--2---:R-:W-:-:S05]  /*14460*/  @!P4 IMAD R3, R3, R17, R2 ;  /* 0x000000110303c224 */ /* 0x004fca00078e0202 */
[----:B------:R0:W-:Y:S01]  /*14470*/  @!P4 STG.E.U8 desc[UR60][R26.64+0x18], R3 ;  /* 0x000018031a00c986 */ /* 0x0001e2000c10113c */
[----:B------:R-:W-:-:S13]  /*14480*/  ISETP.LT.OR P4, PT, R0, 0x1a, !P0 ;  /* 0x0000001a0000780c */ /* 0x000fda0004781670 */
[----:B------:R-:W0:Y:S02]  /*14490*/  @!P4 LDG.E.U8 R16, desc[UR60][R20.64+0x19] ;  /* 0x0000193c1410c981 */ /* 0x000e24000c1e1100 */
[----:B0-----:R-:W-:-:S05]  /*144a0*/  @!P4 PRMT R3, R16, 0x8880, RZ ;  /* 0x000088801003c816 */ /* 0x001fca00000000ff */
[----:B------:R-:W-:Y:S02]  /*144b0*/  @!P4 IMAD R2, R3, R18, RZ ;  /* 0x000000120302c224 */ /* 0x000fe400078e02ff */
[----:B------:R-:W2:Y:S01]  /*144c0*/  LDL.LU R3, [R1+0x35c] ;  /* 0x00035c0001037983 */ /* 0x000ea20000300800 */
[----:B------:R-:W-:Y:S02]  /*144d0*/  @!P4 IADD3 R26, P5, R8, UR5, RZ ;  /* 0x00000005081acc10 */ /* 0x000fe4000ffbe0ff */
[----:B------:R-:W-:Y:S02]  /*144e0*/  LOP3.LUT P3, RZ, R19, 0x10, RZ, 0xc0, !PT ;  /* 0x0000001013ff7812 */ /* 0x000fe4000786c0ff */
[----:B------:R-:W-:Y:S01]  /*144f0*/  @!P4 IADD3.X R27, R7, UR4, RZ, P5, !PT ;  /* 0x00000004071bcc10 */ /* 0x000fe2000affe4ff */
[----:B--2---:R-:W-:-:S05]  /*14500*/  @!P4 IMAD R3, R3, R17, R2 ;  /* 0x000000110303c224 */ /* 0x004fca00078e0202 */
[----:B------:R0:W-:Y:S01]  /*14510*/  @!P4 STG.E.U8 desc[UR60][R26.64+0x19], R3 ;  /* 0x000019031a00c986 */ /* 0x0001e2000c10113c */
[----:B------:R-:W-:Y:S02]  /*14520*/  ISETP.LT.OR P4, PT, R0, 0x21, !P3 ;  /* 0x000000210000780c */ /* 0x000fe40005f81670 */
[----:B------:R-:W-:Y:S01]  /*14530*/  LOP3.LUT R19, R19, 0xf7ffffff, RZ, 0xc0, !PT ;  /* 0xf7ffffff13137812 */ /* 0x000fe200078ec0ff */
[----:B0-----:R-:W2:Y:S10]  /*14540*/  LDL.LU R26, [R1+0x330] ;  /* 0x00033000011a7983 */ /* 0x001eb40000300800 */
[----:B---3--:R-:W3:Y:S01]  /*14550*/  @!P4 LDG.E.U8 R16, desc[UR60][R28.64+0x20] ;  /* 0x0000203c1c10c981 */ /* 0x008ee2000c1e1100 */
[----:B------:R-:W-:-:S03]  /*14560*/  @P2 LOP3.LUT R19, R19, 0x8000000, RZ, 0xfc, !PT ;  /* 0x0800000013132812 */ /* 0x000fc600078efcff */
[----:B------:R-:W2:Y:S01]  /*14570*/  LDL.LU R27, [R1+0x334] ;  /* 0x00033400011b7983 */ /* 0x000ea20000300800 */
[----:B---3--:R-:W-:-:S05]  /*14580*/  @!P4 PRMT R3, R16, 0x8880, RZ ;  /* 0x000088801003c816 */ /* 0x008fca00000000ff */
[----:B------:R-:W-:-:S04]  /*14590*/  @!P4 IMAD R2, R3, R18, RZ ;  /* 0x000000120302c224 */ /* 0x000fc800078e02ff */
[----:B------:R-:W-:-:S05]  /*145a0*/  @!P4 IMAD R3, R24, R17, R2 ;  /* 0x000000111803c224 */ /* 0x000fca00078e0202 */
[----:B------:R0:W-:Y:S01]  /*145b0*/  @!P4 STG.E.U8 desc[UR60][R4.64+0x20], R3 ;  /* 0x000020030400c986 */ /* 0x0001e2000c10113c */
[----:B------:R-:W-:-:S13]  /*145c0*/  ISETP.LT.OR P4, PT, R0, 0x22, !P3 ;  /* 0x000000220000780c */ /* 0x000fda0005f81670 */
[----:B------:R-:W0:Y:S01]  /*145d0*/  @!P4 LDG.E.U8 R16, desc[UR60][R28.64+0x21] ;  /* 0x0000213c1c10c981 */ /* 0x000e22000c1e1100 */
[----:B------:R-:W-:Y:S02]  /*145e0*/  ISETP.LT.OR P2, PT, R0, 0x21, !P6 ;  /* 0x000000210000780c */ /* 0x000fe40007741670 */
[----:B0-----:R-:W-:-:S05]  /*145f0*/  @!P4 PRMT R3, R16, 0x8880, RZ ;  /* 0x000088801003c816 */ /* 0x001fca00000000ff */
[----:B------:R-:W-:-:S04]  /*14600*/  @!P4 IMAD R2, R3, R18, RZ ;  /* 0x000000120302c224 */ /* 0x000fc800078e02ff */
[----:B----4-:R-:W-:-:S05]  /*14610*/  @!P4 IMAD R3, R25, R17, R2 ;  /* 0x000000111903c224 */ /* 0x010fca00078e0202 */
[----:B------:R0:W-:Y:S04]  /*14620*/  @!P4 STG.E.U8 desc[UR60][R4.64+0x21], R3 ;  /* 0x000021030400c986 */ /* 0x0001e8000c10113c */
[----:B------:R-:W0:Y:S02]  /*14630*/  @!P2 LDG.E.U8 R16, desc[UR60][R30.64+0x20] ;  /* 0x0000203c1e10a981 */ /* 0x000e24000c1e1100 */
[----:B0-----:R-:W-:-:S05]  /*14640*/  @!P2 PRMT R3, R16, 0x8880, RZ ;  /* 0x000088801003a816 */ /* 0x001fca00000000ff */
[----:B------:R-:W-:Y:S02]  /*14650*/  @!P2 IMAD R2, R3, R18, RZ ;  /* 0x000000120302a224 */ /* 0x000fe400078e02ff */
[----:B------:R-:W3:Y:S02]  /*14660*/  LDL.LU R3, [R1+0x328] ;  /* 0x0003280001037983 */ /* 0x000ee40000300800 */
[----:B---3--:R-:W-:-:S05]  /*14670*/  @!P2 IMAD R3, R3, R17, R2 ;  /* 0x000000110303a224 */ /* 0x008fca00078e0202 */
[----:B------:R0:W-:Y:S01]  /*14680*/  @!P2 STG.E.U8 desc[UR60][R38.64+0x20], R3 ;  /* 0x000020032600a986 */ /* 0x0001e2000c10113c */
[----:B------:R-:W-:-:S13]  /*14690*/  ISETP.LT.OR P2, PT, R0, 0x22, !P6 ;  /* 0x000000220000780c */ /* 0x000fda0007741670 */
[----:B------:R-:W0:Y:S01]  /*146a0*/  @!P2 LDG.E.U8 R16, desc[UR60][R30.64+0x21] ;  /* 0x0000213c1e10a981 */ /* 0x000e22000c1e1100 */
[----:B------:R-:W-:-:S13]  /*146b0*/  ISETP.LT.OR P5, PT, R0, 0x29, !P6 ;  /* 0x000000290000780c */ /* 0x000fda00077a1670 */
[----:B------:R-:W-:-:S04]  /*146c0*/  @!P5 IADD3 R24, P4, R4, UR5, RZ ;  /* 0x000000050418dc10 */ /* 0x000fc8000ff9e0ff */
[----:B------:R-:W-:Y:S02]  /*146d0*/  @!P5 IADD3.X R25, R5, UR4, RZ, P4, !PT ;  /* 0x000000040519dc10 */ /* 0x000fe4000a7fe4ff */
[----:B0-----:R-:W-:-:S05]  /*146e0*/  @!P2 PRMT R3, R16, 0x8880, RZ ;  /* 0x000088801003a816 */ /* 0x001fca00000000ff */
[----:B------:R-:W-:Y:S02]  /*146f0*/  @!P2 IMAD R2, R3, R18, RZ ;  /* 0x000000120302a224 */ /* 0x000fe400078e02ff */
[----:B------:R-:W3:Y:S01]  /*14700*/  LDL.LU R3, [R1+0x32c] ;  /* 0x00032c0001037983 */ /* 0x000ee20000300800 */
[----:B------:R-:W-:Y:S02]  /*14710*/  ISETP.LT.OR P4, PT, R0, 0x2a, !P6 ;  /* 0x0000002a0000780c */ /* 0x000fe40007781670 */
[----:B------:R-:W-:-:S04]  /*14720*/  LOP3.LUT R19, R19, 0xdfffffff, RZ, 0xc0, !PT ;  /* 0xdfffffff13137812 */ /* 0x000fc800078ec0ff */
[----:B------:R-:W-:-:S07]  /*14730*/  @P1 LOP3.LUT R19, R19, 0x20000000, RZ, 0xfc, !PT ;  /* 0x2000000013131812 */ /* 0x000fce00078efcff */
[----:B------:R-:W-:-:S04]  /*14740*/  @!P4 IADD3 R38, P1, R4, UR5, RZ ;  /* 0x000000050426cc10 */ /* 0x000fc8000ff3e0ff */
[----:B------:R-:W-:Y:S02]  /*14750*/  @!P4 IADD3.X R39, R5, UR4, RZ, P1, !PT ;  /* 0x000000040527cc10 */ /* 0x000fe40008ffe4ff */
[----:B------:R-:W-:Y:S01]  /*14760*/  ISETP.LT.OR P1, PT, R0, 0x29, !P3 ;  /* 0x000000290000780c */ /* 0x000fe20005f21670 */
[----:B---3--:R-:W-:-:S05]  /*14770*/  @!P2 IMAD R3, R3, R17, R2 ;  /* 0x000000110303a224 */ /* 0x008fca00078e0202 */
[----:B------:R0:W-:Y:S07]  /*14780*/  @!P2 STG.E.U8 desc[UR60][R36.64+0x21], R3 ;  /* 0x000021032400a986 */ /* 0x0001ee000c10113c */
[----:B------:R-:W3:Y:S04]  /*14790*/  @!P1 LDG.E.U8 R16, desc[UR60][R28.64+0x28] ;  /* 0x0000283c1c109981 */ /* 0x000ee8000c1e1100 */
[----:B0-----:R-:W4:Y:S04]  /*147a0*/  LDL.LU R36, [R1+0x300] ;  /* 0x0003000001247983 */ /* 0x001f280000300800 */
[----:B------:R-:W4:Y:S01]  /*147b0*/  LDL.LU R37, [R1+0x304] ;  /* 0x0003040001257983 */ /* 0x000f220000300800 */
[----:B---3--:R-:W-:-:S05]  /*147c0*/  @!P1 PRMT R3, R16, 0x8880, RZ ;  /* 0x0000888010039816 */ /* 0x008fca00000000ff */
[----:B------:R-:W-:-:S04]  /*147d0*/  @!P1 IMAD R2, R3, R18, RZ ;  /* 0x0000001203029224 */ /* 0x000fc800078e02ff */
[----:B--2---:R-:W-:-:S05]  /*147e0*/  @!P1 IMAD R3, R26, R17, R2 ;  /* 0x000000111a039224 */ /* 0x004fca00078e0202 */
[----:B------:R0:W-:Y:S01]  /*147f0*/  @!P1 STG.E.U8 desc[UR60][R4.64+0x28], R3 ;  /* 0x0000280304009986 */ /* 0x0001e2000c10113c */
[----:B------:R-:W-:-:S13]  /*14800*/  ISETP.LT.OR P1, PT, R0, 0x2a, !P3 ;  /* 0x0000002a0000780c */ /* 0x000fda0005f21670 */
[----:B------:R-:W0:Y:S02]  /*14810*/  @!P1 LDG.E.U8 R16, desc[UR60][R28.64+0x29] ;  /* 0x0000293c1c109981 */ /* 0x000e24000c1e1100 */
[----:B0-----:R-:W-:-:S05]  /*14820*/  @!P1 PRMT R3, R16, 0x8880, RZ ;  /* 0x0000888010039816 */ /* 0x001fca00000000ff */
[----:B------:R-:W-:-:S04]  /*14830*/  @!P1 IMAD R2, R3, R18, RZ ;  /* 0x0000001203029224 */ /* 0x000fc800078e02ff */
[----:B------:R-:W-:-:S05]  /*14840*/  @!P1 IMAD R3, R27, R17, R2 ;  /* 0x000000111b039224 */ /* 0x000fca00078e0202 */
[----:B------:R0:W-:Y:S04]  /*14850*/  @!P1 STG.E.U8 desc[UR60][R4.64+0x29], R3 ;  /* 0x0000290304009986 */ /* 0x0001e8000c10113c */
[----:B------:R-:W0:Y:S02]  /*14860*/  @!P5 LDG.E.U8 R16, desc[UR60][R30.64+0x28] ;  /* 0x0000283c1e10d981 */ /* 0x000e24000c1e1100 */
[----:B0-----:R-:W-:-:S05]  /*14870*/  @!P5 PRMT R3, R16, 0x8880, RZ ;  /* 0x000088801003d816 */ /* 0x001fca00000000ff */
[----:B------:R-:W-:Y:S02]  /*14880*/  @!P5 IMAD R2, R3, R18, RZ ;  /* 0x000000120302d224 */ /* 0x000fe400078e02ff */
[----:B------:R-:W2:Y:S02]  /*14890*/  LDL.LU R3, [R1+0x338] ;  /* 0x0003380001037983 */ /* 0x000ea40000300800 */
[----:B--2---:R-:W-:-:S05]  /*148a0*/  @!P5 IMAD R3, R3, R17, R2 ;  /* 0x000000110303d224 */ /* 0x004fca00078e0202 */
[----:B------:R0:W-:Y:S04]  /*148b0*/  @!P5 STG.E.U8 desc[UR60][R24.64+0x28], R3 ;  /* 0x000028031800d986 */ /* 0x0001e8000c10113c */
[----:B------:R-:W0:Y:S02]  /*148c0*/  @!P4 LDG.E.U8 R16, desc[UR60][R30.64+0x29] ;  /* 0x0000293c1e10c981 */ /* 0x000e24000c1e1100 */
[----:B0-----:R-:W-:-:S05]  /*148d0*/  @!P4 PRMT R3, R16, 0x8880, RZ ;  /* 0x000088801003c816 */ /* 0x001fca00000000ff */
[----:B------:R-:W-:Y:S02]  /*148e0*/  @!P4 IMAD R2, R3, R18, RZ ;  /* 0x000000120302c224 */ /* 0x000fe400078e02ff */
[----:B------:R-:W2:Y:S01]  /*148f0*/  LDL.LU R3, [R1+0x33c] ;  /* 0x00033c0001037983 */ /* 0x000ea20000300800 */
[----:B------:R-:W-:Y:S01]  /*14900*/  LOP3.LUT P2, RZ, R19, 0x8, RZ, 0xc0, !PT ;  /* 0x0000000813ff7812 */ /* 0x000fe2000784c0ff */
[----:B--2---:R-:W-:-:S05]  /*14910*/  @!P4 IMAD R3, R3, R17, R2 ;  /* 0x000000110303c224 */ /* 0x004fca00078e0202 */
[----:B------:R0:W-:Y:S01]  /*14920*/  @!P4 STG.E.U8 desc[UR60][R38.64+0x29], R3 ;  /* 0x000029032600c986 */ /* 0x0001e2000c10113c */
[C---:B------:R-:W-:Y:S02]  /*14930*/  ISETP.LT.OR P4, PT, R0.reuse, 0x21, !P2 ;  /* 0x000000210000780c */ /* 0x040fe40005781670 */
[----:B------:R-:W-:Y:S01]  /*14940*/  ISETP.LT.OR P1, PT, R0, 0x31, !P6 ;  /* 0x000000310000780c */ /* 0x000fe20007721670 */
[----:B0-----:R-:W2:Y:S10]  /*14950*/  LDL.LU R38, [R1+0x310] ;  /* 0x0003100001267983 */ /* 0x001eb40000300800 */
[----:B------:R-:W3:Y:S02]  /*14960*/  @!P4 LDG.E.U8 R16, desc[UR60][R236.64+0x20] ;  /* 0x0000203cec10c981 */ /* 0x000ee4000c1e1100 */
[----:B------:R-:W-:-:S02]  /*14970*/  @!P1 IADD3 R26, P3, R4, UR5, RZ ;  /* 0x00000005041a9c10 */ /* 0x000fc4000ff7e0ff */
[----:B------:R-:W2:Y:S01]  /*14980*/  LDL.LU R39, [R1+0x314] ;  /* 0x0003140001277983 */ /* 0x000ea20000300800 */
[----:B---3--:R-:W-:-:S05]  /*14990*/  @!P4 PRMT R3, R16, 0x8880, RZ ;  /* 0x000088801003c816 */ /* 0x008fca00000000ff */
[----:B------:R-:W-:-:S04]  /*149a0*/  @!P4 IMAD R2, R3, R18, RZ ;  /* 0x000000120302c224 */ /* 0x000fc800078e02ff */
[----:B----4-:R-:W-:-:S05]  /*149b0*/  @!P4 IMAD R3, R36, R17, R2 ;  /* 0x000000112403c224 */ /* 0x010fca00078e0202 */
[----:B------:R0:W-:Y:S01]  /*149c0*/  @!P4 STG.E.U8 desc[UR60][R12.64+0x20], R3 ;  /* 0x000020030c00c986 */ /* 0x0001e2000c10113c */
[----:B------:R-:W-:-:S13]  /*149d0*/  ISETP.LT.OR P4, PT, R0, 0x22, !P2 ;  /* 0x000000220000780c */ /* 0x000fda0005781670 */
[----:B------:R-:W0:Y:S01]  /*149e0*/  @!P4 LDG.E.U8 R16, desc[UR60][R236.64+0x21] ;  /* 0x0000213cec10c981 */ /* 0x000e22000c1e1100 */
[----:B------:R-:W-:Y:S02]  /*149f0*/  @!P1 IADD3.X R27, R5, UR4, RZ, P3, !PT ;  /* 0x00000004051b9c10 */ /* 0x000fe40009ffe4ff */
[----:B------:R-:W-:-:S13]  /*14a00*/  ISETP.LT.OR P3, PT, R0, 0x32, !P6 ;  /* 0x000000320000780c */ /* 0x000fda0007761670 */
[----:B------:R-:W-:-:S04]  /*14a10*/  @!P3 IADD3 R24, P5, R4, UR5, RZ ;  /* 0x000000050418bc10 */ /* 0x000fc8000ffbe0ff */
[----:B------:R-:W-:Y:S02]  /*14a20*/  @!P3 IADD3.X R25, R5, UR4, RZ, P5, !PT ;  /* 0x000000040519bc10 */ /* 0x000fe4000affe4ff */
[----:B------:R-:W-:Y:S02]  /*14a30*/  LOP3.LUT P3, RZ, R19, 0x10000000, RZ, 0xc0, !PT ;  /* 0x1000000013ff7812 */ /* 0x000fe4000786c0ff */
[----:B0-----:R-:W-:-:S05]  /*14a40*/  @!P4 PRMT R3, R16, 0x8880, RZ ;  /* 0x000088801003c816 */ /* 0x001fca00000000ff */
[----:B------:R-:W-:-:S04]  /*14a50*/  @!P4 IMAD R2, R3, R18, RZ ;  /* 0x000000120302c224 */ /* 0x000fc800078e02ff */
[----:B------:R-:W-:-:S05]  /*14a60*/  @!P4 IMAD R3, R37, R17, R2 ;  /* 0x000000112503c224 */ /* 0x000fca00078e0202 */
[----:B------:R0:W-:Y:S01]  /*14a70*/  @!P4 STG.E.U8 desc[UR60][R12.64+0x21], R3 ;  /* 0x000021030c00c986 */ /* 0x0001e2000c10113c */
[----:B------:R-:W-:-:S13]  /*14a80*/  ISETP.LT.OR P4, PT, R0, 0x21, !P3 ;  /* 0x000000210000780c */ /* 0x000fda0005f81670 */
[----:B------:R-:W0:Y:S02]  /*14a90*/  @!P4 LDG.E.U8 R16, desc[UR60][R234.64+0x20] ;  /* 0x0000203cea10c981 */ /* 0x000e24000c1e1100 */
[----:B0-----:R-:W-:-:S05]  /*14aa0*/  @!P4 PRMT R3, R16, 0x8880, RZ ;  /* 0x000088801003c816 */ /* 0x001fca00000000ff */
[----:B------:R-:W-:Y:S02]  /*14ab0*/  @!P4 IMAD R2, R3, R18, RZ ;  /* 0x000000120302c224 */ /* 0x000fe400078e02ff */
[----:B------:R-:W3:Y:S01]  /*14ac0*/  LDL.LU R3, [R1+0x308] ;  /* 0x0003080001037983 */ /* 0x000ee20000300800 */
[----:B------:R-:W-:-:S04]  /*14ad0*/  @!P4 IADD3 R36, P5, R12, UR5, RZ ;  /* 0x000000050c24cc10 */ /* 0x000fc8000ffbe0ff */
[----:B------:R-:W-:Y:S01]  /*14ae0*/  @!P4 IADD3.X R37, R13, UR4, RZ, P5, !PT ;  /* 0x000000040d25cc10 */ /* 0x000fe2000affe4ff */
[----:B---3--:R-:W-:-:S05]  /*14af0*/  @!P4 IMAD R3, R3, R17, R2 ;  /* 0x000000110303c224 */ /* 0x008fca00078e0202 */
        /* <DEDUP_REMOVED lines=34> */
[----:B------:R-:W0:Y:S01]  /*14d20*/  @!P4 LDG.E.U8 R16, desc[UR60][R234.64+0x29] ;  /* 0x0000293cea10c981 */ /* 0x000e22000c1e1100 */
[----:B------:R-:W-:Y:S02]  /*14d30*/  LOP3.LUT P1, RZ, R19, 0x20000000, RZ, 0xc0, !PT ;  /* 0x2000000013ff7812 */ /* 0x000fe4000782c0ff */
[----:B0-----:R-:W-:-:S05]  /*14d40*/  @!P4 PRMT R3, R16, 0x8880, RZ ;  /* 0x000088801003c816 */ /* 0x001fca00000000ff */
[----:B------:R-:W-:Y:S02]  /*14d50*/  @!P4 IMAD R2, R3, R18, RZ ;  /* 0x000000120302c224 */ /* 0x000fe400078e02ff */
[----:B------:R-:W2:Y:S01]  /*14d60*/  LDL.LU R3, [R1+0x31c] ;  /* 0x00031c0001037983 */ /* 0x000ea20000300800 */
[C---:B------:R-:W-:Y:S02]  /*14d70*/  LOP3.LUT P2, RZ, R19.reuse, 0x8000000, RZ, 0xc0, !PT ;  /* 0x0800000013ff7812 */ /* 0x040fe4000784c0ff */
[----:B------:R-:W-:Y:S02]  /*14d80*/  LOP3.LUT R19, R19, 0xfdffffff, RZ, 0xc0, !PT ;  /* 0xfdffffff13137812 */ /* 0x000fe400078ec0ff */
[----:B------:R-:W-:Y:S02]  /*14d90*/  @!P4 IADD3 R38, P5, R12, UR5, RZ ;  /* 0x000000050c26cc10 */ /* 0x000fe4000ffbe0ff */
[----:B------:R-:W-:Y:S02]  /*14da0*/  @P3 LOP3.LUT R19, R19, 0x2000000, RZ, 0xfc, !PT ;  /* 0x0200000013133812 */ /* 0x000fe400078efcff */
[----:B------:R-:W-:-:S02]  /*14db0*/  @!P4 IADD3.X R39, R13, UR4, RZ, P5, !PT ;  /* 0x000000040d27cc10 */ /* 0x000fc4000affe4ff */
[----:B------:R-:W-:Y:S01]  /*14dc0*/  LOP3.LUT P3, RZ, R19, 0x2, RZ, 0xc0, !PT ;  /* 0x0000000213ff7812 */ /* 0x000fe2000786c0ff */
[----:B--2---:R-:W-:-:S05]  /*14dd0*/  @!P4 IMAD R3, R3, R17, R2 ;  /* 0x000000110303c224 */ /* 0x004fca00078e0202 */
[----:B------:R0:W-:Y:S01]  /*14de0*/  @!P4 STG.E.U8 desc[UR60][R38.64+0x29], R3 ;  /* 0x000029032600c986 */ /* 0x0001e2000c10113c */
[----:B------:R-:W-:-:S03]  /*14df0*/  ISETP.LT.OR P4, PT, R0, 0x21, !P3 ;  /* 0x000000210000780c */ /* 0x000fc60005f81670 */
[----:B0-----:R-:W2:Y:S10]  /*14e00*/  LDL.LU R38, [R1+0x2f0] ;  /* 0x0002f00001267983 */ /* 0x001eb40000300800 */
[----:B------:R-:W4:Y:S04]  /*14e10*/  @!P4 LDG.E.U8 R16, desc[UR60][R232.64+0x20] ;  /* 0x0000203ce810c981 */ /* 0x000f28000c1e1100 */
[----:B------:R-:W2:Y:S01]  /*14e20*/  LDL.LU R39, [R1+0x2f4] ;  /* 0x0002f40001277983 */ /* 0x000ea20000300800 */
[----:B----4-:R-:W-:-:S05]  /*14e30*/  @!P4 PRMT R3, R16, 0x8880, RZ ;  /* 0x000088801003c816 */ /* 0x010fca00000000ff */
[----:B------:R-:W-:-:S04]  /*14e40*/  @!P4 IMAD R2, R3, R18, RZ ;  /* 0x000000120302c224 */ /* 0x000fc800078e02ff */
[----:B---3--:R-:W-:-:S05]  /*14e50*/  @!P4 IMAD R3, R36, R17, R2 ;  /* 0x000000112403c224 */ /* 0x008fca00078e0202 */
        /* <DEDUP_REMOVED lines=66> */
[----:B------:R-:W-:-:S13]  /*15280*/  ISETP.LT.OR P4, PT, R0, 0x22, !P1 ;  /* 0x000000220000780c */ /* 0x000fda0004f81670 */
[----:B------:R-:W3:Y:S01]  /*15290*/  @!P4 LDG.E.U8 R16, desc[UR60][R14.64+0x21] ;  /* 0x0000213c0e10c981 */ /* 0x000ee2000c1e1100 */
[----:B0-----:R-:W-:Y:S02]  /*152a0*/  @!P4 IMAD.MOV.U32 R38, RZ, RZ, R8 ;  /* 0x000000ffff26c224 */ /* 0x001fe400078e0008 */
[----:B------:R-:W-:Y:S01]  /*152b0*/  @!P4 IMAD.MOV.U32 R39, RZ, RZ, R7 ;  /* 0x000000ffff27c224 */ /* 0x000fe200078e0007 */
[----:B---3--:R-:W-:-:S05]  /*152c0*/  @!P4 PRMT R3, R16, 0x8880, RZ ;  /* 0x000088801003c816 */ /* 0x008fca00000000ff */
[----:B------:R-:W-:-:S04]  /*152d0*/  @!P4 IMAD R2, R3, R18, RZ ;  /* 0x000000120302c224 */ /* 0x000fc800078e02ff */
[----:B------:R-:W-:Y:S02]  /*152e0*/  @!P4 IMAD R3, R37, R17, R2 ;  /* 0x000000112503c224 */ /* 0x000fe400078e0202 */
[----:B------:R-:W3:Y:S04]  /*152f0*/  LDL.LU R37, [R1+0x2d4] ;  /* 0x0002d40001257983 */ /* 0x000ee80000300800 */
[----:B------:R0:W-:Y:S01]  /*15300*/  @!P4 STG.E.U8 desc[UR60][R38.64+0x21], R3 ;  /* 0x000021032600c986 */ /* 0x0001e2000c10113c */
[----:B------:R-:W-:-:S13]  /*15310*/  ISETP.LT.OR P4, PT, R0, 0x21, !P0 ;  /* 0x000000210000780c */ /* 0x000fda0004781670 */
[----:B------:R-:W0:Y:S02]  /*15320*/  @!P4 LDG.E.U8 R16, desc[UR60][R20.64+0x20] ;  /* 0x0000203c1410c981 */ /* 0x000e24000c1e1100 */
[----:B0-----:R-:W-:-:S05]  /*15330*/  @!P4 PRMT R3, R16, 0x8880, RZ ;  /* 0x000088801003c816 */ /* 0x001fca00000000ff */
[----:B------:R-:W-:Y:S02]  /*15340*/  @!P4 IMAD R2, R3, R18, RZ ;  /* 0x000000120302c224 */ /* 0x000fe400078e02ff */
[----:B------:R-:W4:Y:S01]  /*15350*/  LDL.LU R3, [R1+0x2c8] ;  /* 0x0002c80001037983 */ /* 0x000f220000300800 */
[----:B------:R-:W-:-:S04]  /*15360*/  @!P4 IADD3 R38, P5, R8, UR5, RZ ;  /* 0x000000050826cc10 */ /* 0x000fc8000ffbe0ff */
[----:B------:R-:W-:Y:S01]  /*15370*/  @!P4 IADD3.X R39, R7, UR4, RZ, P5, !PT ;  /* 0x000000040727cc10 */ /* 0x000fe2000affe4ff */
[----:B----4-:R-:W-:-:S05]  /*15380*/  @!P4 IMAD R3, R3, R17, R2 ;  /* 0x000000110303c224 */ /* 0x010fca00078e0202 */
        /* <DEDUP_REMOVED lines=11> */
[----:B------:R-:W4:Y:S01]  /*15440*/  @!P4 LDG.E.U8 R16, desc[UR60][R14.64+0x28] ;  /* 0x0000283c0e10c981 */ /* 0x000f22000c1e1100 */
[----:B0-----:R-:W-:Y:S02]  /*15450*/  @!P4 IMAD.MOV.U32 R38, RZ, RZ, R8 ;  /* 0x000000ffff26c224 */ /* 0x001fe400078e0008 */
[----:B------:R-:W-:Y:S01]  /*15460*/  @!P4 IMAD.MOV.U32 R39, RZ, RZ, R7 ;  /* 0x000000ffff27c224 */ /* 0x000fe200078e0007 */
[----:B----4-:R-:W-:-:S05]  /*15470*/  @!P4 PRMT R3, R16, 0x8880, RZ ;  /* 0x000088801003c816 */ /* 0x010fca00000000ff */
[----:B------:R-:W-:-:S04]  /*15480*/  @!P4 IMAD R2, R3, R18, RZ ;  /* 0x000000120302c224 */ /* 0x000fc800078e02ff */
[----:B--2---:R-:W-:Y:S02]  /*15490*/  @!P4 IMAD R3, R36, R17, R2 ;  /* 0x000000112403c224 */ /* 0x004fe400078e0202 */
[----:B------:R-:W2:Y:S04]  /*154a0*/  LDL.LU R36, [R1+0x2a0] ;  /* 0x0002a00001247983 */ /* 0x000ea80000300800 */
[----:B------:R0:W-:Y:S01]  /*154b0*/  @!P4 STG.E.U8 desc[UR60][R38.64+0x28], R3 ;  /* 0x000028032600c986 */ /* 0x0001e2000c10113c */
[----:B------:R-:W-:-:S13]  /*154c0*/  ISETP.LT.OR P4, PT, R0, 0x2a, !P1 ;  /* 0x0000002a0000780c */ /* 0x000fda0004f81670 */
[----:B------:R-:W4:Y:S01]  /*154d0*/  @!P4 LDG.E.U8 R16, desc[UR60][R14.64+0x29] ;  /* 0x0000293c0e10c981 */ /* 0x000f22000c1e1100 */
[----:B0-----:R-:W-:Y:S02]  /*154e0*/  @!P4 IMAD.MOV.U32 R38, RZ, RZ, R8 ;  /* 0x000000ffff26c224 */ /* 0x001fe400078e0008 */
[----:B------:R-:W-:Y:S01]  /*154f0*/  @!P4 IMAD.MOV.U32 R39, RZ, RZ, R7 ;  /* 0x000000ffff27c224 */ /* 0x000fe200078e0007 */
[----:B----4-:R-:W-:-:S05]  /*15500*/  @!P4 PRMT R3, R16, 0x8880, RZ ;  /* 0x000088801003c816 */ /* 0x010fca00000000ff */
[----:B------:R-:W-:-:S04]  /*15510*/  @!P4 IMAD R2, R3, R18, RZ ;  /* 0x000000120302c224 */ /* 0x000fc800078e02ff */
[----:B---3--:R-:W-:Y:S02]  /*15520*/  @!P4 IMAD R3, R37, R17, R2 ;  /* 0x000000112503c224 */ /* 0x008fe400078e0202 */
        /* <DEDUP_REMOVED lines=16> */
[----:B------:R-:W-:Y:S02]  /*15630*/  @!P4 IADD3 R38, P5, R8, UR5, RZ ;  /* 0x000000050826cc10 */ /* 0x000fe4000ffbe0ff */
[----:B------:R-:W-:Y:S02]  /*15640*/  LOP3.LUT P3, RZ, R19, 0x10, RZ, 0xc0, !PT ;  /* 0x0000001013ff7812 */ /* 0x000fe4000786c0ff */
[----:B------:R-:W-:Y:S01]  /*15650*/  @!P4 IADD3.X R39, R7, UR4, RZ, P5, !PT ;  /* 0x000000040727cc10 */ /* 0x000fe2000affe4ff */
[----:B----4-:R-:W-:-:S05]  /*15660*/  @!P4 IMAD R3, R3, R17, R2 ;  /* 0x000000110303c224 */ /* 0x010fca00078e0202 */
[----:B------:R0:W-:Y:S01]  /*15670*/  @!P4 STG.E.U8 desc[UR60][R38.64+0x29], R3 ;  /* 0x000029032600c986 */ /* 0x0001e2000c10113c */
[----:B------:R-:W-:Y:S02]  /*15680*/  ISETP.LT.OR P4, PT, R0, 0x31, !P3 ;  /* 0x000000310000780c */ /* 0x000fe40005f81670 */
[----:B------:R-:W-:Y:S01]  /*15690*/  LOP3.LUT R19, R19, 0xfeffffff, RZ, 0xc0, !PT ;  /* 0xfeffffff13137812 */ /* 0x000fe200078ec0ff */
[----:B0-----:R-:W4:Y:S10]  /*156a0*/  LDL.LU R38, [R1+0x2b0] ;  /* 0x0002b00001267983 */ /* 0x001f340000300800 */
[----:B------:R-:W2:Y:S01]  /*156b0*/  @!P4 LDG.E.U8 R16, desc[UR60][R28.64+0x30] ;  /* 0x0000303c1c10c981 */ /* 0x000ea2000c1e1100 */
[----:B------:R-:W-:-:S03]  /*156c0*/  @P2 LOP3.LUT R19, R19, 0x1000000, RZ, 0xfc, !PT ;  /* 0x0100000013132812 */ /* 0x000fc600078efcff */
[----:B------:R-:W4:Y:S01]  /*156d0*/  LDL.LU R39, [R1+0x2b4] ;  /* 0x0002b40001277983 */ /* 0x000f220000300800 */
[----:B--2---:R-:W-:-:S05]  /*156e0*/  @!P4 PRMT R3, R16, 0x8880, RZ ;  /* 0x000088801003c816 */ /* 0x004fca00000000ff */
        /* <DEDUP_REMOVED lines=8> */
[----:B---3--:R-:W-:-:S05]  /*15770*/  @!P4 IMAD R3, R37, R17, R2 ;  /* 0x000000112503c224 */ /* 0x008fca00078e0202 */
[----:B------:R0:W-:Y:S04]  /*15780*/  @!P4 STG.E.U8 desc[UR60][R4.64+0x31], R3 ;  /* 0x000031030400c986 */ /* 0x0001e8000c10113c */
[----:B------:R-:W0:Y:S02]  /*15790*/  @!P2 LDG.E.U8 R16, desc[UR60][R30.64+0x30] ;  /* 0x0000303c1e10a981 */ /* 0x000e24000c1e1100 */
[----:B0-----:R-:W-:-:S05]  /*157a0*/  @!P2 PRMT R3, R16, 0x8880, RZ ;  /* 0x000088801003a816 */ /* 0x001fca00000000ff */
[----:B------:R-:W-:Y:S02]  /*157b0*/  @!P2 IMAD R2, R3, R18, RZ ;  /* 0x000000120302a224 */ /* 0x000fe400078e02ff */
[----:B------:R-:W2:Y:S02]  /*157c0*/  LDL.LU R3, [R1+0x2a8] ;  /* 0x0002a80001037983 */ /* 0x000ea40000300800 */
[----:B--2---:R-:W-:-:S05]  /*157d0*/  @!P2 IMAD R3, R3, R17, R2 ;  /* 0x000000110303a224 */ /* 0x004fca00078e0202 */
        /* <DEDUP_REMOVED lines=8> */
[----:B------:R-:W2:Y:S01]  /*15860*/  LDL.LU R3, [R1+0x2ac] ;  /* 0x0002ac0001037983 */ /* 0x000ea20000300800 */
[----:B------:R-:W-:Y:S02]  /*15870*/  ISETP.LT.OR P4, PT, R0, 0x3a, !P6 ;  /* 0x0000003a0000780c */ /* 0x000fe40007781670 */
[----:B------:R-:W-:-:S04]  /*15880*/  LOP3.LUT R19, R19, 0xfbffffff, RZ, 0xc0, !PT ;  /* 0xfbffffff13137812 */ /* 0x000fc800078ec0ff */
[----:B------:R-:W-:-:S07]  /*15890*/  @P1 LOP3.LUT R19, R19, 0x4000000, RZ, 0xfc, !PT ;  /* 0x0400000013131812 */ /* 0x000fce00078efcff */
[----:B------:R-:W-:-:S04]  /*158a0*/  @!P4 IADD3 R26, P1, R4, UR5, RZ ;  /* 0x00000005041acc10 */ /* 0x000fc8000ff3e0ff */
[----:B------:R-:W-:Y:S02]  /*158b0*/  @!P4 IADD3.X R27, R5, UR4, RZ, P1, !PT ;  /* 0x00000004051bcc10 */ /* 0x000fe40008ffe4ff */
[----:B------:R-:W-:Y:S01]  /*158c0*/  ISETP.LT.OR P1, PT, R0, 0x39, !P3 ;  /* 0x000000390000780c */ /* 0x000fe20005f21670 */
[----:B--2---:R-:W-:-:S05]  /*158d0*/  @!P2 IMAD R3, R3, R17, R2 ;  /* 0x000000110303a224 */ /* 0x004fca00078e0202 */
[----:B------:R0:W-:Y:S07]  /*158e0*/  @!P2 STG.E.U8 desc[UR60][R24.64+0x31], R3 ;  /* 0x000031031800a986 */ /* 0x0001ee000c10113c */
[----:B------:R-:W2:Y:S04]  /*158f0*/  @!P1 LDG.E.U8 R16, desc[UR60][R28.64+0x38] ;  /* 0x0000383c1c109981 */ /* 0x000ea8000c1e1100 */
[----:B0-----:R-:W3:Y:S04]  /*15900*/  LDL.LU R24, [R1+0x280] ;  /* 0x0002800001187983 */ /* 0x001ee80000300800 */
[----:B------:R-:W3:Y:S01]  /*15910*/  LDL.LU R25, [R1+0x284] ;  /* 0x0002840001197983 */ /* 0x000ee20000300800 */
[----:B--2---:R-:W-:-:S05]  /*15920*/  @!P1 PRMT R3, R16, 0x8880, RZ ;  /* 0x0000888010039816 */ /* 0x004fca00000000ff */
[----:B------:R-:W-:-:S04]  /*15930*/  @!P1 IMAD R2, R3, R18, RZ ;  /* 0x0000001203029224 */ /* 0x000fc800078e02ff */
[----:B----4-:R-:W-:-:S05]  /*15940*/  @!P1 IMAD R3, R38, R17, R2 ;  /* 0x0000001126039224 */ /* 0x010fca00078e0202 */
        /* <DEDUP_REMOVED lines=23> */
[----:B------:R-:W4:Y:S02]  /*15ac0*/  @!P4 LDG.E.U8 R16, desc[UR60][R236.64+0x30] ;  /* 0x0000303cec10c981 */ /* 0x000f24000c1e1100 */
[----:B------:R-:W-:-:S02]  /*15ad0*/  @!P1 IADD3 R38, P3, R4, UR5, RZ ;  /* 0x0000000504269c10 */ /* 0x000fc4000ff7e0ff */
[----:B------:R-:W2:Y:S01]  /*15ae0*/  LDL.LU R27, [R1+0x294] ;  /* 0x00029400011b7983 */ /* 0x000ea20000300800 */
[----:B----4-:R-:W-:-:S05]  /*15af0*/  @!P4 PRMT R3, R16, 0x8880, RZ ;  /* 0x000088801003c816 */ /* 0x010fca00000000ff */
[----:B------:R-:W-:-:S04]  /*15b00*/  @!P4 IMAD R2, R3, R18, RZ ;  /* 0x000000120302c224 */ /* 0x000fc800078e02ff */
[----:B---3--:R-:W-:-:S05]  /*15b10*/  @!P4 IMAD R3, R24, R17, R2 ;  /* 0x000000111803c224 */ /* 0x008fca00078e0202 */
        /* <DEDUP_REMOVED lines=1285> */
[----:B--2---:R-:W-:-:S05]  /*1ab70*/  @!P4 IMAD R3, R24, R17, R2 ;  /* 0x000000111803c224 */ /* 0x004fca00078e0202 */
[----:B------:R0:W-:Y:S01]  /*1ab80*/  @!P4 STG.E.U8 desc[UR60][R26.64+0x78], R3 ;  /* 0x000078031a00c986 */ /* 0x0001e2000c10113c */
[----:B------:R-:W-:-:S03]  /*1ab90*/  ISETP.LT.OR P4, PT, R0, 0x7a, !P1 ;  /* 0x0000007a0000780c */ /* 0x000fc60004f81670 */
[----:B0-----:R-:W2:Y:S10]  /*1aba0*/  LDL.LU R26, [R1+0x20] ;  /* 0x00002000011a7983 */ /* 0x001eb40000300800 */
[----:B------:R-:W4:Y:S01]  /*1abb0*/  @!P4 LDG.E.U8 R16, desc[UR60][R14.64+0x79] ;  /* 0x0000793c0e10c981 */ /* 0x000f22000c1e1100 */
[----:B------:R-:W-:-:S03]  /*1abc0*/  @!P4 IMAD.MOV.U32 R24, RZ, RZ, R8 ;  /* 0x000000ffff18c224 */ /* 0x000fc600078e0008 */
[----:B------:R-:W2:Y:S01]  /*1abd0*/  LDL.LU R27, [R1+0x24] ;  /* 0x00002400011b7983 */ /* 0x000ea20000300800 */
[----:B----4-:R-:W-:-:S05]  /*1abe0*/  @!P4 PRMT R3, R16, 0x8880, RZ ;  /* 0x000088801003c816 */ /* 0x010fca00000000ff */
[----:B------:R-:W-:-:S04]  /*1abf0*/  @!P4 IMAD R2, R3, R18, RZ ;  /* 0x000000120302c224 */ /* 0x000fc800078e02ff */
[----:B---3--:R-:W-:Y:S02]  /*1ac00*/  @!P4 IMAD R3, R25, R17, R2 ;  /* 0x000000111903c224 */ /* 0x008fe400078e0202 */
[----:B------:R-:W-:-:S05]  /*1ac10*/  @!P4 IMAD.MOV.U32 R25, RZ, RZ, R7 ;  /* 0x000000ffff19c224 */ /* 0x000fca00078e0007 */
        /* <DEDUP_REMOVED lines=15> */
[----:B------:R-:W-:Y:S02]  /*1ad10*/  @!P4 IADD3 R24, P5, R8, UR5, RZ ;  /* 0x000000050818cc10 */ /* 0x000fe4000ffbe0ff */
[----:B------:R-:W-:Y:S02]  /*1ad20*/  LOP3.LUT P3, RZ, R19, 0x10, RZ, 0xc0, !PT ;  /* 0x0000001013ff7812 */ /* 0x000fe4000786c0ff */
[----:B------:R-:W-:Y:S01]  /*1ad30*/  @!P4 IADD3.X R25, R7, UR4, RZ, P5, !PT ;  /* 0x000000040719cc10 */ /* 0x000fe2000affe4ff */
[----:B---3--:R-:W-:-:S05]  /*1ad40*/  @!P4 IMAD R3, R3, R17, R2 ;  /* 0x000000110303c224 */ /* 0x008fca00078e0202 */
[----:B------:R0:W-:Y:S01]  /*1ad50*/  @!P4 STG.E.U8 desc[UR60][R24.64+0x79], R3 ;  /* 0x000079031800c986 */ /* 0x0001e2000c10113c */
[----:B------:R-:W-:Y:S02]  /*1ad60*/  ISETP.LT.OR P4, PT, R0, 0x81, !P3 ;  /* 0x000000810000780c */ /* 0x000fe40005f81670 */
[----:B------:R-:W-:Y:S01]  /*1ad70*/  LOP3.LUT R19, R19, 0xfffffdff, RZ, 0xc0, !PT ;  /* 0xfffffdff13137812 */ /* 0x000fe200078ec0ff */
[----:B0-----:R-:W3:Y:S10]  /*1ad80*/  LDL.LU R24, [R1+0x30] ;  /* 0x0000300001187983 */ /* 0x001ef40000300800 */
[----:B------:R-:W4:Y:S01]  /*1ad90*/  @!P4 LDG.E.U8 R16, desc[UR60][R28.64+0x80] ;  /* 0x0000803c1c10c981 */ /* 0x000f22000c1e1100 */
[----:B------:R-:W-:-:S03]  /*1ada0*/  @P2 LOP3.LUT R19, R19, 0x200, RZ, 0xfc, !PT ;  /* 0x0000020013132812 */ /* 0x000fc600078efcff */
[----:B------:R-:W3:Y:S01]  /*1adb0*/  LDL.LU R25, [R1+0x34] ;  /* 0x0000340001197983 */ /* 0x000ee20000300800 */
[----:B----4-:R-:W-:-:S05]  /*1adc0*/  @!P4 PRMT R3, R16, 0x8880, RZ ;  /* 0x000088801003c816 */ /* 0x010fca00000000ff */
[----:B------:R-:W-:-:S04]  /*1add0*/  @!P4 IMAD R2, R3, R18, RZ ;  /* 0x000000120302c224 */ /* 0x000fc800078e02ff */
[----:B--2---:R-:W-:-:S05]  /*1ade0*/  @!P4 IMAD R3, R26, R17, R2 ;  /* 0x000000111a03c224 */ /* 0x004fca00078e0202 */
[----:B------:R0:W-:Y:S01]  /*1adf0*/  @!P4 STG.E.U8 desc[UR60][R4.64+0x80], R3 ;  /* 0x000080030400c986 */ /* 0x0001e2000c10113c */
[----:B------:R-:W-:-:S13]  /*1ae00*/  ISETP.LT.OR P4, PT, R0, 0x82, !P3 ;  /* 0x000000820000780c */ /* 0x000fda0005f81670 */
[----:B------:R-:W0:Y:S01]  /*1ae10*/  @!P4 LDG.E.U8 R16, desc[UR60][R28.64+0x81] ;  /* 0x0000813c1c10c981 */ /* 0x000e22000c1e1100 */
[----:B------:R-:W-:Y:S02]  /*1ae20*/  ISETP.LT.OR P2, PT, R0, 0x81, !P6 ;  /* 0x000000810000780c */ /* 0x000fe40007741670 */
        /* <DEDUP_REMOVED lines=15> */
[----:B------:R-:W-:Y:S02]  /*1af20*/  ISETP.LT.OR P4, PT, R0, 0x8a, !P6 ;  /* 0x0000008a0000780c */ /* 0x000fe40007781670 */
[----:B0-----:R-:W-:-:S05]  /*1af30*/  @!P2 PRMT R3, R16, 0x8880, RZ ;  /* 0x000088801003a816 */ /* 0x001fca00000000ff */
[----:B------:R-:W-:Y:S02]  /*1af40*/  @!P2 IMAD R2, R3, R18, RZ ;  /* 0x000000120302a224 */ /* 0x000fe400078e02ff */
[----:B------:R-:W2:Y:S01]  /*1af50*/  LDL.LU R3, [R1+0x2c] ;  /* 0x00002c0001037983 */ /* 0x000ea20000300800 */
[----:B------:R-:W-:-:S04]  /*1af60*/  LOP3.LUT R19, R19, 0xfffff7ff, RZ, 0xc0, !PT ;  /* 0xfffff7ff13137812 */ /* 0x000fc800078ec0ff */
[----:B------:R-:W-:Y:S02]  /*1af70*/  @P1 LOP3.LUT R19, R19, 0x800, RZ, 0xfc, !PT ;  /* 0x0000080013131812 */ /* 0x000fe400078efcff */
[----:B------:R-:W-:-:S04]  /*1af80*/  @!P4 IADD3 R38, P1, R4, UR5, RZ ;  /* 0x000000050426cc10 */ /* 0x000fc8000ff3e0ff */
[----:B------:R-:W-:Y:S02]  /*1af90*/  @!P4 IADD3.X R39, R5, UR4, RZ, P1, !PT ;  /* 0x000000040527cc10 */ /* 0x000fe40008ffe4ff */
[----:B------:R-:W-:Y:S01]  /*1afa0*/  ISETP.LT.OR P1, PT, R0, 0x89, !P3 ;  /* 0x000000890000780c */ /* 0x000fe20005f21670 */
[----:B--2---:R-:W-:-:S05]  /*1afb0*/  @!P2 IMAD R3, R3, R17, R2 ;  /* 0x000000110303a224 */ /* 0x004fca00078e0202 */
[----:B------:R0:W-:Y:S07]  /*1afc0*/  @!P2 STG.E.U8 desc[UR60][R36.64+0x81], R3 ;  /* 0x000081032400a986 */ /* 0x0001ee000c10113c */
[----:B------:R-:W2:Y:S04]  /*1afd0*/  @!P1 LDG.E.U8 R16, desc[UR60][R28.64+0x88] ;  /* 0x0000883c1c109981 */ /* 0x000ea8000c1e1100 */
[----:B0-----:R-:W4:Y:S04]  /*1afe0*/  LDL.LU R36, [R1] ;  /* 0x0000000001247983 */ /* 0x001f280000300800 */
[----:B------:R-:W4:Y:S01]  /*1aff0*/  LDL.LU R37, [R1+0x4] ;  /* 0x0000040001257983 */ /* 0x000f220000300800 */
[----:B--2---:R-:W-:-:S05]  /*1b000*/  @!P1 PRMT R3, R16, 0x8880, RZ ;  /* 0x0000888010039816 */ /* 0x004fca00000000ff */
        /* <DEDUP_REMOVED lines=25> */
[----:B------:R-:W3:Y:S04]  /*1b1a0*/  @!P4 LDG.E.U8 R16, desc[UR60][R236.64+0x80] ;  /* 0x0000803cec10c981 */ /* 0x000ee8000c1e1100 */
[----:B------:R-:W2:Y:S01]  /*1b1b0*/  LDL.LU R39, [R1+0x14] ;  /* 0x0000140001277983 */ /* 0x000ea20000300800 */
[----:B---3--:R-:W-:-:S05]  /*1b1c0*/  @!P4 PRMT R3, R16, 0x8880, RZ ;  /* 0x000088801003c816 */ /* 0x008fca00000000ff */
[----:B------:R-:W-:-:S04]  /*1b1d0*/  @!P4 IMAD R2, R3, R18, RZ ;  /* 0x000000120302c224 */ /* 0x000fc800078e02ff */
[----:B----4-:R-:W-:-:S05]  /*1b1e0*/  @!P4 IMAD R3, R36, R17, R2 ;  /* 0x000000112403c224 */ /* 0x010fca00078e0202 */
[----:B------:R0:W-:Y:S01]  /*1b1f0*/  @!P4 STG.E.U8 desc[UR60][R12.64+0x80], R3 ;  /* 0x000080030c00c986 */ /* 0x0001e2000c10113c */
[----:B------:R-:W-:-:S13]  /*1b200*/  ISETP.LT.OR P4, PT, R0, 0x82, !P2 ;  /* 0x000000820000780c */ /* 0x000fda0005781670 */
[----:B------:R-:W0:Y:S01]  /*1b210*/  @!P4 LDG.E.U8 R16, desc[UR60][R236.64+0x81] ;  /* 0x0000813cec10c981 */ /* 0x000e22000c1e1100 */
[----:B------:R-:W-:-:S04]  /*1b220*/  @!P1 IADD3 R24, P3, R4, UR5, RZ ;  /* 0x0000000504189c10 */ /* 0x000fc8000ff7e0ff */
        /* <DEDUP_REMOVED lines=28> */
[----:B0-----:R-:W3:Y:S10]  /*1b3f0*/  LDL.LU.64 R36, [R1+0x4b0] ;  /* 0x0004b00001247983 */ /* 0x001ef40000300a00 */
[----:B------:R-:W4:Y:S02]  /*1b400*/  @!P4 LDG.E.U8 R16, desc[UR60][R236.64+0x88] ;  /* 0x0000883cec10c981 */ /* 0x000f24000c1e1100 */
        /* <DEDUP_REMOVED lines=34> */
[----:B0-----:R-:W2:Y:S10]  /*1b630*/  LDL.LU.64 R38, [R1+0x4a8] ;  /* 0x0004a80001267983 */ /* 0x001eb40000300a00 */
[----:B------:R-:W4:Y:S02]  /*1b640*/  @!P4 LDG.E.U8 R16, desc[UR60][R232.64+0x80] ;  /* 0x0000803ce810c981 */ /* 0x000f24000c1e1100 */
[----:B----4-:R-:W-:-:S05]  /*1b650*/  @!P4 PRMT R3, R16, 0x8880, RZ ;  /* 0x000088801003c816 */ /* 0x010fca00000000ff */
[----:B------:R-:W-:-:S04]  /*1b660*/  @!P4 IMAD R2, R3, R18, RZ ;  /* 0x000000120302c224 */ /* 0x000fc800078e02ff */
[----:B------:R-:W-:-:S05]  /*1b670*/  @!P4 IMAD R224, R224, R17, R2 ;  /* 0x00000011e0e0c224 */ /* 0x000fca00078e0202 */
[----:B------:R0:W-:Y:S01]  /*1b680*/  @!P4 STG.E.U8 desc[UR60][R10.64+0x80], R224 ;  /* 0x000080e00a00c986 */ /* 0x0001e2000c10113c */
[----:B------:R-:W-:-:S13]  /*1b690*/  ISETP.LT.OR P4, PT, R0, 0x82, !P3 ;  /* 0x000000820000780c */ /* 0x000fda0005f81670 */
[----:B------:R-:W4:Y:S02]  /*1b6a0*/  @!P4 LDG.E.U8 R16, desc[UR60][R232.64+0x81] ;  /* 0x0000813ce810c981 */ /* 0x000f24000c1e1100 */
[----:B----4-:R-:W-:-:S05]  /*1b6b0*/  @!P4 PRMT R3, R16, 0x8880, RZ ;  /* 0x000088801003c816 */ /* 0x010fca00000000ff */
[----:B------:R-:W-:-:S04]  /*1b6c0*/  @!P4 IMAD R2, R3, R18, RZ ;  /* 0x000000120302c224 */ /* 0x000fc800078e02ff */
[----:B------:R-:W-:-:S05]  /*1b6d0*/  @!P4 IMAD R225, R225, R17, R2 ;  /* 0x00000011e1e1c224 */ /* 0x000fca00078e0202 */
[----:B------:R4:W-:Y:S01]  /*1b6e0*/  @!P4 STG.E.U8 desc[UR60][R10.64+0x81], R225 ;  /* 0x000081e10a00c986 */ /* 0x0009e2000c10113c */
[----:B------:R-:W-:-:S13]  /*1b6f0*/  ISETP.LT.OR P4, PT, R0, 0x81, !P2 ;  /* 0x000000810000780c */ /* 0x000fda0005781670 */
[----:B------:R-:W3:Y:S01]  /*1b700*/  @!P4 LDG.E.U8 R16, desc[UR60][R22.64+0x80] ;  /* 0x0000803c1610c981 */ /* 0x000ee2000c1e1100 */
[----:B0-----:R-:W-:-:S04]  /*1b710*/  @!P4 IADD3 R224, P5, R10, UR5, RZ ;  /* 0x000000050ae0cc10 */ /* 0x001fc8000ffbe0ff */
[----:B----4-:R-:W-:Y:S02]  /*1b720*/  @!P4 IADD3.X R225, R11, UR4, RZ, P5, !PT ;  /* 0x000000040be1cc10 */ /* 0x010fe4000affe4ff */
[----:B---3--:R-:W-:-:S05]  /*1b730*/  @!P4 PRMT R3, R16, 0x8880, RZ ;  /* 0x000088801003c816 */ /* 0x008fca00000000ff */
[----:B------:R-:W-:-:S04]  /*1b740*/  @!P4 IMAD R2, R3, R18, RZ ;  /* 0x000000120302c224 */ /* 0x000fc800078e02ff */
[----:B------:R-:W-:-:S05]  /*1b750*/  @!P4 IMAD R226, R226, R17, R2 ;  /* 0x00000011e2e2c224 */ /* 0x000fca00078e0202 */
[----:B------:R0:W-:Y:S01]  /*1b760*/  @!P4 STG.E.U8 desc[UR60][R224.64+0x80], R226 ;  /* 0x000080e2e000c986 */ /* 0x0001e2000c10113c */
[----:B------:R-:W-:-:S13]  /*1b770*/  ISETP.LT.OR P4, PT, R0, 0x82, !P2 ;  /* 0x000000820000780c */ /* 0x000fda0005781670 */
[----:B------:R-:W3:Y:S01]  /*1b780*/  @!P4 LDG.E.U8 R16, desc[UR60][R22.64+0x81] ;  /* 0x0000813c1610c981 */ /* 0x000ee2000c1e1100 */
[----:B0-----:R-:W-:-:S04]  /*1b790*/  @!P4 IADD3 R224, P5, R10, UR5, RZ ;  /* 0x000000050ae0cc10 */ /* 0x001fc8000ffbe0ff */
[----:B------:R-:W-:Y:S02]  /*1b7a0*/  @!P4 IADD3.X R225, R11, UR4, RZ, P5, !PT ;  /* 0x000000040be1cc10 */ /* 0x000fe4000affe4ff */
[----:B---3--:R-:W-:-:S05]  /*1b7b0*/  @!P4 PRMT R3, R16, 0x8880, RZ ;  /* 0x000088801003c816 */ /* 0x008fca00000000ff */
[----:B------:R-:W-:-:S04]  /*1b7c0*/  @!P4 IMAD R2, R3, R18, RZ ;  /* 0x000000120302c224 */ /* 0x000fc800078e02ff */
[----:B------:R-:W-:-:S05]  /*1b7d0*/  @!P4 IMAD R227, R227, R17, R2 ;  /* 0x00000011e3e3c224 */ /* 0x000fca00078e0202 */
[----:B------:R0:W-:Y:S01]  /*1b7e0*/  @!P4 STG.E.U8 desc[UR60][R224.64+0x81], R227 ;  /* 0x000081e3e000c986 */ /* 0x0001e2000c10113c */
[----:B------:R-:W-:-:S13]  /*1b7f0*/  ISETP.LT.OR P4, PT, R0, 0x89, !P3 ;  /* 0x000000890000780c */ /* 0x000fda0005f81670 */
[----:B------:R-:W3:Y:S02]  /*1b800*/  @!P4 LDG.E.U8 R16, desc[UR60][R232.64+0x88] ;  /* 0x0000883ce810c981 */ /* 0x000ee4000c1e1100 */
[----:B---3--:R-:W-:-:S05]  /*1b810*/  @!P4 PRMT R3, R16, 0x8880, RZ ;  /* 0x000088801003c816 */ /* 0x008fca00000000ff */
[----:B------:R-:W-:-:S04]  /*1b820*/  @!P4 IMAD R2, R3, R18, RZ ;  /* 0x000000120302c224 */ /* 0x000fc800078e02ff */
[----:B------:R-:W-:-:S05]  /*1b830*/  @!P4 IMAD R228, R228, R17, R2 ;  /* 0x00000011e4e4c224 */ /* 0x000fca00078e0202 */
[----:B------:R-:W-:Y:S01]  /*1b840*/  @!P4 STG.E.U8 desc[UR60][R10.64+0x88], R228 ;  /* 0x000088e40a00c986 */ /* 0x000fe2000c10113c */
[----:B------:R-:W-:-:S13]  /*1b850*/  ISETP.LT.OR P4, PT, R0, 0x8a, !P3 ;  /* 0x0000008a0000780c */ /* 0x000fda0005f81670 */
[----:B------:R-:W3:Y:S02]  /*1b860*/  @!P4 LDG.E.U8 R16, desc[UR60][R232.64+0x89] ;  /* 0x0000893ce810c981 */ /* 0x000ee4000c1e1100 */
[----:B---3--:R-:W-:-:S05]  /*1b870*/  @!P4 PRMT R3, R16, 0x8880, RZ ;  /* 0x000088801003c816 */ /* 0x008fca00000000ff */
[----:B------:R-:W-:-:S04]  /*1b880*/  @!P4 IMAD R2, R3, R18, RZ ;  /* 0x000000120302c224 */ /* 0x000fc800078e02ff */
[----:B------:R-:W-:-:S05]  /*1b890*/  @!P4 IMAD R229, R229, R17, R2 ;  /* 0x00000011e5e5c224 */ /* 0x000fca00078e0202 */
[----:B------:R-:W-:Y:S01]  /*1b8a0*/  @!P4 STG.E.U8 desc[UR60][R10.64+0x89], R229 ;  /* 0x000089e50a00c986 */ /* 0x000fe2000c10113c */
        /* <DEDUP_REMOVED lines=18> */
[----:B0-----:R-:W-:Y:S02]  /*1b9d0*/  @!P4 IMAD.MOV.U32 R224, RZ, RZ, R8 ;  /* 0x000000ffffe0c224 */ /* 0x001fe400078e0008 */
[----:B------:R-:W-:Y:S01]  /*1b9e0*/  @!P4 IMAD.MOV.U32 R225, RZ, RZ, R7 ;  /* 0x000000ffffe1c224 */ /* 0x000fe200078e0007 */
[----:B---3--:R-:W-:-:S05]  /*1b9f0*/  @!P4 PRMT R3, R16, 0x8880, RZ ;  /* 0x000088801003c816 */ /* 0x008fca00000000ff */
[----:B------:R-:W-:-:S04]  /*1ba00*/  @!P4 IMAD R2, R3, R18, RZ ;  /* 0x000000120302c224 */ /* 0x000fc800078e02ff */
[----:B------:R-:W-:-:S05]  /*1ba10*/  @!P4 IMAD R216, R216, R17, R2 ;  /* 0x00000011d8d8c224 */ /* 0x000fca00078e0202 */
[----:B------:R0:W-:Y:S01]  /*1ba20*/  @!P4 STG.E.U8 desc[UR60][R224.64+0x80], R216 ;  /* 0x000080d8e000c986 */ /* 0x0001e2000c10113c */
[----:B------:R-:W-:-:S13]  /*1ba30*/  ISETP.LT.OR P4, PT, R0, 0x82, !P1 ;  /* 0x000000820000780c */ /* 0x000fda0004f81670 */
[----:B------:R-:W3:Y:S01]  /*1ba40*/  @!P4 LDG.E.U8 R16, desc[UR60][R14.64+0x81] ;  /* 0x0000813c0e10c981 */ /* 0x000ee2000c1e1100 */
[----:B0-----:R-:W-:Y:S01]  /*1ba50*/  @!P4 IMAD.MOV.U32 R216, RZ, RZ, R8 ;  /* 0x000000ffffd8c224 */ /* 0x001fe200078e0008 */
[----:B---3--:R-:W-:-:S05]  /*1ba60*/  @!P4 PRMT R3, R16, 0x8880, RZ ;  /* 0x000088801003c816 */ /* 0x008fca00000000ff */
[----:B------:R-:W-:-:S04]  /*1ba70*/  @!P4 IMAD R2, R3, R18, RZ ;  /* 0x000000120302c224 */ /* 0x000fc800078e02ff */
[----:B------:R-:W-:Y:S02]  /*1ba80*/  @!P4 IMAD R3, R217, R17, R2 ;  /* 0x00000011d903c224 */ /* 0x000fe400078e0202 */
[----:B------:R-:W-:-:S05]  /*1ba90*/  @!P4 IMAD.MOV.U32 R217, RZ, RZ, R7 ;  /* 0x000000ffffd9c224 */ /* 0x000fca00078e0007 */
        /* <DEDUP_REMOVED lines=43> */
[----:B0-----:R-:W-:Y:S02]  /*1bd50*/  @!P4 IADD3 R216, P5, R8, UR5, RZ ;  /* 0x0000000508d8cc10 */ /* 0x001fe4000ffbe0ff */
[----:B------:R-:W-:Y:S02]  /*1bd60*/  LOP3.LUT P3, RZ, R19, 0x10, RZ, 0xc0, !PT ;  /* 0x0000001013ff7812 */ /* 0x000fe4000786c0ff */
[----:B------:R-:W-:Y:S02]  /*1bd70*/  @!P4 IADD3.X R217, R7, UR4, RZ, P5, !PT ;  /* 0x0000000407d9cc10 */ /* 0x000fe4000affe4ff */
        /* <DEDUP_REMOVED lines=9> */
[----:B------:R0:W-:Y:S01]  /*1be10*/  @!P4 STG.E.U8 desc[UR60][R4.64+0x90], R208 ;  /* 0x000090d00400c986 */ /* 0x0001e2000c10113c */
[----:B------:R-:W-:-:S13]  /*1be20*/  ISETP.LT.OR P4, PT, R0, 0x92, !P3 ;  /* 0x000000920000780c */ /* 0x000fda0005f81670 */
[----:B------:R-:W3:Y:S01]  /*1be30*/  @!P4 LDG.E.U8 R16, desc[UR60][R28.64+0x91] ;  /* 0x0000913c1c10c981 */ /* 0x000ee2000c1e1100 */
[----:B------:R-:W-:-:S04]  /*1be40*/  LOP3.LUT R19, R19, 0xffffffbf, RZ, 0xc0, !PT ;  /* 0xffffffbf13137812 */ /* 0x000fc800078ec0ff */
[----:B------:R-:W-:Y:S02]  /*1be50*/  @P2 LOP3.LUT R19, R19, 0x40, RZ, 0xfc, !PT ;  /* 0x0000004013132812 */ /* 0x000fe400078efcff */
[----:B------:R-:W-:Y:S02]  /*1be60*/  ISETP.LT.OR P2, PT, R0, 0x91, !P6 ;  /* 0x000000910000780c */ /* 0x000fe40007741670 */
[----:B---3--:R-:W-:-:S05]  /*1be70*/  @!P4 PRMT R3, R16, 0x8880, RZ ;  /* 0x000088801003c816 */ /* 0x008fca00000000ff */
[----:B------:R-:W-:-:S04]  /*1be80*/  @!P4 IMAD R2, R3, R18, RZ ;  /* 0x000000120302c224 */ /* 0x000fc800078e02ff */
[----:B------:R-:W-:-:S05]  /*1be90*/  @!P4 IMAD R209, R209, R17, R2 ;  /* 0x00000011d1d1c224 */ /* 0x000fca00078e0202 */
[----:B------:R-:W-:Y:S04]  /*1bea0*/  @!P4 STG.E.U8 desc[UR60][R4.64+0x91], R209 ;  /* 0x000091d10400c986 */ /* 0x000fe8000c10113c */
[----:B------:R-:W3:Y:S01]  /*1beb0*/  @!P2 LDG.E.U8 R16, desc[UR60][R30.64+0x90] ;  /* 0x0000903c1e10a981 */ /* 0x000ee2000c1e1100 */
[----:B------:R-:W-:Y:S02]  /*1bec0*/  ISETP.LT.OR P5, PT, R0, 0x99, !P6 ;  /* 0x000000990000780c */ /* 0x000fe400077a1670 */
[----:B---3--:R-:W-:-:S05]  /*1bed0*/  @!P2 PRMT R3, R16, 0x8880, RZ ;  /* 0x000088801003a816 */ /* 0x008fca00000000ff */
[----:B------:R-:W-:-:S04]  /*1bee0*/  @!P2 IMAD R2, R3, R18, RZ ;  /* 0x000000120302a224 */ /* 0x000fc800078e02ff */
[----:B------:R-:W-:-:S05]  /*1bef0*/  @!P2 IMAD R210, R210, R17, R2 ;  /* 0x00000011d2d2a224 */ /* 0x000fca00078e0202 */
[----:B------:R3:W-:Y:S01]  /*1bf00*/  @!P2 STG.E.U8 desc[UR60][R24.64+0x90], R210 ;  /* 0x000090d21800a986 */ /* 0x0007e2000c10113c */
[----:B------:R-:W-:Y:S02]  /*1bf10*/  ISETP.LT.OR P2, PT, R0, 0x92, !P6 ;  /* 0x000000920000780c */ /* 0x000fe40007741670 */
[----:B0-----:R-:W-:Y:S02]  /*1bf20*/  @!P5 IADD3 R208, P4, R4, UR5, RZ ;  /* 0x0000000504d0dc10 */ /* 0x001fe4000ff9e0ff */
[----:B------:R-:W-:Y:S01]  /*1bf30*/  LOP3.LUT R19, R19, 0xfffffeff, RZ, 0xc0, !PT ;  /* 0xfffffeff13137812 */ /* 0x000fe200078ec0ff */
[----:B---3--:R-:W3:Y:S08]  /*1bf40*/  LDL.LU.64 R24, [R1+0x4a0] ;  /* 0x0004a00001187983 */ /* 0x008ef00000300a00 */
[----:B------:R-:W4:Y:S01]  /*1bf50*/  @!P2 LDG.E.U8 R16, desc[UR60][R30.64+0x91] ;  /* 0x0000913c1e10a981 */ /* 0x000f22000c1e1100 */
[----:B------:R-:W-:-:S02]  /*1bf60*/  @!P5 IADD3.X R209, R5, UR4, RZ, P4, !PT ;  /* 0x0000000405d1dc10 */ /* 0x000fc4000a7fe4ff */
[----:B------:R-:W-:Y:S02]  /*1bf70*/  ISETP.LT.OR P4, PT, R0, 0x9a, !P6 ;  /* 0x0000009a0000780c */ /* 0x000fe40007781670 */
[----:B------:R-:W-:-:S11]  /*1bf80*/  @P1 LOP3.LUT R19, R19, 0x100, RZ, 0xfc, !PT ;  /* 0x0000010013131812 */ /* 0x000fd600078efcff */
[----:B------:R-:W-:-:S04]  /*1bf90*/  @!P4 IADD3 R216, P1, R4, UR5, RZ ;  /* 0x0000000504d8cc10 */ /* 0x000fc8000ff3e0ff */
[----:B------:R-:W-:Y:S02]  /*1bfa0*/  @!P4 IADD3.X R217, R5, UR4, RZ, P1, !PT ;  /* 0x0000000405d9cc10 */ /* 0x000fe40008ffe4ff */
[----:B------:R-:W-:Y:S02]  /*1bfb0*/  ISETP.LT.OR P1, PT, R0, 0x99, !P3 ;  /* 0x000000990000780c */ /* 0x000fe40005f21670 */
[----:B----4-:R-:W-:-:S05]  /*1bfc0*/  @!P2 PRMT R3, R16, 0x8880, RZ ;  /* 0x000088801003a816 */ /* 0x010fca00000000ff */
[----:B------:R-:W-:-:S04]  /*1bfd0*/  @!P2 IMAD R2, R3, R18, RZ ;  /* 0x000000120302a224 */ /* 0x000fc800078e02ff */
[----:B------:R-:W-:-:S05]  /*1bfe0*/  @!P2 IMAD R211, R211, R17, R2 ;  /* 0x00000011d3d3a224 */ /* 0x000fca00078e0202 */
[----:B------:R0:W-:Y:S04]  /*1bff0*/  @!P2 STG.E.U8 desc[UR60][R26.64+0x91], R211 ;  /* 0x000091d31a00a986 */ /* 0x0001e8000c10113c */
[----:B------:R-:W4:Y:S04]  /*1c000*/  @!P1 LDG.E.U8 R16, desc[UR60][R28.64+0x98] ;  /* 0x0000983c1c109981 */ /* 0x000f28000c1e1100 */
[----:B0-----:R-:W3:Y:S01]  /*1c010*/  LDL.LU.64 R26, [R1+0x498] ;  /* 0x00049800011a7983 */ /* 0x001ee20000300a00 */
[----:B----4-:R-:W-:-:S05]  /*1c020*/  @!P1 PRMT R3, R16, 0x8880, RZ ;  /* 0x0000888010039816 */ /* 0x010fca00000000ff */
[----:B------:R-:W-:-:S04]  /*1c030*/  @!P1 IMAD R2, R3, R18, RZ ;  /* 0x0000001203029224 */ /* 0x000fc800078e02ff */
[----:B------:R-:W-:-:S05]  /*1c040*/  @!P1 IMAD R212, R212, R17, R2 ;  /* 0x00000011d4d49224 */ /* 0x000fca00078e0202 */
[----:B------:R-:W-:Y:S01]  /*1c050*/  @!P1 STG.E.U8 desc[UR60][R4.64+0x98], R212 ;  /* 0x000098d404009986 */ /* 0x000fe2000c10113c */
[----:B------:R-:W-:-:S13]  /*1c060*/  ISETP.LT.OR P1, PT, R0, 0x9a, !P3 ;  /* 0x0000009a0000780c */ /* 0x000fda0005f21670 */
[----:B------:R-:W4:Y:S02]  /*1c070*/  @!P1 LDG.E.U8 R16, desc[UR60][R28.64+0x99] ;  /* 0x0000993c1c109981 */ /* 0x000f24000c1e1100 */
[----:B----4-:R-:W-:-:S05]  /*1c080*/  @!P1 PRMT R3, R16, 0x8880, RZ ;  /* 0x0000888010039816 */ /* 0x010fca00000000ff */
[----:B------:R-:W-:-:S04]  /*1c090*/  @!P1 IMAD R2, R3, R18, RZ ;  /* 0x0000001203029224 */ /* 0x000fc800078e02ff */
[----:B------:R-:W-:-:S05]  /*1c0a0*/  @!P1 IMAD R213, R213, R17, R2 ;  /* 0x00000011d5d59224 */ /* 0x000fca00078e0202 */
[----:B------:R-:W-:Y:S04]  /*1c0b0*/  @!P1 STG.E.U8 desc[UR60][R4.64+0x99], R213 ;  /* 0x000099d504009986 */ /* 0x000fe8000c10113c */
[----:B------:R-:W4:Y:S02]  /*1c0c0*/  @!P5 LDG.E.U8 R16, desc[UR60][R30.64+0x98] ;  /* 0x0000983c1e10d981 */ /* 0x000f24000c1e1100 */
[----:B----4-:R-:W-:-:S05]  /*1c0d0*/  @!P5 PRMT R3, R16, 0x8880, RZ ;  /* 0x000088801003d816 */ /* 0x010fca00000000ff */
[----:B------:R-:W-:-:S04]  /*1c0e0*/  @!P5 IMAD R2, R3, R18, RZ ;  /* 0x000000120302d224 */ /* 0x000fc800078e02ff */
[----:B------:R-:W-:-:S05]  /*1c0f0*/  @!P5 IMAD R214, R214, R17, R2 ;  /* 0x00000011d6d6d224 */ /* 0x000fca00078e0202 */
[----:B------:R0:W-:Y:S04]  /*1c100*/  @!P5 STG.E.U8 desc[UR60][R208.64+0x98], R214 ;  /* 0x000098d6d000d986 */ /* 0x0001e8000c10113c */
[----:B------:R-:W4:Y:S01]  /*1c110*/  @!P4 LDG.E.U8 R16, desc[UR60][R30.64+0x99] ;  /* 0x0000993c1e10c981 */ /* 0x000f22000c1e1100 */
[----:B------:R-:W-:Y:S02]  /*1c120*/  LOP3.LUT P2, RZ, R19, 0x8, RZ, 0xc0, !PT ;  /* 0x0000000813ff7812 */ /* 0x000fe4000784c0ff */
        /* <DEDUP_REMOVED lines=9> */
[----:B------:R4:W-:Y:S01]  /*1c1c0*/  @!P4 STG.E.U8 desc[UR60][R12.64+0x90], R200 ;  /* 0x000090c80c00c986 */ /* 0x0009e2000c10113c */
[----:B------:R-:W-:-:S13]  /*1c1d0*/  ISETP.LT.OR P4, PT, R0, 0x92, !P2 ;  /* 0x000000920000780c */ /* 0x000fda0005781670 */
[----:B------:R-:W2:Y:S01]  /*1c1e0*/  @!P4 LDG.E.U8 R16, desc[UR60][R236.64+0x91] ;  /* 0x0000913cec10c981 */ /* 0x000ea2000c1e1100 */
[----:B------:R-:W-:-:S13]  /*1c1f0*/  ISETP.LT.OR P1, PT, R0, 0xa1, !P6 ;  /* 0x000000a10000780c */ /* 0x000fda0007721670 */
[----:B------:R-:W-:-:S04]  /*1c200*/  @!P1 IADD3 R210, P3, R4, UR5, RZ ;  /* 0x0000000504d29c10 */ /* 0x000fc8000ff7e0ff */
[----:B------:R-:W-:Y:S02]  /*1c210*/  @!P1 IADD3.X R211, R5, UR4, RZ, P3, !PT ;  /* 0x0000000405d39c10 */ /* 0x000fe40009ffe4ff */
[----:B------:R-:W-:-:S13]  /*1c220*/  ISETP.LT.OR P3, PT, R0, 0xa2, !P6 ;  /* 0x000000a20000780c */ /* 0x000fda0007761670 */
[----:B0-----:R-:W-:-:S04]  /*1c230*/  @!P3 IADD3 R208, P5, R4, UR5, RZ ;  /* 0x0000000504d0bc10 */ /* 0x001fc8000ffbe0ff */
[----:B------:R-:W-:Y:S02]  /*1c240*/  @!P3 IADD3.X R209, R5, UR4, RZ, P5, !PT ;  /* 0x0000000405d1bc10 */ /* 0x000fe4000affe4ff */
[----:B------:R-:W-:Y:S02]  /*1c250*/  LOP3.LUT P3, RZ, R19, 0x80, RZ, 0xc0, !PT ;  /* 0x0000008013ff7812 */ /* 0x000fe4000786c0ff */
[----:B--2---:R-:W-:-:S05]  /*1c260*/  @!P4 PRMT R3, R16, 0x8880, RZ ;  /* 0x000088801003c816 */ /* 0x004fca00000000ff */
[----:B------:R-:W-:-:S04]  /*1c270*/  @!P4 IMAD R2, R3, R18, RZ ;  /* 0x000000120302c224 */ /* 0x000fc800078e02ff */
[----:B------:R-:W-:-:S05]  /*1c280*/  @!P4 IMAD R201, R201, R17, R2 ;  /* 0x00000011c9c9c224 */ /* 0x000fca00078e0202 */
[----:B------:R0:W-:Y:S01]  /*1c290*/  @!P4 STG.E.U8 desc[UR60][R12.64+0x91], R201 ;  /* 0x000091c90c00c986 */ /* 0x0001e2000c10113c */
[----:B------:R-:W-:-:S13]  /*1c2a0*/  ISETP.LT.OR P4, PT, R0, 0x91, !P3 ;  /* 0x000000910000780c */ /* 0x000fda0005f81670 */
[----:B------:R-:W2:Y:S01]  /*1c2b0*/  @!P4 LDG.E.U8 R16, desc[UR60][R234.64+0x90] ;  /* 0x0000903cea10c981 */ /* 0x000ea2000c1e1100 */
[----:B----4-:R-:W-:-:S04]  /*1c2c0*/  @!P4 IADD3 R200, P5, R12, UR5, RZ ;  /* 0x000000050cc8cc10 */ /* 0x010fc8000ffbe0ff */
[----:B0-----:R-:W-:Y:S02]  /*1c2d0*/  @!P4 IADD3.X R201, R13, UR4, RZ, P5, !PT ;  /* 0x000000040dc9cc10 */ /* 0x001fe4000affe4ff */
        /* <DEDUP_REMOVED lines=13> */
[----:B------:R-:W2:Y:S02]  /*1c3b0*/  @!P4 LDG.E.U8 R16, desc[UR60][R236.64+0x98] ;  /* 0x0000983cec10c981 */ /* 0x000ea4000c1e1100 */
[----:B--2---:R-:W-:-:S05]  /*1c3c0*/  @!P4 PRMT R3, R16, 0x8880, RZ ;  /* 0x000088801003c816 */ /* 0x004fca00000000ff */
[----:B------:R-:W-:-:S04]  /*1c3d0*/  @!P4 IMAD R2, R3, R18, RZ ;  /* 0x000000120302c224 */ /* 0x000fc800078e02ff */
[----:B------:R-:W-:-:S05]  /*1c3e0*/  @!P4 IMAD R3, R204, R17, R2 ;  /* 0x00000011cc03c224 */ /* 0x000fca00078e0202 */
[----:B------:R2:W-:Y:S01]  /*1c3f0*/  @!P4 STG.E.U8 desc[UR60][R12.64+0x98], R3 ;  /* 0x000098030c00c986 */ /* 0x0005e2000c10113c */
[----:B------:R-:W-:-:S13]  /*1c400*/  ISETP.LT.OR P4, PT, R0, 0x9a, !P2 ;  /* 0x0000009a0000780c */ /* 0x000fda0005781670 */
[----:B------:R-:W4:Y:S02]  /*1c410*/  @!P4 LDG.E.U8 R16, desc[UR60][R236.64+0x99] ;  /* 0x0000993cec10c981 */ /* 0x000f24000c1e1100 */
[----:B----4-:R-:W-:-:S05]  /*1c420*/  @!P4 PRMT R202, R16, 0x8880, RZ ;  /* 0x0000888010cac816 */ /* 0x010fca00000000ff */
[----:B0-----:R-:W-:-:S04]  /*1c430*/  @!P4 IMAD.MOV.U32 R201, RZ, RZ, R202 ;  /* 0x000000ffffc9c224 */ /* 0x001fc800078e00ca */
[----:B------:R-:W-:-:S04]  /*1c440*/  @!P4 IMAD R2, R201, R18, RZ ;  /* 0x00000012c902c224 */ /* 0x000fc800078e02ff */
[----:B------:R-:W-:-:S05]  /*1c450*/  @!P4 IMAD R205, R205, R17, R2 ;  /* 0x00000011cdcdc224 */ /* 0x000fca00078e0202 */
[----:B------:R-:W-:Y:S01]  /*1c460*/  @!P4 STG.E.U8 desc[UR60][R12.64+0x99], R205 ;  /* 0x000099cd0c00c986 */ /* 0x000fe2000c10113c */
[----:B------:R-:W-:-:S13]  /*1c470*/  ISETP.LT.OR P4, PT, R0, 0x99, !P3 ;  /* 0x000000990000780c */ /* 0x000fda0005f81670 */
[----:B------:R-:W2:Y:S01]  /*1c480*/  @!P4 LDG.E.U8 R16, desc[UR60][R234.64+0x98] ;  /* 0x0000983cea10c981 */ /* 0x000ea2000c1e1100 */
[----:B------:R-:W-:-:S04]  /*1c490*/  @!P4 IADD3 R200, P5, R12, UR5, RZ ;  /* 0x000000050cc8cc10 */ /* 0x000fc8000ffbe0ff */
[----:B------:R-:W-:Y:S02]  /*1c4a0*/  @!P4 IADD3.X R201, R13, UR4, RZ, P5, !PT ;  /* 0x000000040dc9cc10 */ /* 0x000fe4000affe4ff */
[----:B--2---:R-:W-:-:S05]  /*1c4b0*/  @!P4 PRMT R3, R16, 0x8880, RZ ;  /* 0x000088801003c816 */ /* 0x004fca00000000ff */
[----:B------:R-:W-:-:S04]  /*1c4c0*/  @!P4 IMAD R2, R3, R18, RZ ;  /* 0x000000120302c224 */ /* 0x000fc800078e02ff */
[----:B------:R-:W-:-:S05]  /*1c4d0*/  @!P4 IMAD R3, R206, R17, R2 ;  /* 0x00000011ce03c224 */ /* 0x000fca00078e0202 */
[----:B------:R0:W-:Y:S01]  /*1c4e0*/  @!P4 STG.E.U8 desc[UR60][R200.64+0x98], R3 ;  /* 0x00009803c800c986 */ /* 0x0001e2000c10113c */
[----:B------:R-:W-:-:S13]  /*1c4f0*/  ISETP.LT.OR P4, PT, R0, 0x9a, !P3 ;  /* 0x0000009a0000780c */ /* 0x000fda0005f81670 */
[----:B------:R-:W2:Y:S01]  /*1c500*/  @!P4 LDG.E.U8 R16, desc[UR60][R234.64+0x99] ;  /* 0x0000993cea10c981 */ /* 0x000ea2000c1e1100 */
[----:B0-----:R-:W-:Y:S02]  /*1c510*/  @!P4 IADD3 R200, P5, R12, UR5, RZ ;  /* 0x000000050cc8cc10 */ /* 0x001fe4000ffbe0ff */
[----:B------:R-:W-:Y:S02]  /*1c520*/  P2R R3, PR, RZ, 0x8 ;  /* 0x00000008ff037803 */ /* 0x000fe40000000000 */
[----:B------:R-:W-:Y:S02]  /*1c530*/  LOP3.LUT P3, RZ, R19, 0x2, RZ, 0xc0, !PT ;  /* 0x0000000213ff7812 */ /* 0x000fe4000786c0ff */
        /* <DEDUP_REMOVED lines=12> */
[----:B------:R-:W4:Y:S01]  /*1c600*/  @!P4 LDG.E.U8 R16, desc[UR60][R232.64+0x91] ;  /* 0x0000913ce810c981 */ /* 0x000f22000c1e1100 */
[----:B------:R-:W-:Y:S02]  /*1c610*/  LOP3.LUT P2, RZ, R19, 0x40, RZ, 0xc0, !PT ;  /* 0x0000004013ff7812 */ /* 0x000fe4000784c0ff */
        /* <DEDUP_REMOVED lines=26> */
[----:B------:R-:W-:Y:S01]  /*1c7c0*/  @!P4 STG.E.U8 desc[UR60][R10.64+0x98], R201 ;  /* 0x000098c90a00c986 */ /* 0x000fe2000c10113c */
[----:B------:R-:W-:-:S13]  /*1c7d0*/  ISETP.LT.OR P4, PT, R0, 0x9a, !P3 ;  /* 0x0000009a0000780c */ /* 0x000fda0005f81670 */
[----:B------:R-:W2:Y:S02]  /*1c7e0*/  @!P4 LDG.E.U8 R16, desc[UR60][R232.64+0x99] ;  /* 0x0000993ce810c981 */ /* 0x000ea4000c1e1100 */
[----:B--2---:R-:W-:-:S05]  /*1c7f0*/  @!P4 PRMT R194, R16, 0x8880, RZ ;  /* 0x0000888010c2c816 */ /* 0x004fca00000000ff */
        /* <DEDUP_REMOVED lines=15> */
[----:B------:R-:W-:Y:S02]  /*1c8f0*/  LOP3.LUT P1, RZ, R19, 0x100, RZ, 0xc0, !PT ;  /* 0x0000010013ff7812 */ /* 0x000fe4000782c0ff */
        /* <DEDUP_REMOVED lines=11> */
[----:B------:R-:W-:-:S05]  /*1c9b0*/  @!P4 IMAD R195, R184, R17, R2 ;  /* 0x00000011b8c3c224 */ /* 0x000fca00078e0202 */
[----:B------:R-:W-:Y:S01]  /*1c9c0*/  @!P4 STG.E.U8 desc[UR60][R192.64+0x90], R195 ;  /* 0x000090c3c000c986 */ /* 0x000fe2000c10113c */
[----:B------:R-:W-:-:S13]  /*1c9d0*/  ISETP.LT.OR P4, PT, R0, 0x92, !P1 ;  /* 0x000000920000780c */ /* 0x000fda0004f81670 */
[----:B------:R-:W2:Y:S01]  /*1c9e0*/  @!P4 LDG.E.U8 R16, desc[UR60][R14.64+0x91] ;  /* 0x0000913c0e10c981 */ /* 0x000ea2000c1e1100 */
[----:B------:R-:W-:Y:S01]  /*1c9f0*/  @!P4 IMAD.MOV.U32 R184, RZ, RZ, R8 ;  /* 0x000000ffffb8c224 */ /* 0x000fe200078e0008 */
[----:B--2---:R-:W-:-:S05]  /*1ca00*/  @!P4 PRMT R197, R16, 0x8880, RZ ;  /* 0x0000888010c5c816 */ /* 0x004fca00000000ff */
[----:B------:R-:W-:-:S04]  /*1ca10*/  @!P4 IMAD R2, R197, R18, RZ ;  /* 0x00000012c502c224 */ /* 0x000fc800078e02ff */
[----:B------:R-:W-:Y:S02]  /*1ca20*/  @!P4 IMAD R197, R185, R17, R2 ;  /* 0x00000011b9c5c224 */ /* 0x000fe400078e0202 */
[----:B------:R-:W-:-:S05]  /*1ca30*/  @!P4 IMAD.MOV.U32 R185, RZ, RZ, R7 ;  /* 0x000000ffffb9c224 */ /* 0x000fca00078e0007 */
        /* <DEDUP_REMOVED lines=58> */
[----:B------:R-:W-:Y:S02]  /*1cde0*/  P2R R194, PR, RZ, 0x4 ;  /* 0x00000004ffc27803 */ /* 0x000fe40000000000 */
[----:B------:R-:W-:Y:S02]  /*1cdf0*/  ISETP.LT.OR P2, PT, R0, 0xa1, !P6 ;  /* 0x000000a10000780c */ /* 0x000fe40007741670 */
[----:B----4-:R-:W-:-:S05]  /*1ce00*/  @!P4 PRMT R176, R16, 0x8880, RZ ;  /* 0x0000888010b0c816 */ /* 0x010fca00000000ff */
[----:B0-----:R-:W-:-:S04]  /*1ce10*/  @!P4 IMAD.MOV.U32 R185, RZ, RZ, R176 ;  /* 0x000000ffffb9c224 */ /* 0x001fc800078e00b0 */
[----:B------:R-:W-:-:S04]  /*1ce20*/  @!P4 IMAD R2, R185, R18, RZ ;  /* 0x00000012b902c224 */ /* 0x000fc800078e02ff */
[----:B------:R-:W-:-:S05]  /*1ce30*/  @!P4 IMAD R185, R177, R17, R2 ;  /* 0x00000011b1b9c224 */ /* 0x000fca00078e0202 */
[----:B------:R0:W-:Y:S04]  /*1ce40*/  @!P4 STG.E.U8 desc[UR60][R4.64+0xa1], R185 ;  /* 0x0000a1b90400c986 */ /* 0x0001e8000c10113c */
[----:B------:R-:W2:Y:S01]  /*1ce50*/  @!P2 LDG.E.U8 R16, desc[UR60][R30.64+0xa0] ;  /* 0x0000a03c1e10a981 */ /* 0x000ea2000c1e1100 */
[----:B------:R-:W-:Y:S02]  /*1ce60*/  ISETP.LT.OR P5, PT, R0, 0xa9, !P6 ;  /* 0x000000a90000780c */ /* 0x000fe400077a1670 */
[----:B--2---:R-:W-:-:S05]  /*1ce70*/  @!P2 PRMT R187, R16, 0x8880, RZ ;  /* 0x0000888010bba816 */ /* 0x004fca00000000ff */
[----:B------:R-:W-:-:S04]  /*1ce80*/  @!P2 IMAD R2, R187, R18, RZ ;  /* 0x00000012bb02a224 */ /* 0x000fc800078e02ff */
[----:B------:R-:W-:-:S05]  /*1ce90*/  @!P2 IMAD R187, R178, R17, R2 ;  /* 0x00000011b2bba224 */ /* 0x000fca00078e0202 */
[----:B------:R2:W-:Y:S01]  /*1cea0*/  @!P2 STG.E.U8 desc[UR60][R210.64+0xa0], R187 ;  /* 0x0000a0bbd200a986 */ /* 0x0005e2000c10113c */
[----:B------:R-:W-:-:S13]  /*1ceb0*/  ISETP.LT.OR P2, PT, R0, 0xa2, !P6 ;  /* 0x000000a20000780c */ /* 0x000fda0007741670 */
[----:B------:R-:W4:Y:S01]  /*1cec0*/  @!P2 LDG.E.U8 R16, desc[UR60][R30.64+0xa1] ;  /* 0x0000a13c1e10a981 */ /* 0x000f22000c1e1100 */
[----:B------:R-:W-:-:S04]  /*1ced0*/  @!P5 IADD3 R176, P4, R4, UR5, RZ ;  /* 0x0000000504b0dc10 */ /* 0x000fc8000ff9e0ff */
[----:B------:R-:W-:Y:S02]  /*1cee0*/  @!P5 IADD3.X R177, R5, UR4, RZ, P4, !PT ;  /* 0x0000000405b1dc10 */ /* 0x000fe4000a7fe4ff */
[----:B------:R-:W-:Y:S02]  /*1cef0*/  ISETP.LT.OR P4, PT, R0, 0xaa, !P6 ;  /* 0x000000aa0000780c */ /* 0x000fe40007781670 */
[----:B------:R-:W-:-:S11]  /*1cf00*/  P2R R186, PR, RZ, 0x2 ;  /* 0x00000002ffba7803 */ /* 0x000fd60000000000 */
[----:B------:R-:W-:-:S04]  /*1cf10*/  @!P4 IADD3 R184, P1, R4, UR5, RZ ;  /* 0x0000000504b8cc10 */ /* 0x000fc8000ff3e0ff */
[----:B0-----:R-:W-:Y:S02]  /*1cf20*/  @!P4 IADD3.X R185, R5, UR4, RZ, P1, !PT ;  /* 0x0000000405b9cc10 */ /* 0x001fe40008ffe4ff */
[----:B------:R-:W-:Y:S02]  /*1cf30*/  ISETP.LT.OR P1, PT, R0, 0xa9, !P3 ;  /* 0x000000a90000780c */ /* 0x000fe40005f21670 */
[----:B----4-:R-:W-:-:S05]  /*1cf40*/  @!P2 PRMT R189, R16, 0x8880, RZ ;  /* 0x0000888010bda816 */ /* 0x010fca00000000ff */
[----:B------:R-:W-:-:S04]  /*1cf50*/  @!P2 IMAD R2, R189, R18, RZ ;  /* 0x00000012bd02a224 */ /* 0x000fc800078e02ff */
[----:B------:R-:W-:-:S05]  /*1cf60*/  @!P2 IMAD R179, R179, R17, R2 ;  /* 0x00000011b3b3a224 */ /* 0x000fca00078e0202 */
[----:B------:R0:W-:Y:S04]  /*1cf70*/  @!P2 STG.E.U8 desc[UR60][R208.64+0xa1], R179 ;  /* 0x0000a1b3d000a986 */ /* 0x0001e8000c10113c */
        /* <DEDUP_REMOVED lines=11> */
[----:B------:R-:W-:Y:S04]  /*1d030*/  @!P1 STG.E.U8 desc[UR60][R4.64+0xa9], R181 ;  /* 0x0000a9b504009986 */ /* 0x000fe8000c10113c */
[----:B------:R-:W2:Y:S01]  /*1d040*/  @!P5 LDG.E.U8 R16, desc[UR60][R30.64+0xa8] ;  /* 0x0000a83c1e10d981 */ /* 0x000ea2000c1e1100 */
[----:B------:R-:W-:Y:S02]  /*1d050*/  ISETP.LT.OR P1, PT, R0, 0xb1, !P6 ;  /* 0x000000b10000780c */ /* 0x000fe40007721670 */
[----:B--2---:R-:W-:-:S05]  /*1d060*/  @!P5 PRMT R187, R16, 0x8880, RZ ;  /* 0x0000888010bbd816 */ /* 0x004fca00000000ff */
[----:B------:R-:W-:-:S04]  /*1d070*/  @!P5 IMAD R2, R187, R18, RZ ;  /* 0x00000012bb02d224 */ /* 0x000fc800078e02ff */
[----:B------:R-:W-:-:S05]  /*1d080*/  @!P5 IMAD R187, R182, R17, R2 ;  /* 0x00000011b6bbd224 */ /* 0x000fca00078e0202 */
[----:B------:R0:W-:Y:S04]  /*1d090*/  @!P5 STG.E.U8 desc[UR60][R176.64+0xa8], R187 ;  /* 0x0000a8bbb000d986 */ /* 0x0001e8000c10113c */
[----:B------:R-:W2:Y:S01]  /*1d0a0*/  @!P4 LDG.E.U8 R16, desc[UR60][R30.64+0xa9] ;  /* 0x0000a93c1e10c981 */ /* 0x000ea2000c1e1100 */
[----:B------:R-:W-:-:S04]  /*1d0b0*/  @!P1 IADD3 R178, P3, R4, UR5, RZ ;  /* 0x0000000504b29c10 */ /* 0x000fc8000ff7e0ff */
[----:B------:R-:W-:Y:S02]  /*1d0c0*/  @!P1 IADD3.X R179, R5, UR4, RZ, P3, !PT ;  /* 0x0000000405b39c10 */ /* 0x000fe40009ffe4ff */
[----:B------:R-:W-:-:S13]  /*1d0d0*/  ISETP.LT.OR P3, PT, R0, 0xb2, !P6 ;  /* 0x000000b20000780c */ /* 0x000fda0007761670 */
[----:B0-----:R-:W-:-:S04]  /*1d0e0*/  @!P3 IADD3 R176, P5, R4, UR5, RZ ;  /* 0x0000000504b0bc10 */ /* 0x001fc8000ffbe0ff */
[----:B------:R-:W-:Y:S02]  /*1d0f0*/  @!P3 IADD3.X R177, R5, UR4, RZ, P5, !PT ;  /* 0x0000000405b1bc10 */ /* 0x000fe4000affe4ff */
[----:B------:R-:W-:Y:S02]  /*1d100*/  ISETP.NE.AND P3, PT, R3, RZ, PT ;  /* 0x000000ff0300720c */ /* 0x000fe40003f65270 */
[----:B------:R-:W-:Y:S02]  /*1d110*/  LOP3.LUT P2, RZ, R19, 0x8, RZ, 0xc0, !PT ;  /* 0x0000000813ff7812 */ /* 0x000fe4000784c0ff */
[----:B--2---:R-:W-:-:S05]  /*1d120*/  @!P4 PRMT R3, R16, 0x8880, RZ ;  /* 0x000088801003c816 */ /* 0x004fca00000000ff */
[----:B------:R-:W-:-:S04]  /*1d130*/  @!P4 IMAD R2, R3, R18, RZ ;  /* 0x000000120302c224 */ /* 0x000fc800078e02ff */
[----:B------:R-:W-:-:S05]  /*1d140*/  @!P4 IMAD R183, R183, R17, R2 ;  /* 0x00000011b7b7c224 */ /* 0x000fca00078e0202 */
[----:B------:R-:W-:Y:S01]  /*1d150*/  @!P4 STG.E.U8 desc[UR60][R184.64+0xa9], R183 ;  /* 0x0000a9b7b800c986 */ /* 0x000fe2000c10113c */
[----:B------:R-:W-:-:S13]  /*1d160*/  ISETP.LT.OR P4, PT, R0, 0xa1, !P2 ;  /* 0x000000a10000780c */ /* 0x000fda0005781670 */
[----:B------:R-:W2:Y:S02]  /*1d170*/  @!P4 LDG.E.U8 R16, desc[UR60][R236.64+0xa0] ;  /* 0x0000a03cec10c981 */ /* 0x000ea4000c1e1100 */
        /* <DEDUP_REMOVED lines=11> */
[----:B------:R-:W0:Y:S01]  /*1d230*/  @!P4 LDG.E.U8 R16, desc[UR60][R234.64+0xa0] ;  /* 0x0000a03cea10c981 */ /* 0x000e22000c1e1100 */
[----:B------:R-:W-:-:S04]  /*1d240*/  @!P4 IADD3 R168, P5, R12, UR5, RZ ;  /* 0x000000050ca8cc10 */ /* 0x000fc8000ffbe0ff */
[----:B------:R-:W-:Y:S02]  /*1d250*/  @!P4 IADD3.X R169, R13, UR4, RZ, P5, !PT ;  /* 0x000000040da9cc10 */ /* 0x000fe4000affe4ff */
[----:B0-----:R-:W-:-:S05]  /*1d260*/  @!P4 PRMT R3, R16, 0x8880, RZ ;  /* 0x000088801003c816 */ /* 0x001fca00000000ff */
[----:B------:R-:W-:-:S04]  /*1d270*/  @!P4 IMAD R2, R3, R18, RZ ;  /* 0x000000120302c224 */ /* 0x000fc800078e02ff */
[----:B------:R-:W-:-:S05]  /*1d280*/  @!P4 IMAD R3, R170, R17, R2 ;  /* 0x00000011aa03c224 */ /* 0x000fca00078e0202 */
[----:B------:R0:W-:Y:S01]  /*1d290*/  @!P4 STG.E.U8 desc[UR60][R168.64+0xa0], R3 ;  /* 0x0000a003a800c986 */ /* 0x0001e2000c10113c */
[----:B------:R-:W-:-:S13]  /*1d2a0*/  ISETP.LT.OR P4, PT, R0, 0xa2, !P3 ;  /* 0x000000a20000780c */ /* 0x000fda0005f81670 */
[----:B------:R-:W4:Y:S01]  /*1d2b0*/  @!P4 LDG.E.U8 R16, desc[UR60][R234.64+0xa1] ;  /* 0x0000a13cea10c981 */ /* 0x000f22000c1e1100 */
[----:B------:R-:W-:-:S04]  /*1d2c0*/  @!P4 IADD3 R180, P5, R12, UR5, RZ ;  /* 0x000000050cb4cc10 */ /* 0x000fc8000ffbe0ff */
[----:B--2---:R-:W-:Y:S02]  /*1d2d0*/  @!P4 IADD3.X R181, R13, UR4, RZ, P5, !PT ;  /* 0x000000040db5cc10 */ /* 0x004fe4000affe4ff */
[----:B----4-:R-:W-:-:S05]  /*1d2e0*/  @!P4 PRMT R183, R16, 0x8880, RZ ;  /* 0x0000888010b7c816 */ /* 0x010fca00000000ff */
[----:B------:R-:W-:-:S04]  /*1d2f0*/  @!P4 IMAD R2, R183, R18, RZ ;  /* 0x00000012b702c224 */ /* 0x000fc800078e02ff */
[----:B------:R-:W-:-:S05]  /*1d300*/  @!P4 IMAD R171, R171, R17, R2 ;  /* 0x00000011ababc224 */ /* 0x000fca00078e0202 */
[----:B------:R-:W-:Y:S01]  /*1d310*/  @!P4 STG.E.U8 desc[UR60][R180.64+0xa1], R171 ;  /* 0x0000a1abb400c986 */ /* 0x000fe2000c10113c */
[----:B------:R-:W-:-:S13]  /*1d320*/  ISETP.LT.OR P4, PT, R0, 0xa9, !P2 ;  /* 0x000000a90000780c */ /* 0x000fda0005781670 */
[----:B------:R-:W0:Y:S02]  /*1d330*/  @!P4 LDG.E.U8 R16, desc[UR60][R236.64+0xa8] ;  /* 0x0000a83cec10c981 */ /* 0x000e24000c1e1100 */
[----:B0-----:R-:W-:-:S05]  /*1d340*/  @!P4 PRMT R3, R16, 0x8880, RZ ;  /* 0x000088801003c816 */ /* 0x001fca00000000ff */
        /* <DEDUP_REMOVED lines=18> */
[----:B------:R-:W2:Y:S01]  /*1d470*/  @!P4 LDG.E.U8 R16, desc[UR60][R234.64+0xa9] ;  /* 0x0000a93cea10c981 */ /* 0x000ea2000c1e1100 */
[----:B------:R-:W-:Y:S02]  /*1d480*/  @!P4 IADD3 R170, P5, R12, UR5, RZ ;  /* 0x000000050caacc10 */ /* 0x000fe4000ffbe0ff */
[----:B0-----:R-:W-:Y:S02]  /*1d490*/  P2R R3, PR, RZ, 0x8 ;  /* 0x00000008ff037803 */ /* 0x001fe40000000000 */
        /* <DEDUP_REMOVED lines=14> */
[----:B------:R-:W-:Y:S02]  /*1d580*/  ISETP.NE.AND P2, PT, R194, RZ, PT ;  /* 0x000000ffc200720c */ /* 0x000fe40003f45270 */
[----:B----4-:R-:W-:-:S05]  /*1d590*/  @!P4 PRMT R160, R16, 0x8880, RZ ;  /* 0x0000888010a0c816 */ /* 0x010fca00000000ff */
[----:B0-----:R-:W-:-:S04]  /*1d5a0*/  @!P4 IMAD.MOV.U32 R171, RZ, RZ, R160 ;  /* 0x000000ffffabc224 */ /* 0x001fc800078e00a0 */
[----:B------:R-:W-:-:S04]  /*1d5b0*/  @!P4 IMAD R2, R171, R18, RZ ;  /* 0x00000012ab02c224 */ /* 0x000fc800078e02ff */
[----:B------:R-:W-:-:S05]  /*1d5c0*/  @!P4 IMAD R171, R161, R17, R2 ;  /* 0x00000011a1abc224 */ /* 0x000fca00078e0202 */
[----:B------:R0:W-:Y:S01]  /*1d5d0*/  @!P4 STG.E.U8 desc[UR60][R10.64+0xa1], R171 ;  /* 0x0000a1ab0a00c986 */ /* 0x0001e2000c10113c */
        /* <DEDUP_REMOVED lines=39> */
[----:B------:R-:W-:Y:S02]  /*1d850*/  ISETP.NE.AND P1, PT, R186, RZ, PT ;  /* 0x000000ffba00720c */ /* 0x000fe40003f25270 */
[----:B------:R-:W-:Y:S02]  /*1d860*/  @!P4 IADD3.X R163, R11, UR4, RZ, P5, !PT ;  /* 0x000000040ba3cc10 */ /* 0x000fe4000affe4ff */
[----:B--2---:R-:W-:-:S05]  /*1d870*/  @!P4 PRMT R165, R16, 0x8880, RZ ;  /* 0x0000888010a5c816 */ /* 0x004fca00000000ff */
[----:B------:R-:W-:-:S04]  /*1d880*/  @!P4 IMAD R2, R165, R18, RZ ;  /* 0x00000012a502c224 */ /* 0x000fc800078e02ff */
[----:B------:R-:W-:-:S05]  /*1d890*/  @!P4 IMAD R167, R167, R17, R2 ;  /* 0x00000011a7a7c224 */ /* 0x000fca00078e0202 */
[----:B------:R2:W-:Y:S01]  /*1d8a0*/  @!P4 STG.E.U8 desc[UR60][R162.64+0xa9], R167 ;  /* 0x0000a9a7a200c986 */ /* 0x0005e2000c10113c */
[----:B------:R-:W-:-:S13]  /*1d8b0*/  ISETP.LT.OR P4, PT, R0, 0xa1, !P1 ;  /* 0x000000a10000780c */ /* 0x000fda0004f81670 */
[----:B------:R-:W4:Y:S01]  /*1d8c0*/  @!P4 LDG.E.U8 R16, desc[UR60][R14.64+0xa0] ;  /* 0x0000a03c0e10c981 */ /* 0x000f22000c1e1100 */
[----:B0-----:R-:W-:Y:S01]  /*1d8d0*/  @!P4 IMAD.MOV.U32 R160, RZ, RZ, R8 ;  /* 0x000000ffffa0c224 */ /* 0x001fe200078e0008 */
[----:B----4-:R-:W-:-:S05]  /*1d8e0*/  @!P4 PRMT R161, R16, 0x8880, RZ ;  /* 0x0000888010a1c816 */ /* 0x010fca00000000ff */
[----:B------:R-:W-:Y:S02]  /*1d8f0*/  @!P4 IMAD R2, R161, R18, RZ ;  /* 0x00000012a102c224 */ /* 0x000fe400078e02ff */
[----:B------:R-:W-:Y:S02]  /*1d900*/  @!P4 IMAD.MOV.U32 R161, RZ, RZ, R7 ;  /* 0x000000ffffa1c224 */ /* 0x000fe400078e0007 */
[----:B------:R-:W-:-:S05]  /*1d910*/  @!P4 IMAD R165, R152, R17, R2 ;  /* 0x0000001198a5c224 */ /* 0x000fca00078e0202 */
[----:B------:R0:W-:Y:S01]  /*1d920*/  @!P4 STG.E.U8 desc[UR60][R160.64+0xa0], R165 ;  /* 0x0000a0a5a000c986 */ /* 0x0001e2000c10113c */
        /* <DEDUP_REMOVED lines=15> */
[----:B------:R-:W-:Y:S01]  /*1da20*/  @!P4 STG.E.U8 desc[UR60][R162.64+0xa0], R161 ;  /* 0x0000a0a1a200c986 */ /* 0x000fe2000c10113c */
[----:B------:R-:W-:-:S13]  /*1da30*/  ISETP.LT.OR P4, PT, R0, 0xa2, !P0 ;  /* 0x000000a20000780c */ /* 0x000fda0004781670 */
[----:B------:R-:W4:Y:S01]  /*1da40*/  @!P4 LDG.E.U8 R16, desc[UR60][R20.64+0xa1] ;  /* 0x0000a13c1410c981 */ /* 0x000f22000c1e1100 */
[----:B--2---:R-:W-:-:S04]  /*1da50*/  @!P4 IADD3 R152, P5, R8, UR5, RZ ;  /* 0x000000050898cc10 */ /* 0x004fc8000ffbe0ff */
[----:B------:R-:W-:Y:S02]  /*1da60*/  @!P4 IADD3.X R153, R7, UR4, RZ, P5, !PT ;  /* 0x000000040799cc10 */ /* 0x000fe4000affe4ff */
[----:B----4-:R-:W-:-:S05]  /*1da70*/  @!P4 PRMT R165, R16, 0x8880, RZ ;  /* 0x0000888010a5c816 */ /* 0x010fca00000000ff */
        /* <DEDUP_REMOVED lines=28> */
[----:B------:R-:W4:Y:S01]  /*1dc40*/  @!P4 LDG.E.U8 R16, desc[UR60][R20.64+0xa9] ;  /* 0x0000a93c1410c981 */ /* 0x000f22000c1e1100 */
[----:B0-----:R-:W-:Y:S02]  /*1dc50*/  @!P4 IADD3 R152, P5, R8, UR5, RZ ;  /* 0x000000050898cc10 */ /* 0x001fe4000ffbe0ff */
[----:B------:R-:W-:Y:S02]  /*1dc60*/  LOP3.LUT P3, RZ, R19, 0x10, RZ, 0xc0, !PT ;  /* 0x0000001013ff7812 */ /* 0x000fe4000786c0ff */
[----:B------:R-:W-:Y:S02]  /*1dc70*/  @!P4 IADD3.X R153, R7, UR4, RZ, P5, !PT ;  /* 0x000000040799cc10 */ /* 0x000fe4000affe4ff */
[----:B----4-:R-:W-:-:S05]  /*1dc80*/  @!P4 PRMT R157, R16, 0x8880, RZ ;  /* 0x00008880109dc816 */ /* 0x010fca00000000ff */
        /* <DEDUP_REMOVED lines=28> */
[----:B------:R-:W-:Y:S02]  /*1de50*/  ISETP.LT.OR P4, PT, R0, 0xba, !P6 ;  /* 0x000000ba0000780c */ /* 0x000fe40007781670 */
[----:B------:R-:W-:-:S11]  /*1de60*/  P2R R156, PR, RZ, 0x2 ;  /* 0x00000002ff9c7803 */ /* 0x000fd60000000000 */
[----:B------:R-:W-:-:S04]  /*1de70*/  @!P4 IADD3 R154, P1, R4, UR5, RZ ;  /* 0x00000005049acc10 */ /* 0x000fc8000ff3e0ff */
[----:B------:R-:W-:Y:S02]  /*1de80*/  @!P4 IADD3.X R155, R5, UR4, RZ, P1, !PT ;  /* 0x00000004059bcc10 */ /* 0x000fe40008ffe4ff */
[----:B------:R-:W-:Y:S02]  /*1de90*/  ISETP.LT.OR P1, PT, R0, 0xb9, !P3 ;  /* 0x000000b90000780c */ /* 0x000fe40005f21670 */
[----:B0-----:R-:W-:-:S05]  /*1dea0*/  @!P2 PRMT R145, R16, 0x8880, RZ ;  /* 0x000088801091a816 */ /* 0x001fca00000000ff */
[----:B------:R-:W-:-:S04]  /*1deb0*/  @!P2 IMAD R2, R145, R18, RZ ;  /* 0x000000129102a224 */ /* 0x000fc800078e02ff */
[----:B------:R-:W-:-:S05]  /*1dec0*/  @!P2 IMAD R147, R147, R17, R2 ;  /* 0x000000119393a224 */ /* 0x000fca00078e0202 */
[----:B------:R0:W-:Y:S04]  /*1ded0*/  @!P2 STG.E.U8 desc[UR60][R176.64+0xb1], R147 ;  /* 0x0000b193b000a986 */ /* 0x0001e8000c10113c */
[----:B------:R-:W4:Y:S02]  /*1dee0*/  @!P1 LDG.E.U8 R16, desc[UR60][R28.64+0xb8] ;  /* 0x0000b83c1c109981 */ /* 0x000f24000c1e1100 */
[----:B----4-:R-:W-:-:S05]  /*1def0*/  @!P1 PRMT R145, R16, 0x8880, RZ ;  /* 0x0000888010919816 */ /* 0x010fca00000000ff */
[----:B------:R-:W-:-:S04]  /*1df00*/  @!P1 IMAD R2, R145, R18, RZ ;  /* 0x0000001291029224 */ /* 0x000fc800078e02ff */
[----:B--2---:R-:W-:-:S05]  /*1df10*/  @!P1 IMAD R157, R148, R17, R2 ;  /* 0x00000011949d9224 */ /* 0x004fca00078e0202 */
[----:B------:R2:W-:Y:S01]  /*1df20*/  @!P1 STG.E.U8 desc[UR60][R4.64+0xb8], R157 ;  /* 0x0000b89d04009986 */ /* 0x0005e2000c10113c */
[----:B------:R-:W-:-:S13]  /*1df30*/  ISETP.LT.OR P1, PT, R0, 0xba, !P3 ;  /* 0x000000ba0000780c */ /* 0x000fda0005f21670 */
[----:B------:R-:W4:Y:S02]  /*1df40*/  @!P1 LDG.E.U8 R16, desc[UR60][R28.64+0xb9] ;  /* 0x0000b93c1c109981 */ /* 0x000f24000c1e1100 */
[----:B----4-:R-:W-:-:S05]  /*1df50*/  @!P1 PRMT R145, R16, 0x8880, RZ ;  /* 0x0000888010919816 */ /* 0x010fca00000000ff */
[----:B------:R-:W-:-:S04]  /*1df60*/  @!P1 IMAD R2, R145, R18, RZ ;  /* 0x0000001291029224 */ /* 0x000fc800078e02ff */
[----:B------:R-:W-:-:S05]  /*1df70*/  @!P1 IMAD R149, R149, R17, R2 ;  /* 0x0000001195959224 */ /* 0x000fca00078e0202 */
[----:B------:R4:W-:Y:S04]  /*1df80*/  @!P1 STG.E.U8 desc[UR60][R4.64+0xb9], R149 ;  /* 0x0000b99504009986 */ /* 0x0009e8000c10113c */
[----:B------:R-:W0:Y:S01]  /*1df90*/  @!P5 LDG.E.U8 R16, desc[UR60][R30.64+0xb8] ;  /* 0x0000b83c1e10d981 */ /* 0x000e22000c1e1100 */
[----:B------:R-:W-:Y:S02]  /*1dfa0*/  ISETP.LT.OR P1, PT, R0, 0xc1, !P6 ;  /* 0x000000c10000780c */ /* 0x000fe40007721670 */
[----:B0-----:R-:W-:-:S05]  /*1dfb0*/  @!P5 PRMT R147, R16, 0x8880, RZ ;  /* 0x000088801093d816 */ /* 0x001fca00000000ff */
[----:B------:R-:W-:-:S04]  /*1dfc0*/  @!P5 IMAD R2, R147, R18, RZ ;  /* 0x000000129302d224 */ /* 0x000fc800078e02ff */
[----:B--2---:R-:W-:-:S05]  /*1dfd0*/  @!P5 IMAD R157, R150, R17, R2 ;  /* 0x00000011969dd224 */ /* 0x004fca00078e0202 */
[----:B------:R-:W-:Y:S04]  /*1dfe0*/  @!P5 STG.E.U8 desc[UR60][R152.64+0xb8], R157 ;  /* 0x0000b89d9800d986 */ /* 0x000fe8000c10113c */
[----:B------:R-:W2:Y:S01]  /*1dff0*/  @!P4 LDG.E.U8 R16, desc[UR60][R30.64+0xb9] ;  /* 0x0000b93c1e10c981 */ /* 0x000ea2000c1e1100 */
[----:B------:R-:W-:-:S04]  /*1e000*/  @!P1 IADD3 R144, P3, R4, UR5, RZ ;  /* 0x0000000504909c10 */ /* 0x000fc8000ff7e0ff */
[----:B------:R-:W-:Y:S02]  /*1e010*/  @!P1 IADD3.X R145, R5, UR4, RZ, P3, !PT ;  /* 0x0000000405919c10 */ /* 0x000fe40009ffe4ff */
[----:B------:R-:W-:-:S13]  /*1e020*/  ISETP.LT.OR P3, PT, R0, 0xc2, !P6 ;  /* 0x000000c20000780c */ /* 0x000fda0007761670 */
[----:B------:R-:W-:-:S04]  /*1e030*/  @!P3 IADD3 R146, P5, R4, UR5, RZ ;  /* 0x000000050492bc10 */ /* 0x000fc8000ffbe0ff */
        /* <DEDUP_REMOVED lines=58> */
[----:B------:R-:W-:Y:S02]  /*1e3e0*/  P2R R140, PR, RZ, 0x8 ;  /* 0x00000008ff8c7803 */ /* 0x000fe40000000000 */
[----:B------:R-:W-:Y:S02]  /*1e3f0*/  LOP3.LUT P3, RZ, R19, 0x2, RZ, 0xc0, !PT ;  /* 0x0000000213ff7812 */ /* 0x000fe4000786c0ff */
[----:B------:R-:W-:Y:S02]  /*1e400*/  @!P4 IADD3.X R139, R13, UR4, RZ, P5, !PT ;  /* 0x000000040d8bcc10 */ /* 0x000fe4000affe4ff */
[----:B--2---:R-:W-:-:S05]  /*1e410*/  @!P4 PRMT R141, R16, 0x8880, RZ ;  /* 0x00008880108dc816 */ /* 0x004fca00000000ff */
        /* <DEDUP_REMOVED lines=11> */
[----:B------:R-:W-:Y:S02]  /*1e4d0*/  ISETP.NE.AND P2, PT, R164, RZ, PT ;  /* 0x000000ffa400720c */ /* 0x000fe40003f45270 */
        /* <DEDUP_REMOVED lines=51> */
[----:B0-----:R-:W-:Y:S02]  /*1e810*/  @!P4 IMAD.MOV.U32 R128, RZ, RZ, R8 ;  /* 0x000000ffff80c224 */ /* 0x001fe400078e0008 */
[----:B------:R-:W-:Y:S01]  /*1e820*/  @!P4 IMAD.MOV.U32 R129, RZ, RZ, R7 ;  /* 0x000000ffff81c224 */ /* 0x000fe200078e0007 */
[----:B----4-:R-:W-:-:S05]  /*1e830*/  @!P4 PRMT R3, R16, 0x8880, RZ ;  /* 0x000088801003c816 */ /* 0x010fca00000000ff */
[----:B------:R-:W-:-:S04]  /*1e840*/  @!P4 IMAD R2, R3, R18, RZ ;  /* 0x000000120302c224 */ /* 0x000fc800078e02ff */
        /* <DEDUP_REMOVED lines=92> */
[----:B------:R-:W-:Y:S04]  /*1ee10*/  @!P2 STG.E.U8 desc[UR60][R146.64+0xc1], R115 ;  /* 0x0000c1739200a986 */ /* 0x000fe8000c10113c */
        /* <DEDUP_REMOVED lines=10> */
[----:B------:R2:W-:Y:S04]  /*1eec0*/  @!P1 STG.E.U8 desc[UR60][R4.64+0xc9], R117 ;  /* 0x0000c97504009986 */ /* 0x0005e8000c10113c */
[----:B------:R-:W0:Y:S02]  /*1eed0*/  @!P5 LDG.E.U8 R16, desc[UR60][R30.64+0xc8] ;  /* 0x0000c83c1e10d981 */ /* 0x000e24000c1e1100 */
[----:B0-----:R-:W-:-:S05]  /*1eee0*/  @!P5 PRMT R3, R16, 0x8880, RZ ;  /* 0x000088801003d816 */ /* 0x001fca00000000ff */
[----:B------:R-:W-:-:S04]  /*1eef0*/  @!P5 IMAD R2, R3, R18, RZ ;  /* 0x000000120302d224 */ /* 0x000fc800078e02ff */
[----:B------:R-:W-:-:S05]  /*1ef00*/  @!P5 IMAD R3, R118, R17, R2 ;  /* 0x000000117603d224 */ /* 0x000fca00078e0202 */
[----:B------:R0:W-:Y:S04]  /*1ef10*/  @!P5 STG.E.U8 desc[UR60][R120.64+0xc8], R3 ;  /* 0x0000c8037800d986 */ /* 0x0001e8000c10113c */
[----:B------:R-:W2:Y:S01]  /*1ef20*/  @!P4 LDG.E.U8 R16, desc[UR60][R30.64+0xc9] ;  /* 0x0000c93c1e10c981 */ /* 0x000ea2000c1e1100 */
[----:B------:R-:W-:Y:S02]  /*1ef30*/  LOP3.LUT P2, RZ, R19, 0x8, RZ, 0xc0, !PT ;  /* 0x0000000813ff7812 */ /* 0x000fe4000784c0ff */
        /* <DEDUP_REMOVED lines=16> */
[----:B------:R-:W-:-:S04]  /*1f040*/  @!P3 IADD3 R114, P5, R4, UR5, RZ ;  /* 0x000000050472bc10 */ /* 0x000fc8000ffbe0ff */
[----:B------:R-:W-:Y:S02]  /*1f050*/  @!P3 IADD3.X R115, R5, UR4, RZ, P5, !PT ;  /* 0x000000040573bc10 */ /* 0x000fe4000affe4ff */
        /* <DEDUP_REMOVED lines=248> */
[----:B------:R-:W-:-:S13]  /*1ffe0*/  ISETP.LT.OR P1, PT, R0, 0xe2, !P6 ;  /* 0x000000e20000780c */ /* 0x000fda0007721670 */
[----:B------:R-:W-:-:S04]  /*1fff0*/  @!P1 IADD3 R82, P5, R4, UR5, RZ ;  /* 0x0000000504529c10 */ /* 0x000fc8000ffbe0ff */
[----:B------:R-:W-:Y:S02]  /*20000*/  @!P1 IADD3.X R83, R5, UR4, RZ, P5, !PT ;  /* 0x0000000405539c10 */ /* 0x000fe4000affe4ff */
        /* <DEDUP_REMOVED lines=160> */
[----:B------:R-:W-:Y:S02]  /*20a10*/  P2R R60, PR, RZ, 0x2 ;  /* 0x00000002ff3c7803 */ /* 0x000fe40000000000 */
        /* <DEDUP_REMOVED lines=27> */
[----:B------:R-:W0:Y:S01]  /*20bd0*/  @!P2 LDG.E.U8 R16, desc[UR60][R30.64+0xe1] ;  /* 0x0000e13c1e10a981 */ /* 0x000e22000c1e1100 */
[C---:B------:R-:W-:Y:S02]  /*20be0*/  ISETP.LT.OR P4, PT, R0.reuse, 0xe9, !P6 ;  /* 0x000000e90000780c */ /* 0x040fe40007781670 */
[----:B------:R-:W-:-:S11]  /*20bf0*/  ISETP.LT.OR P6, PT, R0, 0xea, !P6 ;  /* 0x000000ea0000780c */ /* 0x000fd600077c1670 */
[----:B------:R-:W-:-:S04]  /*20c00*/  @!P4 IADD3 R56, P5, R4, UR5, RZ ;  /* 0x000000050438cc10 */ /* 0x000fc8000ffbe0ff */
[----:B------:R-:W-:Y:S02]  /*20c10*/  @!P4 IADD3.X R57, R5, UR4, RZ, P5, !PT ;  /* 0x000000040539cc10 */ /* 0x000fe4000affe4ff */
        /* <DEDUP_REMOVED lines=13> */
[----:B------:R-:W2:Y:S01]  /*20cf0*/  @!P5 LDG.E.U8 R16, desc[UR60][R28.64+0xe9] ;  /* 0x0000e93c1c10d981 */ /* 0x000ea2000c1e1100 */
[----:B------:R-:W-:-:S03]  /*20d00*/  LOP3.LUT P2, RZ, R19, 0x8, RZ, 0xc0, !PT ;  /* 0x0000000813ff7812 */ /* 0x000fc6000784c0ff */
[----:B------:R-:W4:Y:S01]  /*20d10*/  LDL.LU.64 R28, [R1+0x490] ;  /* 0x00049000011c7983 */ /* 0x000f220000300a00 */
[----:B--2---:R-:W-:-:S05]  /*20d20*/  @!P5 PRMT R49, R16, 0x8880, RZ ;  /* 0x000088801031d816 */ /* 0x004fca00000000ff */
[----:B------:R-:W-:-:S04]  /*20d30*/  @!P5 IMAD R2, R49, R18, RZ ;  /* 0x000000123102d224 */ /* 0x000fc800078e02ff */
[----:B------:R-:W-:-:S05]  /*20d40*/  @!P5 IMAD R53, R53, R17, R2 ;  /* 0x000000113535d224 */ /* 0x000fca00078e0202 */
[----:B------:R-:W-:Y:S04]  /*20d50*/  @!P5 STG.E.U8 desc[UR60][R4.64+0xe9], R53 ;  /* 0x0000e9350400d986 */ /* 0x000fe8000c10113c */
[----:B------:R-:W0:Y:S02]  /*20d60*/  @!P4 LDG.E.U8 R16, desc[UR60][R30.64+0xe8] ;  /* 0x0000e83c1e10c981 */ /* 0x000e24000c1e1100 */
[----:B0-----:R-:W-:-:S05]  /*20d70*/  @!P4 PRMT R3, R16, 0x8880, RZ ;  /* 0x000088801003c816 */ /* 0x001fca00000000ff */
[----:B------:R-:W-:-:S04]  /*20d80*/  @!P4 IMAD R2, R3, R18, RZ ;  /* 0x000000120302c224 */ /* 0x000fc800078e02ff */
[----:B------:R-:W-:-:S05]  /*20d90*/  @!P4 IMAD R3, R54, R17, R2 ;  /* 0x000000113603c224 */ /* 0x000fca00078e0202 */
[----:B------:R0:W-:Y:S04]  /*20da0*/  @!P4 STG.E.U8 desc[UR60][R56.64+0xe8], R3 ;  /* 0x0000e8033800c986 */ /* 0x0001e8000c10113c */
[----:B------:R-:W2:Y:S01]  /*20db0*/  @!P6 LDG.E.U8 R16, desc[UR60][R30.64+0xe9] ;  /* 0x0000e93c1e10e981 */ /* 0x000ea2000c1e1100 */
[C---:B------:R-:W-:Y:S02]  /*20dc0*/  ISETP.LT.OR P5, PT, R0.reuse, 0xe1, !P3 ;  /* 0x000000e10000780c */ /* 0x040fe40005fa1670 */
[----:B------:R-:W-:Y:S01]  /*20dd0*/  ISETP.LT.OR P4, PT, R0, 0xe2, !P3 ;  /* 0x000000e20000780c */ /* 0x000fe20005f81670 */
[----:B------:R-:W4:Y:S01]  /*20de0*/  LDL.LU.64 R30, [R1+0x488] ;  /* 0x00048800011e7983 */ /* 0x000f220000300a00 */
        /* <DEDUP_REMOVED lines=16> */
[----:B------:R-:W3:Y:S01]  /*20ef0*/  @!P5 LDG.E.U8 R16, desc[UR60][R234.64+0xe0] ;  /* 0x0000e03cea10d981 */ /* 0x000ee2000c1e1100 */
[----:B------:R-:W-:-:S04]  /*20f00*/  @!P5 IADD3 R48, P1, R12, UR5, RZ ;  /* 0x000000050c30dc10 */ /* 0x000fc8000ff3e0ff */
[----:B------:R-:W-:Y:S02]  /*20f10*/  @!P5 IADD3.X R49, R13, UR4, RZ, P1, !PT ;  /* 0x000000040d31dc10 */ /* 0x000fe40008ffe4ff */
[----:B---3--:R-:W-:-:S05]  /*20f20*/  @!P5 PRMT R51, R16, 0x8880, RZ ;  /* 0x000088801033d816 */ /* 0x008fca00000000ff */
[----:B------:R-:W-:-:S04]  /*20f30*/  @!P5 IMAD R2, R51, R18, RZ ;  /* 0x000000123302d224 */ /* 0x000fc800078e02ff */
[----:B0-----:R-:W-:-:S05]  /*20f40*/  @!P5 IMAD R3, R42, R17, R2 ;  /* 0x000000112a03d224 */ /* 0x001fca00078e0202 */
[----:B------:R0:W-:Y:S04]  /*20f50*/  @!P5 STG.E.U8 desc[UR60][R48.64+0xe0], R3 ;  /* 0x0000e0033000d986 */ /* 0x0001e8000c10113c */
[----:B------:R-:W3:Y:S01]  /*20f60*/  @!P4 LDG.E.U8 R16, desc[UR60][R234.64+0xe1] ;  /* 0x0000e13cea10c981 */ /* 0x000ee2000c1e1100 */
[----:B------:R-:W-:-:S04]  /*20f70*/  @!P4 IADD3 R4, P1, R12, UR5, RZ ;  /* 0x000000050c04cc10 */ /* 0x000fc8000ff3e0ff */
[----:B------:R-:W-:Y:S02]  /*20f80*/  @!P4 IADD3.X R5, R13, UR4, RZ, P1, !PT ;  /* 0x000000040d05cc10 */ /* 0x000fe40008ffe4ff */
[----:B---3--:R-:W-:-:S05]  /*20f90*/  @!P4 PRMT R51, R16, 0x8880, RZ ;  /* 0x000088801033c816 */ /* 0x008fca00000000ff */
[----:B------:R-:W-:-:S04]  /*20fa0*/  @!P4 IMAD R2, R51, R18, RZ ;  /* 0x000000123302c224 */ /* 0x000fc800078e02ff */
[----:B------:R-:W-:-:S05]  /*20fb0*/  @!P4 IMAD R43, R43, R17, R2 ;  /* 0x000000112b2bc224 */ /* 0x000fca00078e0202 */
[----:B------:R3:W-:Y:S01]  /*20fc0*/  @!P4 STG.E.U8 desc[UR60][R4.64+0xe1], R43 ;  /* 0x0000e12b0400c986 */ /* 0x0007e2000c10113c */
[----:B------:R-:W-:-:S13]  /*20fd0*/  ISETP.LT.OR P4, PT, R0, 0xe9, !P2 ;  /* 0x000000e90000780c */ /* 0x000fda0005781670 */
[----:B------:R-:W2:Y:S01]  /*20fe0*/  @!P4 LDG.E.U8 R16, desc[UR60][R236.64+0xe8] ;  /* 0x0000e83cec10c981 */ /* 0x000ea2000c1e1100 */
[----:B------:R-:W-:Y:S02]  /*20ff0*/  ISETP.LT.OR P5, PT, R0, 0xea, !P2 ;  /* 0x000000ea0000780c */ /* 0x000fe400057a1670 */
[----:B--2---:R-:W-:-:S05]  /*21000*/  @!P4 PRMT R41, R16, 0x8880, RZ ;  /* 0x000088801029c816 */ /* 0x004fca00000000ff */
[----:B------:R-:W-:-:S04]  /*21010*/  @!P4 IMAD R2, R41, R18, RZ ;  /* 0x000000122902c224 */ /* 0x000fc800078e02ff */
[----:B0-----:R-:W-:-:S05]  /*21020*/  @!P4 IMAD R3, R44, R17, R2 ;  /* 0x000000112c03c224 */ /* 0x001fca00078e0202 */
[----:B------:R0:W-:Y:S04]  /*21030*/  @!P4 STG.E.U8 desc[UR60][R12.64+0xe8], R3 ;  /* 0x0000e8030c00c986 */ /* 0x0001e8000c10113c */
[----:B------:R-:W2:Y:S01]  /*21040*/  @!P5 LDG.E.U8 R16, desc[UR60][R236.64+0xe9] ;  /* 0x0000e93cec10d981 */ /* 0x000ea2000c1e1100 */
[----:B------:R-:W-:Y:S02]  /*21050*/  ISETP.LT.OR P4, PT, R0, 0xe9, !P3 ;  /* 0x000000e90000780c */ /* 0x000fe40005f81670 */
[----:B--2---:R-:W-:-:S05]  /*21060*/  @!P5 PRMT R40, R16, 0x8880, RZ ;  /* 0x000088801028d816 */ /* 0x004fca00000000ff */
[----:B---3--:R-:W-:-:S04]  /*21070*/  @!P5 IMAD.MOV.U32 R5, RZ, RZ, R40 ;  /* 0x000000ffff05d224 */ /* 0x008fc800078e0028 */
[----:B------:R-:W-:-:S04]  /*21080*/  @!P5 IMAD R2, R5, R18, RZ ;  /* 0x000000120502d224 */ /* 0x000fc800078e02ff */
[----:B------:R-:W-:-:S05]  /*21090*/  @!P5 IMAD R45, R45, R17, R2 ;  /* 0x000000112d2dd224 */ /* 0x000fca00078e0202 */
[----:B------:R2:W-:Y:S04]  /*210a0*/  @!P5 STG.E.U8 desc[UR60][R12.64+0xe9], R45 ;  /* 0x0000e92d0c00d986 */ /* 0x0005e8000c10113c */
[----:B------:R-:W3:Y:S01]  /*210b0*/  @!P4 LDG.E.U8 R16, desc[UR60][R234.64+0xe8] ;  /* 0x0000e83cea10c981 */ /* 0x000ee2000c1e1100 */
[----:B------:R-:W-:Y:S02]  /*210c0*/  ISETP.LT.OR P3, PT, R0, 0xea, !P3 ;  /* 0x000000ea0000780c */ /* 0x000fe40005f61670 */
[----:B------:R-:W-:Y:S02]  /*210d0*/  @!P4 IADD3 R4, P5, R12, UR5, RZ ;  /* 0x000000050c04cc10 */ /* 0x000fe4000ffbe0ff */
[----:B---3--:R-:W-:-:S05]  /*210e0*/  @!P4 PRMT R5, R16, 0x8880, RZ ;  /* 0x000088801005c816 */ /* 0x008fca00000000ff */
[----:B------:R-:W-:Y:S01]  /*210f0*/  @!P4 IMAD R2, R5, R18, RZ ;  /* 0x000000120502c224 */ /* 0x000fe200078e02ff */
[----:B------:R-:W-:-:S03]  /*21100*/  @!P4 IADD3.X R5, R13, UR4, RZ, P5, !PT ;  /* 0x000000040d05cc10 */ /* 0x000fc6000affe4ff */
[----:B0-----:R-:W-:-:S05]  /*21110*/  @!P4 IMAD R3, R46, R17, R2 ;  /* 0x000000112e03c224 */ /* 0x001fca00078e0202 */
[----:B------:R0:W-:Y:S04]  /*21120*/  @!P4 STG.E.U8 desc[UR60][R4.64+0xe8], R3 ;  /* 0x0000e8030400c986 */ /* 0x0001e8000c10113c */
[----:B------:R-:W3:Y:S01]  /*21130*/  @!P3 LDG.E.U8 R16, desc[UR60][R234.64+0xe9] ;  /* 0x0000e93cea10b981 */ /* 0x000ee2000c1e1100 */
[----:B------:R-:W-:Y:S02]  /*21140*/  LOP3.LUT P6, RZ, R19, 0x2, RZ, 0xc0, !PT ;  /* 0x0000000213ff7812 */ /* 0x000fe400078cc0ff */
[----:B--2---:R-:W-:Y:S02]  /*21150*/  @!P3 IADD3 R12, P5, R12, UR5, RZ ;  /* 0x000000050c0cbc10 */ /* 0x004fe4000ffbe0ff */
[----:B------:R-:W-:Y:S02]  /*21160*/  ISETP.LT.OR P4, PT, R0, 0xe1, !P6 ;  /* 0x000000e10000780c */ /* 0x000fe40007781670 */
[----:B------:R-:W-:-:S02]  /*21170*/  @!P3 IADD3.X R13, R13, UR4, RZ, P5, !PT ;  /* 0x000000040d0dbc10 */ /* 0x000fc4000affe4ff */
[----:B---3--:R-:W-:-:S05]  /*21180*/  @!P3 PRMT R41, R16, 0x8880, RZ ;  /* 0x000088801029b816 */ /* 0x008fca00000000ff */
[----:B------:R-:W-:-:S04]  /*21190*/  @!P3 IMAD R2, R41, R18, RZ ;  /* 0x000000122902b224 */ /* 0x000fc800078e02ff */
[----:B------:R-:W-:-:S05]  /*211a0*/  @!P3 IMAD R47, R47, R17, R2 ;  /* 0x000000112f2fb224 */ /* 0x000fca00078e0202 */
[----:B------:R-:W-:Y:S04]  /*211b0*/  @!P3 STG.E.U8 desc[UR60][R12.64+0xe9], R47 ;  /* 0x0000e92f0c00b986 */ /* 0x000fe8000c10113c */
[----:B------:R-:W0:Y:S01]  /*211c0*/  @!P4 LDG.E.U8 R16, desc[UR60][R232.64+0xe0] ;  /* 0x0000e03ce810c981 */ /* 0x000e22000c1e1100 */
[----:B------:R-:W-:Y:S02]  /*211d0*/  ISETP.LT.OR P3, PT, R0, 0xe2, !P6 ;  /* 0x000000e20000780c */ /* 0x000fe40007761670 */
[----:B0-----:R-:W-:-:S05]  /*211e0*/  @!P4 PRMT R3, R16, 0x8880, RZ ;  /* 0x000088801003c816 */ /* 0x001fca00000000ff */
[----:B------:R-:W-:-:S04]  /*211f0*/  @!P4 IMAD R2, R3, R18, RZ ;  /* 0x000000120302c224 */ /* 0x000fc800078e02ff */
[----:B------:R-:W-:-:S05]  /*21200*/  @!P4 IMAD R3, R32, R17, R2 ;  /* 0x000000112003c224 */ /* 0x000fca00078e0202 */
[----:B------:R0:W-:Y:S04]  /*21210*/  @!P4 STG.E.U8 desc[UR60][R10.64+0xe0], R3 ;  /* 0x0000e0030a00c986 */ /* 0x0001e8000c10113c */
[----:B------:R-:W2:Y:S01]  /*21220*/  @!P3 LDG.E.U8 R16, desc[UR60][R232.64+0xe1] ;  /* 0x0000e13ce810b981 */ /* 0x000ea2000c1e1100 */
[----:B------:R-:W-:-:S04]  /*21230*/  ISETP.NE.AND P2, PT, R68, RZ, PT ;  /* 0x000000ff4400720c */ /* 0x000fc80003f45270 */
[----:B------:R-:W-:Y:S02]  /*21240*/  ISETP.LT.OR P4, PT, R0, 0xe1, !P2 ;  /* 0x000000e10000780c */ /* 0x000fe40005781670 */
[----:B--2---:R-:W-:-:S05]  /*21250*/  @!P3 PRMT R5, R16, 0x8880, RZ ;  /* 0x000088801005b816 */ /* 0x004fca00000000ff */
[----:B------:R-:W-:-:S04]  /*21260*/  @!P3 IMAD R2, R5, R18, RZ ;  /* 0x000000120502b224 */ /* 0x000fc800078e02ff */
[----:B------:R-:W-:-:S05]  /*21270*/  @!P3 IMAD R33, R33, R17, R2 ;  /* 0x000000112121b224 */ /* 0x000fca00078e0202 */
[----:B------:R-:W-:Y:S04]  /*21280*/  @!P3 STG.E.U8 desc[UR60][R10.64+0xe1], R33 ;  /* 0x0000e1210a00b986 */ /* 0x000fe8000c10113c */
[----:B------:R-:W2:Y:S01]  /*21290*/  @!P4 LDG.E.U8 R16, desc[UR60][R22.64+0xe0] ;  /* 0x0000e03c1610c981 */ /* 0x000ea2000c1e1100 */
[----:B------:R-:W-:Y:S02]  /*212a0*/  ISETP.LT.OR P3, PT, R0, 0xe2, !P2 ;  /* 0x000000e20000780c */ /* 0x000fe40005761670 */
[----:B------:R-:W-:Y:S02]  /*212b0*/  @!P4 IADD3 R4, P5, R10, UR5, RZ ;  /* 0x000000050a04cc10 */ /* 0x000fe4000ffbe0ff */
[----:B--2---:R-:W-:-:S05]  /*212c0*/  @!P4 PRMT R5, R16, 0x8880, RZ ;  /* 0x000088801005c816 */ /* 0x004fca00000000ff */
[----:B------:R-:W-:Y:S01]  /*212d0*/  @!P4 IMAD R2, R5, R18, RZ ;  /* 0x000000120502c224 */ /* 0x000fe200078e02ff */
[----:B------:R-:W-:-:S03]  /*212e0*/  @!P4 IADD3.X R5, R11, UR4, RZ, P5, !PT ;  /* 0x000000040b05cc10 */ /* 0x000fc6000affe4ff */
[----:B0-----:R-:W-:-:S05]  /*212f0*/  @!P4 IMAD R3, R34, R17, R2 ;  /* 0x000000112203c224 */ /* 0x001fca00078e0202 */
[----:B------:R0:W-:Y:S04]  /*21300*/  @!P4 STG.E.U8 desc[UR60][R4.64+0xe0], R3 ;  /* 0x0000e0030400c986 */ /* 0x0001e8000c10113c */
[----:B------:R-:W2:Y:S01]  /*21310*/  @!P3 LDG.E.U8 R16, desc[UR60][R22.64+0xe1] ;  /* 0x0000e13c1610b981 */ /* 0x000ea2000c1e1100 */
[----:B------:R-:W-:Y:S02]  /*21320*/  ISETP.LT.OR P4, PT, R0, 0xe9, !P6 ;  /* 0x000000e90000780c */ /* 0x000fe40007781670 */
[----:B------:R-:W-:Y:S02]  /*21330*/  @!P3 IADD3 R12, P5, R10, UR5, RZ ;  /* 0x000000050a0cbc10 */ /* 0x000fe4000ffbe0ff */
[----:B--2---:R-:W-:-:S05]  /*21340*/  @!P3 PRMT R13, R16, 0x8880, RZ ;  /* 0x00008880100db816 */ /* 0x004fca00000000ff */
[----:B------:R-:W-:Y:S01]  /*21350*/  @!P3 IMAD R2, R13, R18, RZ ;  /* 0x000000120d02b224 */ /* 0x000fe200078e02ff */
[----:B------:R-:W-:-:S03]  /*21360*/  @!P3 IADD3.X R13, R11, UR4, RZ, P5, !PT ;  /* 0x000000040b0dbc10 */ /* 0x000fc6000affe4ff */
        /* <DEDUP_REMOVED lines=23> */
[----:B------:R-:W-:Y:S02]  /*214e0*/  ISETP.NE.AND P1, PT, R60, RZ, PT ;  /* 0x000000ff3c00720c */ /* 0x000fe40003f25270 */
[----:B--2---:R-:W-:Y:S02]  /*214f0*/  @!P2 IADD3 R10, P4, R10, UR5, RZ ;  /* 0x000000050a0aac10 */ /* 0x004fe4000ff9e0ff */
[----:B------:R-:W-:Y:S02]  /*21500*/  ISETP.LT.OR P3, PT, R0, 0xe1, !P1 ;  /* 0x000000e10000780c */ /* 0x000fe40004f61670 */
[----:B------:R-:W-:-:S02]  /*21510*/  @!P2 IADD3.X R11, R11, UR4, RZ, P4, !PT ;  /* 0x000000040b0bac10 */ /* 0x000fc4000a7fe4ff */
[----:B---3--:R-:W-:-:S05]  /*21520*/  @!P2 PRMT R13, R16, 0x8880, RZ ;  /* 0x00008880100da816 */ /* 0x008fca00000000ff */
[----:B------:R-:W-:-:S04]  /*21530*/  @!P2 IMAD R2, R13, R18, RZ ;  /* 0x000000120d02a224 */ /* 0x000fc800078e02ff */
[----:B------:R-:W-:-:S05]  /*21540*/  @!P2 IMAD R39, R39, R17, R2 ;  /* 0x000000112727a224 */ /* 0x000fca00078e0202 */
[----:B------:R-:W-:Y:S04]  /*21550*/  @!P2 STG.E.U8 desc[UR60][R10.64+0xe9], R39 ;  /* 0x0000e9270a00a986 */ /* 0x000fe8000c10113c */
[----:B------:R-:W2:Y:S01]  /*21560*/  @!P3 LDG.E.U8 R16, desc[UR60][R14.64+0xe0] ;  /* 0x0000e03c0e10b981 */ /* 0x000ea2000c1e1100 */
[----:B------:R-:W-:Y:S01]  /*21570*/  ISETP.LT.OR P2, PT, R0, 0xe2, !P1 ;  /* 0x000000e20000780c */ /* 0x000fe20004f41670 */
[----:B0-----:R-:W-:Y:S02]  /*21580*/  @!P3 IMAD.MOV.U32 R4, RZ, RZ, R8 ;  /* 0x000000ffff04b224 */ /* 0x001fe400078e0008 */
[----:B------:R-:W-:Y:S01]  /*21590*/  @!P3 IMAD.MOV.U32 R5, RZ, RZ, R7 ;  /* 0x000000ffff05b224 */ /* 0x000fe200078e0007 */
[----:B--2---:R-:W-:-:S05]  /*215a0*/  @!P3 PRMT R3, R16, 0x8880, RZ ;  /* 0x000088801003b816 */ /* 0x004fca00000000ff */
[----:B------:R-:W-:-:S04]  /*215b0*/  @!P3 IMAD R2, R3, R18, RZ ;  /* 0x000000120302b224 */ /* 0x000fc800078e02ff */
[----:B------:R-:W-:-:S05]  /*215c0*/  @!P3 IMAD R3, R24, R17, R2 ;  /* 0x000000111803b224 */ /* 0x000fca00078e0202 */
[----:B------:R0:W-:Y:S04]  /*215d0*/  @!P3 STG.E.U8 desc[UR60][R4.64+0xe0], R3 ;  /* 0x0000e0030400b986 */ /* 0x0001e8000c10113c */
[----:B------:R-:W2:Y:S01]  /*215e0*/  @!P2 LDG.E.U8 R16, desc[UR60][R14.64+0xe1] ;  /* 0x0000e13c0e10a981 */ /* 0x000ea2000c1e1100 */
[----:B------:R-:W-:Y:S01]  /*215f0*/  ISETP.LT.OR P3, PT, R0, 0xe1, !P0 ;  /* 0x000000e10000780c */ /* 0x000fe20004761670 */
[----:B0-----:R-:W-:Y:S02]  /*21600*/  @!P2 IMAD.MOV.U32 R4, RZ, RZ, R8 ;  /* 0x000000ffff04a224 */ /* 0x001fe400078e0008 */
[----:B------:R-:W-:Y:S01]  /*21610*/  @!P2 IMAD.MOV.U32 R5, RZ, RZ, R7 ;  /* 0x000000ffff05a224 */ /* 0x000fe200078e0007 */
[----:B--2---:R-:W-:-:S05]  /*21620*/  @!P2 PRMT R12, R16, 0x8880, RZ ;  /* 0x00008880100ca816 */ /* 0x004fca00000000ff */
[----:B------:R-:W-:-:S04]  /*21630*/  @!P2 IMAD.MOV.U32 R11, RZ, RZ, R12 ;  /* 0x000000ffff0ba224 */ /* 0x000fc800078e000c */
[----:B------:R-:W-:-:S04]  /*21640*/  @!P2 IMAD R2, R11, R18, RZ ;  /* 0x000000120b02a224 */ /* 0x000fc800078e02ff */
[----:B------:R-:W-:-:S05]  /*21650*/  @!P2 IMAD R25, R25, R17, R2 ;  /* 0x000000111919a224 */ /* 0x000fca00078e0202 */
[----:B------:R0:W-:Y:S04]  /*21660*/  @!P2 STG.E.U8 desc[UR60][R4.64+0xe1], R25 ;  /* 0x0000e1190400a986 */ /* 0x0001e8000c10113c */
[----:B------:R-:W2:Y:S01]  /*21670*/  @!P3 LDG.E.U8 R16, desc[UR60][R20.64+0xe0] ;  /* 0x0000e03c1410b981 */ /* 0x000ea2000c1e1100 */
[----:B------:R-:W-:Y:S02]  /*21680*/  ISETP.LT.OR P2, PT, R0, 0xe2, !P0 ;  /* 0x000000e20000780c */ /* 0x000fe40004741670 */
[----:B--2---:R-:W-:-:S05]  /*21690*/  @!P3 PRMT R10, R16, 0x8880, RZ ;  /* 0x00008880100ab816 */ /* 0x004fca00000000ff */
[----:B------:R-:W-:Y:S01]  /*216a0*/  @!P3 IMAD.MOV.U32 R3, RZ, RZ, R10 ;  /* 0x000000ffff03b224 */ /* 0x000fe200078e000a */
[----:B------:R-:W-:-:S03]  /*216b0*/  @!P3 IADD3 R10, P4, R8, UR5, RZ ;  /* 0x00000005080abc10 */ /* 0x000fc6000ff9e0ff */
[----:B------:R-:W-:Y:S01]  /*216c0*/  @!P3 IMAD R2, R3, R18, RZ ;  /* 0x000000120302b224 */ /* 0x000fe200078e02ff */
[----:B------:R-:W-:-:S03]  /*216d0*/  @!P3 IADD3.X R11, R7, UR4, RZ, P4, !PT ;  /* 0x00000004070bbc10 */ /* 0x000fc6000a7fe4ff */
[----:B------:R-:W-:-:S05]  /*216e0*/  @!P3 IMAD R3, R26, R17, R2 ;  /* 0x000000111a03b224 */ /* 0x000fca00078e0202 */
[----:B------:R-:W-:Y:S04]  /*216f0*/  @!P3 STG.E.U8 desc[UR60][R10.64+0xe0], R3 ;  /* 0x0000e0030a00b986 */ /* 0x000fe8000c10113c */
[----:B------:R-:W2:Y:S01]  /*21700*/  @!P2 LDG.E.U8 R16, desc[UR60][R20.64+0xe1] ;  /* 0x0000e13c1410a981 */ /* 0x000ea2000c1e1100 */
[----:B------:R-:W-:Y:S02]  /*21710*/  ISETP.LT.OR P3, PT, R0, 0xe9, !P1 ;  /* 0x000000e90000780c */ /* 0x000fe40004f61670 */
[----:B0-----:R-:W-:Y:S02]  /*21720*/  @!P2 IADD3 R4, P4, R8, UR5, RZ ;  /* 0x000000050804ac10 */ /* 0x001fe4000ff9e0ff */
[----:B--2---:R-:W-:-:S05]  /*21730*/  @!P2 PRMT R5, R16, 0x8880, RZ ;  /* 0x000088801005a816 */ /* 0x004fca00000000ff */
[----:B------:R-:W-:Y:S01]  /*21740*/  @!P2 IMAD R2, R5, R18, RZ ;  /* 0x000000120502a224 */ /* 0x000fe200078e02ff */
[----:B------:R-:W-:-:S03]  /*21750*/  @!P2 IADD3.X R5, R7, UR4, RZ, P4, !PT ;  /* 0x000000040705ac10 */ /* 0x000fc6000a7fe4ff */
[----:B------:R-:W-:-:S05]  /*21760*/  @!P2 IMAD R27, R27, R17, R2 ;  /* 0x000000111b1ba224 */ /* 0x000fca00078e0202 */
[----:B------:R0:W-:Y:S04]  /*21770*/  @!P2 STG.E.U8 desc[UR60][R4.64+0xe1], R27 ;  /* 0x0000e11b0400a986 */ /* 0x0001e8000c10113c */
[----:B------:R-:W2:Y:S01]  /*21780*/  @!P3 LDG.E.U8 R16, desc[UR60][R14.64+0xe8] ;  /* 0x0000e83c0e10b981 */ /* 0x000ea2000c1e1100 */
[----:B------:R-:W-:Y:S01]  /*21790*/  ISETP.LT.OR P1, PT, R0, 0xea, !P1 ;  /* 0x000000ea0000780c */ /* 0x000fe20004f21670 */
[----:B0-----:R-:W-:Y:S02]  /*217a0*/  @!P3 IMAD.MOV.U32 R4, RZ, RZ, R8 ;  /* 0x000000ffff04b224 */ /* 0x001fe400078e0008 */
[----:B------:R-:W-:Y:S01]  /*217b0*/  @!P3 IMAD.MOV.U32 R5, RZ, RZ, R7 ;  /* 0x000000ffff05b224 */ /* 0x000fe200078e0007 */
[----:B--2---:R-:W-:-:S05]  /*217c0*/  @!P3 PRMT R3, R16, 0x8880, RZ ;  /* 0x000088801003b816 */ /* 0x004fca00000000ff */
[----:B------:R-:W-:-:S04]  /*217d0*/  @!P3 IMAD R2, R3, R18, RZ ;  /* 0x000000120302b224 */ /* 0x000fc800078e02ff */
[----:B----4-:R-:W-:-:S05]  /*217e0*/  @!P3 IMAD R3, R28, R17, R2 ;  /* 0x000000111c03b224 */ /* 0x010fca00078e0202 */
[----:B------:R0:W-:Y:S04]  /*217f0*/  @!P3 STG.E.U8 desc[UR60][R4.64+0xe8], R3 ;  /* 0x0000e8030400b986 */ /* 0x0001e8000c10113c */
        /* <DEDUP_REMOVED lines=16> */
[----:B------:R2:W-:Y:S04]  /*21900*/  @!P2 STG.E.U8 desc[UR60][R10.64+0xe8], R3 ;  /* 0x0000e8030a00a986 */ /* 0x0005e8000c10113c */
[----:B------:R-:W0:Y:S02]  /*21910*/  @!P0 LDG.E.U8 R16, desc[UR60][R20.64+0xe9] ;  /* 0x0000e93c14108981 */ /* 0x000e24000c1e1100 */
[----:B0-----:R-:W-:-:S05]  /*21920*/  @!P0 PRMT R5, R16, 0x8880, RZ ;  /* 0x0000888010058816 */ /* 0x001fca00000000ff */
[----:B------:R-:W-:-:S04]  /*21930*/  @!P0 IMAD R2, R5, R18, RZ ;  /* 0x0000001205028224 */ /* 0x000fc800078e02ff */
[----:B------:R-:W-:Y:S01]  /*21940*/  IMAD R31, R31, R17, R2 ;  /* 0x000000111f1f7224 */ /* 0x000fe200078e0202 */
[----:B--2---:R-:W-:Y:S06]  /*21950*/  @P0 BRA `(.L_x_110) ;  /* 0x0000009000240947 */ /* 0x004fec0003800000 */
[----:B------:R-:W2:Y:S04]  /*21960*/  LDL R227, [R1+0x454] ;  /* 0x0004540001e37983 */ /* 0x000ea80000100800 */
[----:B------:R-:W3:Y:S01]  /*21970*/  LDL R226, [R1+0x450] ;  /* 0x0004500001e27983 */ /* 0x000ee20000100800 */
[----:B--2---:R-:W-:Y:S02]  /*21980*/  R2UR UR5, R227 ;  /* 0x00000000e30572ca */ /* 0x004fe400000e0000 */
[----:B---3--:R-:W-:-:S11]  /*21990*/  R2UR UR4, R226 ;  /* 0x00000000e20472ca */ /* 0x008fd600000e0000 */
[----:B------:R-:W-:-:S04]  /*219a0*/  IADD3 R8, P0, R8, UR5, RZ ;  /* 0x0000000508087c10 */ /* 0x000fc8000ff1e0ff */
[----:B------:R-:W-:-:S05]  /*219b0*/  IADD3.X R9, R7, UR4, RZ, P0, !PT ;  /* 0x0000000407097c10 */ /* 0x000fca00087fe4ff */
[----:B------:R0:W-:Y:S01]  /*219c0*/  STG.E.U8 desc[UR60][R8.64+0xe9], R31 ;  /* 0x0000e91f08007986 */ /* 0x0001e2000c10113c */
[----:B------:R-:W-:Y:S05]  /*219d0*/  BRA `(.L_x_110) ;  /* 0x0000009000047947 */ /* 0x000fea0003800000 */
.L_x_29:
[----:B------:R-:W2:Y:S04]  /*219e0*/  LDL R3, [R1+0x454] ;  /* 0x0004540001037983 */ /* 0x000ea80000100800 */
[----:B------:R-:W3:Y:S04]  /*219f0*/  LDL R2, [R1+0x450] ;  /* 0x0004500001027983 */ /* 0x000ee80000100800 */
[----:B------:R-:W4:Y:S04]  /*21a00*/  LDL R10, [R1+0x470] ;  /* 0x00047000010a7983 */ /* 0x000f280000100800 */
[----:B------:R-:W5:Y:S01]  /*21a10*/  LDL R11, [R1+0x464] ;  /* 0x00046400010b7983 */ /* 0x000f620000100800 */
[----:B------:R-:W-:Y:S01]  /*21a20*/  ISETP.GE.AND P5, PT, R6, 0x1, PT ;  /* 0x000000010600780c */ /* 0x000fe20003fa6270 */
[----:B------:R-:W-:Y:S01]  /*21a30*/  ULDC.64 UR4, c[0x0][0x5c0] ;  /* 0x0001700000047ab9 */ /* 0x000fe20000000a00 */
[----:B--2---:R-:W-:-:S02]  /*21a40*/  IMAD.MOV.U32 R9, RZ, RZ, R3 ;  /* 0x000000ffff097224 */ /* 0x004fc400078e0003 */
[----:B------:R-:W2:Y:S01]  /*21a50*/  LDL.LU R3, [R1+0x420] ;  /* 0x0004200001037983 */ /* 0x000ea20000300800 */
[----:B---3--:R-:W-:-:S03]  /*21a60*/  IMAD.MOV.U32 R8, RZ, RZ, R2 ;  /* 0x000000ffff087224 */ /* 0x008fc600078e0002 */
[----:B------:R-:W3:Y:S04]  /*21a70*/  LDL.LU R2, [R1+0x424] ;  /* 0x0004240001027983 */ /* 0x000ee80000300800 */
[----:B------:R-:W2:Y:S04]  /*21a80*/  LDL.LU R21, [R1+0x428] ;  /* 0x0004280001157983 */ /* 0x000ea80000300800 */
[----:B------:R-:W2:Y:S04]  /*21a90*/  LDL.LU R20, [R1+0x42c] ;  /* 0x00042c0001147983 */ /* 0x000ea80000300800 */
[----:B------:R-:W2:Y:S04]  /*21aa0*/  LDL.LU R15, [R1+0x430] ;  /* 0x00043000010f7983 */ /* 0x000ea80000300800 */
[----:B------:R-:W2:Y:S01]  /*21ab0*/  LDL.LU R14, [R1+0x434] ;  /* 0x00043400010e7983 */ /* 0x000ea20000300800 */
[----:B------:R-:W-:-:S03]  /*21ac0*/  R2UR UR8, R9 ;  /* 0x00000000090872ca */ /* 0x000fc600000e0000 */
[----:B------:R-:W2:Y:S01]  /*21ad0*/  LDL.LU R9, [R1+0x438] ;  /* 0x0004380001097983 */ /* 0x000ea20000300800 */
[----:B------:R-:W-:-:S03]  /*21ae0*/  R2UR UR6, R8 ;  /* 0x00000000080672ca */ /* 0x000fc600000e0000 */
[----:B------:R-:W2:Y:S04]  /*21af0*/  LDL.LU R8, [R1+0x43c] ;  /* 0x00043c0001087983 */ /* 0x000ea80000300800 */
[----:B------:R-:W2:Y:S01]  /*21b00*/  LDL.LU R233, [R1+0x400] ;  /* 0x0004000001e97983 */ /* 0x000ea20000300800 */
[----:B------:R-:W-:-:S03]  /*21b10*/  ISETP.LT.OR P2, PT, R0, 0x2, !P5 ;  /* 0x000000020000780c */ /* 0x000fc60006f41670 */
[----:B------:R-:W2:Y:S01]  /*21b20*/  LDL.LU R232, [R1+0x404] ;  /* 0x0004040001e87983 */ /* 0x000ea20000300800 */
[----:B----4-:R-:W-:Y:S02]  /*21b30*/  R2UR UR9, R10 ;  /* 0x000000000a0972ca */ /* 0x010fe400000e0000 */
[----:B------:R-:W-:Y:S01]  /*21b40*/  IADD3 R10, P0, R4, UR4, RZ ;  /* 0x00000004040a7c10 */ /* 0x000fe2000ff1e0ff */
[----:B------:R-:W4:Y:S01]  /*21b50*/  LDL.LU R23, [R1+0x408] ;  /* 0x0004080001177983 */ /* 0x000f220000300800 */
[----:B-----5:R-:W-:Y:S02]  /*21b60*/  R2UR UR14, R11 ;  /* 0x000000000b0e72ca */ /* 0x020fe400000e0000 */
[----:B------:R-:W-:Y:S01]  /*21b70*/  IADD3.X R11, R7, UR5, RZ, P0, !PT ;  /* 0x00000005070b7c10 */ /* 0x000fe200087fe4ff */
[----:B------:R-:W5:Y:S01]  /*21b80*/  LDL.LU R22, [R1+0x40c] ;  /* 0x00040c0001167983 */ /* 0x000f620000300800 */
[C---:B------:R-:W-:Y:S02]  /*21b90*/  ISETP.LT.OR P1, PT, R0.reuse, 0x1, !P5 ;  /* 0x000000010000780c */ /* 0x040fe40006f21670 */
[----:B------:R-:W-:-:S02]  /*21ba0*/  ISETP.LT.OR P3, PT, R0, 0xa, !P5 ;  /* 0x0000000a0000780c */ /* 0x000fc40006f61670 */
[----:B------:R-:W-:-:S04]  /*21bb0*/  ISETP.GE.AND P6, PT, R6, 0x9, PT ;  /* 0x000000090600780c */ /* 0x000fc80003fc6270 */
[----:B------:R-:W-:Y:S02]  /*21bc0*/  ISETP.LT.OR P0, PT, R0, 0x1, !P6 ;  /* 0x000000010000780c */ /* 0x000fe40007701670 */
[----:B------:R-:W-:-:S04]  /*21bd0*/  IADD3 R12, P4, R10, UR8, RZ ;  /* 0x000000080a0c7c10 */ /* 0x000fc8000ff9e0ff */
[----:B------:R-:W-:Y:S02]  /*21be0*/  IADD3.X R13, R11, UR6, RZ, P4, !PT ;  /* 0x000000060b0d7c10 */ /* 0x000fe4000a7fe4ff */
[----:B------:R-:W-:Y:S01]  /*21bf0*/  ISETP.LT.OR P4, PT, R0, 0x9, !P6 ;  /* 0x000000090000780c */ /* 0x000fe20007781670 */
[----:B---3--:R-:W-:-:S05]  /*21c00*/  @!P2 IMAD R2, R2, R17, RZ ;  /* 0x000000110202a224 */ /* 0x008fca00078e02ff */
[----:B------:R-:W-:Y:S01]  /*21c10*/  @!P2 STG.E.U8 desc[UR60][R10.64+0x1], R2 ;  /* 0x000001020a00a986 */ /* 0x000fe2000c10113c */
[----:B------:R-:W-:-:S13]  /*21c20*/  ISETP.LT.OR P2, PT, R0, 0x9, !P5 ;  /* 0x000000090000780c */ /* 0x000fda0006f41670 */
[-C--:B--2---:R-:W-:Y:S02]  /*21c30*/  @!P2 IMAD R4, R15, R17.reuse, RZ ;  /* 0x000000110f04a224 */ /* 0x084fe400078e02ff */
[----:B------:R-:W2:Y:S01]  /*21c40*/  LDL.LU R15, [R1+0x410] ;  /* 0x00041000010f7983 */ /* 0x000ea20000300800 */
[----:B------:R-:W-:-:S05]  /*21c50*/  @!P1 IMAD R3, R3, R17, RZ ;  /* 0x0000001103039224 */ /* 0x000fca00078e02ff */
[----:B------:R1:W-:Y:S01]  /*21c60*/  @!P1 STG.E.U8 desc[UR60][R10.64], R3 ;  /* 0x000000030a009986 */ /* 0x0003e2000c10113c */
[----:B------:R-:W-:Y:S01]  /*21c70*/  ISETP.LT.OR P1, PT, R0, 0x2, !P6 ;  /* 0x000000020000780c */ /* 0x000fe20007721670 */
[-C--:B-1----:R-:W-:Y:S02]  /*21c80*/  @!P3 IMAD R3, R14, R17.reuse, RZ ;  /* 0x000000110e03b224 */ /* 0x082fe400078e02ff */
[----:B------:R-:W3:Y:S01]  /*21c90*/  LDL.LU R14, [R1+0x414] ;  /* 0x00041400010e7983 */ /* 0x000ee20000300800 */
[----:B------:R-:W-:-:S05]  /*21ca0*/  @!P0 IMAD R2, R21, R17, RZ ;  /* 0x0000001115028224 */ /* 0x000fca00078e02ff */
[----:B------:R1:W-:Y:S04]  /*21cb0*/  @!P0 STG.E.U8 desc[UR60][R12.64], R2 ;  /* 0x000000020c008986 */ /* 0x0003e8000c10113c */
[----:B-1----:R-:W-:-:S05]  /*21cc0*/  @!P1 IMAD R2, R20, R17, RZ ;  /* 0x0000001114029224 */ /* 0x002fca00078e02ff */
[----:B------:R1:W-:Y:S01]  /*21cd0*/  @!P1 STG.E.U8 desc[UR60][R12.64+0x1], R2 ;  /* 0x000001020c009986 */ /* 0x0003e2000c10113c */
[----:B------:R-:W-:Y:S01]  /*21ce0*/  ISETP.LT.OR P0, PT, R0, 0xa, !P6 ;  /* 0x0000000a0000780c */ /* 0x000fe20007701670 */
[-C--:B-1----:R-:W-:Y:S02]  /*21cf0*/  @!P4 IMAD R2, R9, R17.reuse, RZ ;  /* 0x000000110902c224 */ /* 0x082fe400078e02ff */
[----:B------:R-:W3:Y:S04]  /*21d00*/  LDL.LU R9, [R1+0x418] ;  /* 0x0004180001097983 */ /* 0x000ee80000300800 */
[----:B------:R-:W-:Y:S04]  /*21d10*/  @!P2 STG.E.U8 desc[UR60][R10.64+0x8], R4 ;  /* 0x000008040a00a986 */ /* 0x000fe8000c10113c */
[----:B------:R-:W-:Y:S04]  /*21d20*/  @!P3 STG.E.U8 desc[UR60][R10.64+0x9], R3 ;  /* 0x000009030a00b986 */ /* 0x000fe8000c10113c */
[----:B------:R1:W-:Y:S02]  /*21d30*/  @!P4 STG.E.U8 desc[UR60][R12.64+0x8], R2 ;  /* 0x000008020c00c986 */ /* 0x0003e4000c10113c */
[----:B-1----:R-:W-:-:S02]  /*21d40*/  @!P0 IMAD R2, R8, R17, RZ ;  /* 0x0000001108028224 */ /* 0x002fc400078e02ff */
[----:B------:R-:W3:Y:S04]  /*21d50*/  LDL.LU R8, [R1+0x41c] ;  /* 0x00041c0001087983 */ /* 0x000ee80000300800 */
[----:B------:R-:W3:Y:S04]  /*21d60*/  LDL.LU R235, [R1+0x3e0] ;  /* 0x0003e00001eb7983 */ /* 0x000ee80000300800 */
[----:B------:R-:W3:Y:S04]  /*21d70*/  LDL.LU R234, [R1+0x3e4] ;  /* 0x0003e40001ea7983 */ /* 0x000ee80000300800 */
[----:B------:R-:W3:Y:S01]  /*21d80*/  LDL.LU R21, [R1+0x3e8] ;  /* 0x0003e80001157983 */ /* 0x000ee20000300800 */
[----:B------:R-:W-:-:S03]  /*21d90*/  ISETP.GE.AND P3, PT, R6, 0x81, PT ;  /* 0x000000810600780c */ /* 0x000fc60003f66270 */
[----:B------:R1:W-:Y:S01]  /*21da0*/  @!P0 STG.E.U8 desc[UR60][R12.64+0x9], R2 ;  /* 0x000009020c008986 */ /* 0x0003e2000c10113c */
[----:B------:R-:W-:Y:S01]  /*21db0*/  ISETP.LT.OR P0, PT, R0, 0x1, !P3 ;  /* 0x000000010000780c */ /* 0x000fe20005f01670 */
[----:B------:R-:W-:Y:S01]  /*21dc0*/  UIMAD UR4, UR13, 0x78, URZ ;  /* 0x000000780d0478a4 */ /* 0x000fe2000f8e023f */
[----:B------:R-:W-:Y:S01]  /*21dd0*/  ISETP.GE.AND P6, PT, R6, 0x89, PT ;  /* 0x000000890600780c */ /* 0x000fe20003fc6270 */
[----:B------:R-:W3:Y:S01]  /*21de0*/  LDL.LU R20, [R1+0x3ec] ;  /* 0x0003ec0001147983 */ /* 0x000ee20000300800 */
[----:B-1----:R-:W-:-:S04]  /*21df0*/  IMAD.U32 R2, RZ, RZ, UR12 ;  /* 0x0000000cff027e24 */ /* 0x002fc8000f8e00ff */
[----:B------:R-:W-:-:S05]  /*21e00*/  IMAD.WIDE.U32 R2, R2, 0x78, R12 ;  /* 0x0000007802027825 */ /* 0x000fca00078e000c */
[----:B------:R-:W-:Y:S02]  /*21e10*/  @!P0 IMAD R4, R233, R17, RZ ;  /* 0x00000011e9048224 */ /* 0x000fe400078e02ff */
[----:B------:R-:W-:-:S05]  /*21e20*/  VIADD R3, R3, UR4 ;  /* 0x0000000403037c36 */ /* 0x000fca0008000000 */
[----:B------:R1:W-:Y:S01]  /*21e30*/  @!P0 STG.E.U8 desc[UR60][R2.64], R4 ;  /* 0x0000000402008986 */ /* 0x0003e2000c10113c */
[C---:B------:R-:W-:Y:S02]  /*21e40*/  ISETP.LT.OR P0, PT, R0.reuse, 0x2, !P3 ;  /* 0x000000020000780c */ /* 0x040fe40005f01670 */
[----:B------:R-:W-:-:S11]  /*21e50*/  ISETP.LT.OR P1, PT, R0, 0x1, !P6 ;  /* 0x000000010000780c */ /* 0x000fd60007721670 */
[----:B-1----:R-:W-:-:S05]  /*21e60*/  @!P0 IMAD R4, R232, R17, RZ ;  /* 0x00000011e8048224 */ /* 0x002fca00078e02ff */
[----:B------:R1:W-:Y:S01]  /*21e70*/  @!P0 STG.E.U8 desc[UR60][R2.64+0x1], R4 ;  /* 0x0000010402008986 */ /* 0x0003e2000c10113c */
[----:B------:R-:W-:Y:S01]  /*21e80*/  ISETP.LT.OR P0, PT, R0, 0x2, !P6 ;  /* 0x000000020000780c */ /* 0x000fe20007701670 */
[----:B----4-:R-:W-:Y:S01]  /*21e90*/  @!P1 IMAD R7, R23, R17, RZ ;  /* 0x0000001117079224 */ /* 0x010fe200078e02ff */
[----:B-1----:R-:W-:-:S04]  /*21ea0*/  @!P1 IADD3 R4, P2, R2, UR8, RZ ;  /* 0x0000000802049c10 */ /* 0x002fc8000ff5e0ff */
[----:B------:R-:W-:-:S05]  /*21eb0*/  @!P1 IADD3.X R5, R3, UR6, RZ, P2, !PT ;  /* 0x0000000603059c10 */ /* 0x000fca00097fe4ff */
[----:B------:R1:W-:Y:S01]  /*21ec0*/  @!P1 STG.E.U8 desc[UR60][R4.64], R7 ;  /* 0x0000000704009986 */ /* 0x0003e2000c10113c */
[----:B------:R-:W-:Y:S02]  /*21ed0*/  ISETP.LT.OR P1, PT, R0, 0x9, !P3 ;  /* 0x000000090000780c */ /* 0x000fe40005f21670 */
[----:B-1----:R-:W-:Y:S01]  /*21ee0*/  @!P0 IADD3 R4, P2, R2, UR8, RZ ;  /* 0x0000000802048c10 */ /* 0x002fe2000ff5e0ff */
[----:B-----5:R-:W-:-:S03]  /*21ef0*/  @!P0 IMAD R7, R22, R17, RZ ;  /* 0x0000001116078224 */ /* 0x020fc600078e02ff */
[----:B------:R-:W-:-:S05]  /*21f00*/  @!P0 IADD3.X R5, R3, UR6, RZ, P2, !PT ;  /* 0x0000000603058c10 */ /* 0x000fca00097fe4ff */
[----:B------:R2:W-:Y:S01]  /*21f10*/  @!P0 STG.E.U8 desc[UR60][R4.64+0x1], R7 ;  /* 0x0000010704008986 */ /* 0x0005e2000c10113c */
[C---:B------:R-:W-:Y:S02]  /*21f20*/  ISETP.LT.OR P2, PT, R0.reuse, 0xa, !P3 ;  /* 0x0000000a0000780c */ /* 0x040fe40005f41670 */
[----:B------:R-:W-:Y:S01]  /*21f30*/  ISETP.LT.OR P0, PT, R0, 0x9, !P6 ;  /* 0x000000090000780c */ /* 0x000fe20007701670 */
[-C--:B--2---:R-:W-:Y:S02]  /*21f40*/  @!P1 IMAD R4, R15, R17.reuse, RZ ;  /* 0x000000110f049224 */ /* 0x084fe400078e02ff */
[----:B------:R-:W2:Y:S04]  /*21f50*/  LDL.LU R15, [R1+0x3f0] ;  /* 0x0003f000010f7983 */ /* 0x000ea80000300800 */
[----:B------:R3:W-:Y:S04]  /*21f60*/  @!P1 STG.E.U8 desc[UR60][R2.64+0x8], R4 ;  /* 0x0000080402009986 */ /* 0x0007e8000c10113c */
[----:B---3--:R-:W-:-:S02]  /*21f70*/  @!P2 IMAD R4, R14, R17, RZ ;  /* 0x000000110e04a224 */ /* 0x008fc400078e02ff */
[----:B------:R-:W3:Y:S01]  /*21f80*/  LDL.LU R14, [R1+0x3f4] ;  /* 0x0003f400010e7983 */ /* 0x000ee20000300800 */
[----:B------:R-:W-:-:S03]  /*21f90*/  ISETP.LT.OR P1, PT, R0, 0xa, !P6 ;  /* 0x0000000a0000780c */ /* 0x000fc60007721670 */
[----:B------:R1:W-:Y:S02]  /*21fa0*/  @!P2 STG.E.U8 desc[UR60][R2.64+0x9], R4 ;  /* 0x000009040200a986 */ /* 0x0003e4000c10113c */
[----:B-1----:R-:W-:Y:S01]  /*21fb0*/  @!P0 IADD3 R4, P2, R2, UR8, RZ ;  /* 0x0000000802048c10 */ /* 0x002fe2000ff5e0ff */
[----:B------:R-:W-:Y:S02]  /*21fc0*/  @!P0 IMAD R7, R9, R17, RZ ;  /* 0x0000001109078224 */ /* 0x000fe400078e02ff */
[----:B------:R-:W4:Y:S01]  /*21fd0*/  LDL.LU R9, [R1+0x3f8] ;  /* 0x0003f80001097983 */ /* 0x000f220000300800 */
[----:B------:R-:W-:-:S05]  /*21fe0*/  @!P0 IADD3.X R5, R3, UR6, RZ, P2, !PT ;  /* 0x0000000603058c10 */ /* 0x000fca00097fe4ff */
[----:B------:R1:W-:Y:S02]  /*21ff0*/  @!P0 STG.E.U8 desc[UR60][R4.64+0x8], R7 ;  /* 0x0000080704008986 */ /* 0x0003e4000c10113c */
[----:B-1----:R-:W-:Y:S02]  /*22000*/  @!P1 IMAD R7, R8, R17, RZ ;  /* 0x0000001108079224 */ /* 0x002fe400078e02ff */
[----:B------:R-:W5:Y:S04]  /*22010*/  LDL.LU R8, [R1+0x3fc] ;  /* 0x0003fc0001087983 */ /* 0x000f680000300800 */
[----:B------:R-:W5:Y:S04]  /*22020*/  LDL.LU R233, [R1+0x3c0] ;  /* 0x0003c00001e97983 */ /* 0x000f680000300800 */
[----:B------:R-:W5:Y:S04]  /*22030*/  LDL.LU R232, [R1+0x3c4] ;  /* 0x0003c40001e87983 */ /* 0x000f680000300800 */
[----:B------:R-:W5:Y:S01]  /*22040*/  LDL.LU R23, [R1+0x3c8] ;  /* 0x0003c80001177983 */ /* 0x000f620000300800 */
[----:B------:R-:W-:-:S02]  /*22050*/  @!P1 IADD3 R4, P0, R2, UR8, RZ ;  /* 0x0000000802049c10 */ /* 0x000fc4000ff1e0ff */
[----:B------:R-:W-:Y:S01]  /*22060*/  ISETP.GE.AND P3, PT, R6, 0x101, PT ;  /* 0x000001010600780c */ /* 0x000fe20003f66270 */
[----:B------:R-:W5:Y:S01]  /*22070*/  LDL.LU R22, [R1+0x3cc] ;  /* 0x0003cc0001167983 */ /* 0x000f620000300800 */
[----:B------:R-:W-:Y:S02]  /*22080*/  @!P1 IADD3.X R5, R3, UR6, RZ, P0, !PT ;  /* 0x0000000603059c10 */ /* 0x000fe400087fe4ff */
[----:B------:R-:W-:-:S03]  /*22090*/  ISETP.LT.OR P0, PT, R0, 0x1, !P3 ;  /* 0x000000010000780c */ /* 0x000fc60005f01670 */
[----:B------:R1:W-:Y:S01]  /*220a0*/  @!P1 STG.E.U8 desc[UR60][R4.64+0x9], R7 ;  /* 0x0000090704009986 */ /* 0x0003e2000c10113c */
[----:B------:R-:W-:Y:S02]  /*220b0*/  IADD3 R2, P1, R2, UR14, RZ ;  /* 0x0000000e02027c10 */ /* 0x000fe4000ff3e0ff */
[----:B------:R-:W-:Y:S02]  /*220c0*/  ISETP.GE.AND P2, PT, R6, 0x109, PT ;  /* 0x000001090600780c */ /* 0x000fe40003f46270 */
[----:B------:R-:W-:-:S05]  /*220d0*/  IADD3.X R3, R3, UR9, RZ, P1, !PT ;  /* 0x0000000903037c10 */ /* 0x000fca0008ffe4ff */
[----:B-1----:R-:W-:-:S05]  /*220e0*/  @!P0 IMAD R4, R235, R17, RZ ;  /* 0x00000011eb048224 */ /* 0x002fca00078e02ff */
[----:B------:R1:W-:Y:S01]  /*220f0*/  @!P0 STG.E.U8 desc[UR60][R2.64], R4 ;  /* 0x0000000402008986 */ /* 0x0003e2000c10113c */
[----:B------:R-:W-:-:S13]  /*22100*/  ISETP.LT.OR P0, PT, R0, 0x1, !P2 ;  /* 0x000000010000780c */ /* 0x000fda0005701670 */
[----:B------:R-:W-:Y:S02]  /*22110*/  @!P0 IMAD R7, R21, R17, RZ ;  /* 0x0000001115078224 */ /* 0x000fe400078e02ff */
[----:B------:R-:W5:Y:S01]  /*22120*/  LDL.LU R21, [R1+0x3d0] ;  /* 0x0003d00001157983 */ /* 0x000f620000300800 */
[----:B------:R-:W-:-:S13]  /*22130*/  ISETP.LT.OR P1, PT, R0, 0x2, !P3 ;  /* 0x000000020000780c */ /* 0x000fda0005f21670 */
[----:B-1----:R-:W-:-:S05]  /*22140*/  @!P1 IMAD R4, R234, R17, RZ ;  /* 0x00000011ea049224 */ /* 0x002fca00078e02ff */
[----:B------:R1:W-:Y:S02]  /*22150*/  @!P1 STG.E.U8 desc[UR60][R2.64+0x1], R4 ;  /* 0x0000010402009986 */ /* 0x0003e4000c10113c */
[----:B-1----:R-:W-:-:S04]  /*22160*/  @!P0 IADD3 R4, P1, R2, UR8, RZ ;  /* 0x0000000802048c10 */ /* 0x002fc8000ff3e0ff */
[----:B------:R-:W-:-:S05]  /*22170*/  @!P0 IADD3.X R5, R3, UR6, RZ, P1, !PT ;  /* 0x0000000603058c10 */ /* 0x000fca0008ffe4ff */
[----:B------:R1:W-:Y:S01]  /*22180*/  @!P0 STG.E.U8 desc[UR60][R4.64], R7 ;  /* 0x0000000704008986 */ /* 0x0003e2000c10113c */
[----:B------:R-:W-:-:S13]  /*22190*/  ISETP.LT.OR P0, PT, R0, 0x2, !P2 ;  /* 0x000000020000780c */ /* 0x000fda0005701670 */
[----:B-1----:R-:W-:Y:S01]  /*221a0*/  @!P0 IADD3 R4, P1, R2, UR8, RZ ;  /* 0x0000000802048c10 */ /* 0x002fe2000ff3e0ff */
[----:B------:R-:W-:Y:S02]  /*221b0*/  @!P0 IMAD R7, R20, R17, RZ ;  /* 0x0000001114078224 */ /* 0x000fe400078e02ff */
[----:B------:R-:W5:Y:S01]  /*221c0*/  LDL.LU R20, [R1+0x3d4] ;  /* 0x0003d40001147983 */ /* 0x000f620000300800 */
[----:B------:R-:W-:-:S05]  /*221d0*/  @!P0 IADD3.X R5, R3, UR6, RZ, P1, !PT ;  /* 0x0000000603058c10 */ /* 0x000fca0008ffe4ff */
[----:B------:R2:W-:Y:S01]  /*221e0*/  @!P0 STG.E.U8 desc[UR60][R4.64+0x1], R7 ;  /* 0x0000010704008986 */ /* 0x0005e2000c10113c */
[----:B------:R-:W-:-:S13]  /*221f0*/  ISETP.LT.OR P0, PT, R0, 0x9, !P3 ;  /* 0x000000090000780c */ /* 0x000fda0005f01670 */
[----:B--2---:R-:W-:Y:S02]  /*22200*/  @!P0 IMAD R4, R15, R17, RZ ;  /* 0x000000110f048224 */ /* 0x004fe400078e02ff */
[----:B------:R-:W2:Y:S04]  /*22210*/  LDL.LU R15, [R1+0x3d8] ;  /* 0x0003d800010f7983 */ /* 0x000ea80000300800 */
[----:B------:R3:W-:Y:S01]  /*22220*/  @!P0 STG.E.U8 desc[UR60][R2.64+0x8], R4 ;  /* 0x0000080402008986 */ /* 0x0007e2000c10113c */
[----:B------:R-:W-:-:S13]  /*22230*/  ISETP.LT.OR P0, PT, R0, 0xa, !P3 ;  /* 0x0000000a0000780c */ /* 0x000fda0005f01670 */
[----:B---3--:R-:W-:Y:S02]  /*22240*/  @!P0 IMAD R4, R14, R17, RZ ;  /* 0x000000110e048224 */ /* 0x008fe400078e02ff */
[----:B------:R-:W3:Y:S04]  /*22250*/  LDL.LU R14, [R1+0x3dc] ;  /* 0x0003dc00010e7983 */ /* 0x000ee80000300800 */
[----:B------:R1:W-:Y:S01]  /*22260*/  @!P0 STG.E.U8 desc[UR60][R2.64+0x9], R4 ;  /* 0x0000090402008986 */ /* 0x0003e2000c10113c */
[----:B------:R-:W-:-:S03]  /*22270*/  ISETP.LT.OR P0, PT, R0, 0x9, !P2 ;  /* 0x000000090000780c */ /* 0x000fc60005701670 */
[----:B------:R-:W3:Y:S10]  /*22280*/  LDL.LU R235, [R1+0x3a0] ;  /* 0x0003a00001eb7983 */ /* 0x000ef40000300800 */
[----:B-1----:R-:W-:-:S04]  /*22290*/  @!P0 IADD3 R4, P1, R2, UR8, RZ ;  /* 0x0000000802048c10 */ /* 0x002fc8000ff3e0ff */
[----:B------:R-:W-:Y:S01]  /*222a0*/  @!P0 IADD3.X R5, R3, UR6, RZ, P1, !PT ;  /* 0x0000000603058c10 */ /* 0x000fe20008ffe4ff */
[----:B----4-:R-:W-:Y:S02]  /*222b0*/  @!P0 IMAD R7, R9, R17, RZ ;  /* 0x0000001109078224 */ /* 0x010fe400078e02ff */
[----:B------:R-:W4:Y:S04]  /*222c0*/  LDL.LU R9, [R1+0x3a4] ;  /* 0x0003a40001097983 */ /* 0x000f280000300800 */
[----:B------:R1:W-:Y:S01]  /*222d0*/  @!P0 STG.E.U8 desc[UR60][R4.64+0x8], R7 ;  /* 0x0000080704008986 */ /* 0x0003e2000c10113c */
[----:B------:R-:W-:-:S13]  /*222e0*/  ISETP.LT.OR P0, PT, R0, 0xa, !P2 ;  /* 0x0000000a0000780c */ /* 0x000fda0005701670 */
[----:B-1----:R-:W-:-:S04]  /*222f0*/  @!P0 IADD3 R4, P1, R2, UR8, RZ ;  /* 0x0000000802048c10 */ /* 0x002fc8000ff3e0ff */
[----:B------:R-:W-:Y:S01]  /*22300*/  @!P0 IADD3.X R5, R3, UR6, RZ, P1, !PT ;  /* 0x0000000603058c10 */ /* 0x000fe20008ffe4ff */
[----:B-----5:R-:W-:Y:S02]  /*22310*/  @!P0 IMAD R7, R8, R17, RZ ;  /* 0x0000001108078224 */ /* 0x020fe400078e02ff */
[----:B------:R-:W5:Y:S04]  /*22320*/  LDL.LU R8, [R1+0x3a8] ;  /* 0x0003a80001087983 */ /* 0x000f680000300800 */
[----:B------:R1:W-:Y:S01]  /*22330*/  @!P0 STG.E.U8 desc[UR60][R4.64+0x9], R7 ;  /* 0x0000090704008986 */ /* 0x0003e2000c10113c */
[----:B------:R-:W-:-:S03]  /*22340*/  IADD3 R2, P0, R2, UR14, RZ ;  /* 0x0000000e02027c10 */ /* 0x000fc6000ff1e0ff */
[----:B------:R-:W5:Y:S01]  /*22350*/  LDL.LU R234, [R1+0x3ac] ;  /* 0x0003ac0001ea7983 */ /* 0x000f620000300800 */
[----:B------:R-:W-:Y:S02]  /*22360*/  IADD3.X R3, R3, UR9, RZ, P0, !PT ;  /* 0x0000000903037c10 */ /* 0x000fe400087fe4ff */
[----:B------:R-:W-:-:S04]  /*22370*/  ISETP.GE.AND P0, PT, R6, 0x181, PT ;  /* 0x000001810600780c */ /* 0x000fc80003f06270 */
[----:B------:R-:W-:-:S13]  /*22380*/  ISETP.LT.OR P1, PT, R0, 0x1, !P0 ;  /* 0x000000010000780c */ /* 0x000fda0004721670 */
[----:B-1----:R-:W-:-:S05]  /*22390*/  @!P1 IMAD R4, R233, R17, RZ ;  /* 0x00000011e9049224 */ /* 0x002fca00078e02ff */
[----:B------:R1:W-:Y:S01]  /*223a0*/  @!P1 STG.E.U8 desc[UR60][R2.64], R4 ;  /* 0x0000000402009986 */ /* 0x0003e2000c10113c */
[----:B------:R-:W-:-:S13]  /*223b0*/  ISETP.LT.OR P1, PT, R0, 0x2, !P0 ;  /* 0x000000020000780c */ /* 0x000fda0004721670 */
[----:B-1----:R-:W-:-:S05]  /*223c0*/  @!P1 IMAD R4, R232, R17, RZ ;  /* 0x00000011e8049224 */ /* 0x002fca00078e02ff */
[----:B------:R1:W-:Y:S01]  /*223d0*/  @!P1 STG.E.U8 desc[UR60][R2.64+0x1], R4 ;  /* 0x0000010402009986 */ /* 0x0003e2000c10113c */
[----:B------:R-:W-:-:S04]  /*223e0*/  ISETP.GE.AND P1, PT, R6, 0x189, PT ;  /* 0x000001890600780c */ /* 0x000fc80003f26270 */
[----:B------:R-:W-:-:S13]  /*223f0*/  ISETP.LT.OR P3, PT, R0, 0x1, !P1 ;  /* 0x000000010000780c */ /* 0x000fda0004f61670 */
[----:B-1----:R-:W-:Y:S01]  /*22400*/  @!P3 IADD3 R4, P4, R2, UR8, RZ ;  /* 0x000000080204bc10 */ /* 0x002fe2000ff9e0ff */
[----:B------:R-:W-:Y:S02]  /*22410*/  @!P3 IMAD R7, R23, R17, RZ ;  /* 0x000000111707b224 */ /* 0x000fe400078e02ff */
[----:B------:R-:W5:Y:S01]  /*22420*/  LDL.LU R23, [R1+0x3b0] ;  /* 0x0003b00001177983 */ /* 0x000f620000300800 */
        /* <DEDUP_REMOVED lines=9> */
[----:B-1----:R-:W-:Y:S02]  /*224c0*/  @!P3 IMAD R4, R21, R17, RZ ;  /* 0x000000111504b224 */ /* 0x002fe400078e02ff */
[----:B------:R-:W5:Y:S04]  /*224d0*/  LDL.LU R21, [R1+0x3b8] ;  /* 0x0003b80001157983 */ /* 0x000f680000300800 */
[----:B------:R1:W-:Y:S01]  /*224e0*/  @!P3 STG.E.U8 desc[UR60][R2.64+0x8], R4 ;  /* 0x000008040200b986 */ /* 0x0003e2000c10113c */
[----:B------:R-:W-:-:S13]  /*224f0*/  ISETP.LT.OR P3, PT, R0, 0xa, !P0 ;  /* 0x0000000a0000780c */ /* 0x000fda0004761670 */
[----:B-1----:R-:W-:Y:S02]  /*22500*/  @!P3 IMAD R4, R20, R17, RZ ;  /* 0x000000111404b224 */ /* 0x002fe400078e02ff */
[----:B------:R-:W5:Y:S04]  /*22510*/  LDL.LU R20, [R1+0x3bc] ;  /* 0x0003bc0001147983 */ /* 0x000f680000300800 */
[----:B------:R1:W-:Y:S01]  /*22520*/  @!P3 STG.E.U8 desc[UR60][R2.64+0x9], R4 ;  /* 0x000009040200b986 */ /* 0x0003e2000c10113c */
[----:B------:R-:W-:-:S13]  /*22530*/  ISETP.LT.OR P3, PT, R0, 0x9, !P1 ;  /* 0x000000090000780c */ /* 0x000fda0004f61670 */
[----:B-1----:R-:W-:-:S04]  /*22540*/  @!P3 IADD3 R4, P4, R2, UR8, RZ ;  /* 0x000000080204bc10 */ /* 0x002fc8000ff9e0ff */
[----:B------:R-:W-:Y:S01]  /*22550*/  @!P3 IADD3.X R5, R3, UR6, RZ, P4, !PT ;  /* 0x000000060305bc10 */ /* 0x000fe2000a7fe4ff */
[----:B--2---:R-:W-:Y:S02]  /*22560*/  @!P3 IMAD R7, R15, R17, RZ ;  /* 0x000000110f07b224 */ /* 0x004fe400078e02ff */
[----:B------:R-:W2:Y:S04]  /*22570*/  LDL.LU R15, [R1+0x380] ;  /* 0x00038000010f7983 */ /* 0x000ea80000300800 */
[----:B------:R3:W-:Y:S01]  /*22580*/  @!P3 STG.E.U8 desc[UR60][R4.64+0x8], R7 ;  /* 0x000008070400b986 */ /* 0x0007e2000c10113c */
[----:B------:R-:W-:-:S13]  /*22590*/  ISETP.LT.OR P3, PT, R0, 0xa, !P1 ;  /* 0x0000000a0000780c */ /* 0x000fda0004f61670 */
[----:B------:R-:W-:Y:S01]  /*225a0*/  @!P3 IADD3 R2, P4, R2, UR8, RZ ;  /* 0x000000080202bc10 */ /* 0x000fe2000ff9e0ff */
[----:B---3--:R-:W-:Y:S02]  /*225b0*/  @!P3 IMAD R4, R14, R17, RZ ;  /* 0x000000110e04b224 */ /* 0x008fe400078e02ff */
[----:B------:R-:W3:Y:S01]  /*225c0*/  LDL.LU R14, [R1+0x384] ;  /* 0x00038400010e7983 */ /* 0x000ee20000300800 */
[----:B------:R-:W-:-:S03]  /*225d0*/  @!P3 IADD3.X R3, R3, UR6, RZ, P4, !PT ;  /* 0x000000060303bc10 */ /* 0x000fc6000a7fe4ff */
[----:B------:R-:W3:Y:S04]  /*225e0*/  LDL.LU R233, [R1+0x388] ;  /* 0x0003880001e97983 */ /* 0x000ee80000300800 */
[----:B------:R1:W-:Y:S01]  /*225f0*/  @!P3 STG.E.U8 desc[UR60][R2.64+0x9], R4 ;  /* 0x000009040200b986 */ /* 0x0003e2000c10113c */
[----:B------:R-:W-:Y:S02]  /*22600*/  ISETP.LT.OR P3, PT, R0, 0x11, !P5 ;  /* 0x000000110000780c */ /* 0x000fe40006f61670 */
[----:B------:R-:W-:Y:S01]  /*22610*/  ISETP.GE.AND P4, PT, R6, 0x9, PT ;  /* 0x000000090600780c */ /* 0x000fe20003f86270 */
[----:B------:R-:W3:Y:S10]  /*22620*/  LDL.LU R232, [R1+0x38c] ;  /* 0x00038c0001e87983 */ /* 0x000ef40000300800 */
[----:B-1----:R-:W-:-:S05]  /*22630*/  @!P3 IMAD R2, R235, R17, RZ ;  /* 0x00000011eb02b224 */ /* 0x002fca00078e02ff */
[----:B------:R4:W-:Y:S01]  /*22640*/  @!P3 STG.E.U8 desc[UR60][R10.64+0x10], R2 ;  /* 0x000010020a00b986 */ /* 0x0009e2000c10113c */
[----:B------:R-:W-:-:S13]  /*22650*/  ISETP.LT.OR P3, PT, R0, 0x12, !P5 ;  /* 0x000000120000780c */ /* 0x000fda0006f61670 */
[----:B----4-:R-:W-:-:S05]  /*22660*/  @!P3 IMAD R2, R9, R17, RZ ;  /* 0x000000110902b224 */ /* 0x010fca00078e02ff */
[----:B------:R5:W-:Y:S01]  /*22670*/  @!P3 STG.E.U8 desc[UR60][R10.64+0x11], R2 ;  /* 0x000011020a00b986 */ /* 0x000be2000c10113c */
[C---:B------:R-:W-:Y:S02]  /*22680*/  ISETP.LT.OR P3, PT, R0.reuse, 0x11, !P4 ;  /* 0x000000110000780c */ /* 0x040fe40006761670 */
[----:B------:R-:W-:Y:S01]  /*22690*/  ISETP.LT.OR P5, PT, R0, 0x11, !P6 ;  /* 0x000000110000780c */ /* 0x000fe200077a1670 */
[----:B------:R-:W-:-:S04]  /*226a0*/  IMAD.U32 R4, RZ, RZ, UR12 ;  /* 0x0000000cff047e24 */ /* 0x000fc8000f8e00ff */
[----:B------:R-:W-:-:S06]  /*226b0*/  IMAD.WIDE.U32 R4, R4, 0x78, R12 ;  /* 0x0000007804047825 */ /* 0x000fcc00078e000c */
[----:B-----5:R-:W-:Y:S02]  /*226c0*/  @!P3 IMAD R2, R8, R17, RZ ;  /* 0x000000110802b224 */ /* 0x020fe400078e02ff */
[----:B------:R-:W-:-:S03]  /*226d0*/  VIADD R5, R5, UR4 ;  /* 0x0000000405057c36 */ /* 0x000fc60008000000 */
[----:B------:R1:W-:Y:S01]  /*226e0*/  @!P3 STG.E.U8 desc[UR60][R12.64+0x10], R2 ;  /* 0x000010020c00b986 */ /* 0x0003e2000c10113c */
[----:B------:R-:W-:-:S04]  /*226f0*/  @!P5 IADD3 R8, P3, R4, UR8, RZ ;  /* 0x000000080408dc10 */ /* 0x000fc8000ff7e0ff */
[----:B------:R-:W-:Y:S02]  /*22700*/  @!P5 IADD3.X R9, R5, UR6, RZ, P3, !PT ;  /* 0x000000060509dc10 */ /* 0x000fe40009ffe4ff */
[----:B------:R-:W-:-:S13]  /*22710*/  ISETP.LT.OR P3, PT, R0, 0x12, !P4 ;  /* 0x000000120000780c */ /* 0x000fda0006761670 */
[----:B-1----:R-:W-:-:S05]  /*22720*/  @!P3 IMAD R2, R234, R17, RZ ;  /* 0x00000011ea02b224 */ /* 0x002fca00078e02ff */
[----:B------:R1:W-:Y:S01]  /*22730*/  @!P3 STG.E.U8 desc[UR60][R12.64+0x11], R2 ;  /* 0x000011020c00b986 */ /* 0x0003e2000c10113c */
[----:B------:R-:W-:-:S04]  /*22740*/  ISETP.GE.AND P3, PT, R6, 0x1, PT ;  /* 0x000000010600780c */ /* 0x000fc80003f66270 */
[----:B------:R-:W-:-:S13]  /*22750*/  ISETP.LT.OR P3, PT, R0, 0x19, !P3 ;  /* 0x000000190000780c */ /* 0x000fda0005f61670 */
[----:B-1----:R-:W-:Y:S02]  /*22760*/  @!P3 IMAD R2, R23, R17, RZ ;  /* 0x000000111702b224 */ /* 0x002fe400078e02ff */
[----:B------:R-:W4:Y:S04]  /*22770*/  LDL.LU R23, [R1+0x390] ;  /* 0x0003900001177983 */ /* 0x000f280000300800 */
[----:B------:R1:W-:Y:S01]  /*22780*/  @!P3 STG.E.U8 desc[UR60][R10.64+0x18], R2 ;  /* 0x000018020a00b986 */ /* 0x0003e2000c10113c */
[----:B------:R-:W-:-:S04]  /*22790*/  ISETP.GE.AND P3, PT, R6, 0x1, PT ;  /* 0x000000010600780c */ /* 0x000fc80003f66270 */
        /* <DEDUP_REMOVED lines=8> */
[C---:B------:R-:W-:Y:S02]  /*22820*/  ISETP.LT.OR P3, PT, R0.reuse, 0x1a, !P4 ;  /* 0x0000001a0000780c */ /* 0x040fe40006761670 */
[----:B------:R-:W-:-:S11]  /*22830*/  ISETP.LT.OR P4, PT, R0, 0x12, !P6 ;  /* 0x000000120000780c */ /* 0x000fd60007781670 */
[----:B-1----:R-:W-:Y:S02]  /*22840*/  @!P3 IMAD R2, R20, R17, RZ ;  /* 0x000000111402b224 */ /* 0x002fe400078e02ff */
[----:B------:R-:W5:Y:S04]  /*22850*/  LDL.LU R20, [R1+0x39c] ;  /* 0x00039c0001147983 */ /* 0x000f680000300800 */
[----:B------:R1:W-:Y:S04]  /*22860*/  @!P3 STG.E.U8 desc[UR60][R12.64+0x19], R2 ;  /* 0x000019020c00b986 */ /* 0x0003e8000c10113c */
[----:B------:R-:W5:Y:S01]  /*22870*/  LDL.LU R235, [R1+0x374] ;  /* 0x0003740001eb7983 */ /* 0x000f620000300800 */
[----:B-1----:R-:W-:-:S04]  /*22880*/  @!P4 IADD3 R2, P3, R4, UR8, RZ ;  /* 0x000000080402cc10 */ /* 0x002fc8000ff7e0ff */
[----:B------:R-:W-:Y:S02]  /*22890*/  @!P4 IADD3.X R3, R5, UR6, RZ, P3, !PT ;  /* 0x000000060503cc10 */ /* 0x000fe40009ffe4ff */
[----:B------:R-:W-:-:S04]  /*228a0*/  ISETP.GE.AND P3, PT, R6, 0x81, PT ;  /* 0x000000810600780c */ /* 0x000fc80003f66270 */
[----:B------:R-:W-:-:S13]  /*228b0*/  ISETP.LT.OR P3, PT, R0, 0x11, !P3 ;  /* 0x000000110000780c */ /* 0x000fda0005f61670 */
[----:B--2---:R-:W-:-:S05]  /*228c0*/  @!P3 IMAD R7, R15, R17, RZ ;  /* 0x000000110f07b224 */ /* 0x004fca00078e02ff */
[----:B------:R3:W-:Y:S01]  /*228d0*/  @!P3 STG.E.U8 desc[UR60][R4.64+0x10], R7 ;  /* 0x000010070400b986 */ /* 0x0007e2000c10113c */
[----:B------:R-:W-:-:S04]  /*228e0*/  ISETP.GE.AND P3, PT, R6, 0x81, PT ;  /* 0x000000810600780c */ /* 0x000fc80003f66270 */
[----:B------:R-:W-:-:S13]  /*228f0*/  ISETP.LT.OR P3, PT, R0, 0x12, !P3 ;  /* 0x000000120000780c */ /* 0x000fda0005f61670 */
[----:B---3--:R-:W-:-:S05]  /*22900*/  @!P3 IMAD R7, R14, R17, RZ ;  /* 0x000000110e07b224 */ /* 0x008fca00078e02ff */
[----:B------:R1:W-:Y:S01]  /*22910*/  @!P3 STG.E.U8 desc[UR60][R4.64+0x11], R7 ;  /* 0x000011070400b986 */ /* 0x0003e2000c10113c */
[----:B------:R-:W-:-:S13]  /*22920*/  ISETP.LT.OR P3, PT, R0, 0x19, !P6 ;  /* 0x000000190000780c */ /* 0x000fda0007761670 */
[----:B------:R-:W-:Y:S01]  /*22930*/  @!P3 IADD3 R14, P6, R4, UR8, RZ ;  /* 0x00000008040ebc10 */ /* 0x000fe2000ffde0ff */
[----:B-1----:R-:W-:-:S03]  /*22940*/  @!P5 IMAD R7, R233, R17, RZ ;  /* 0x00000011e907d224 */ /* 0x002fc600078e02ff */
[----:B------:R-:W-:Y:S02]  /*22950*/  @!P3 IADD3.X R15, R5, UR6, RZ, P6, !PT ;  /* 0x00000006050fbc10 */ /* 0x000fe4000b7fe4ff */
[----:B------:R-:W-:Y:S01]  /*22960*/  ISETP.GE.AND P6, PT, R6, 0x89, PT ;  /* 0x000000890600780c */ /* 0x000fe20003fc6270 */
[----:B------:R1:W-:Y:S03]  /*22970*/  @!P5 STG.E.U8 desc[UR60][R8.64+0x10], R7 ;  /* 0x000010070800d986 */ /* 0x0003e6000c10113c */
[----:B------:R-:W-:Y:S01]  /*22980*/  ISETP.LT.OR P5, PT, R0, 0x1a, !P6 ;  /* 0x0000001a0000780c */ /* 0x000fe200077a1670 */
[----:B-1----:R-:W-:-:S12]  /*22990*/  @!P4 IMAD R7, R232, R17, RZ ;  /* 0x00000011e807c224 */ /* 0x002fd800078e02ff */
[----:B------:R-:W-:-:S04]  /*229a0*/  @!P5 IADD3 R8, P6, R4, UR8, RZ ;  /* 0x000000080408dc10 */ /* 0x000fc8000ffde0ff */
[----:B------:R-:W-:Y:S02]  /*229b0*/  @!P5 IADD3.X R9, R5, UR6, RZ, P6, !PT ;  /* 0x000000060509dc10 */ /* 0x000fe4000b7fe4ff */
[----:B------:R-:W-:Y:S01]  /*229c0*/  ISETP.GE.AND P6, PT, R6, 0x81, PT ;  /* 0x000000810600780c */ /* 0x000fe20003fc6270 */
[----:B------:R1:W-:Y:S03]  /*229d0*/  @!P4 STG.E.U8 desc[UR60][R2.64+0x11], R7 ;  /* 0x000011070200c986 */ /* 0x0003e6000c10113c */
[----:B------:R-:W-:-:S13]  /*229e0*/  ISETP.LT.OR P4, PT, R0, 0x19, !P6 ;  /* 0x000000190000780c */ /* 0x000fda0007781670 */
[----:B-1----:R-:W-:Y:S02]  /*229f0*/  @!P4 IMAD.MOV.U32 R2, RZ, RZ, R4 ;  /* 0x000000ffff02c224 */ /* 0x002fe400078e0004 */
[----:B------:R-:W-:Y:S02]  /*22a00*/  @!P4 IMAD.MOV.U32 R3, RZ, RZ, R5 ;  /* 0x000000ffff03c224 */ /* 0x000fe400078e0005 */
[----:B----4-:R-:W-:-:S05]  /*22a10*/  @!P4 IMAD R7, R23, R17, RZ ;  /* 0x000000111707c224 */ /* 0x010fca00078e02ff */
[----:B------:R1:W-:Y:S01]  /*22a20*/  @!P4 STG.E.U8 desc[UR60][R2.64+0x18], R7 ;  /* 0x000018070200c986 */ /* 0x0003e2000c10113c */
[----:B------:R-:W-:-:S13]  /*22a30*/  ISETP.LT.OR P4, PT, R0, 0x1a, !P6 ;  /* 0x0000001a0000780c */ /* 0x000fda0007781670 */
[----:B-1----:R-:W-:Y:S02]  /*22a40*/  @!P4 IMAD.MOV.U32 R2, RZ, RZ, R4 ;  /* 0x000000ffff02c224 */ /* 0x002fe400078e0004 */
[----:B------:R-:W-:Y:S02]  /*22a50*/  @!P4 IMAD.MOV.U32 R3, RZ, RZ, R5 ;  /* 0x000000ffff03c224 */ /* 0x000fe400078e0005 */
[----:B-----5:R-:W-:-:S05]  /*22a60*/  @!P4 IMAD R7, R22, R17, RZ ;  /* 0x000000111607c224 */ /* 0x020fca00078e02ff */
[----:B------:R1:W-:Y:S02]  /*22a70*/  @!P4 STG.E.U8 desc[UR60][R2.64+0x19], R7 ;  /* 0x000019070200c986 */ /* 0x0003e4000c10113c */
[----:B-1----:R-:W-:-:S05]  /*22a80*/  @!P3 IMAD R7, R21, R17, RZ ;  /* 0x000000111507b224 */ /* 0x002fca00078e02ff */
[----:B------:R1:W-:Y:S04]  /*22a90*/  @!P3 STG.E.U8 desc[UR60][R14.64+0x18], R7 ;  /* 0x000018070e00b986 */ /* 0x0003e8000c10113c */
[----:B-1----:R-:W2:Y:S04]  /*22aa0*/  LDL.LU R14, [R1+0x360] ;  /* 0x00036000010e7983 */ /* 0x002ea80000300800 */
[----:B------:R-:W3:Y:S01]  /*22ab0*/  LDL.LU R15, [R1+0x364] ;  /* 0x00036400010f7983 */ /* 0x000ee20000300800 */
[----:B------:R-:W-:Y:S02]  /*22ac0*/  ISETP.GE.AND P6, PT, R6, 0x89, PT ;  /* 0x000000890600780c */ /* 0x000fe40003fc6270 */
[----:B------:R-:W-:Y:S01]  /*22ad0*/  IADD3 R2, P4, R4, UR14, RZ ;  /* 0x0000000e04027c10 */ /* 0x000fe2000ff9e0ff */
[----:B------:R-:W-:Y:S01]  /*22ae0*/  @!P5 IMAD R7, R20, R17, RZ ;  /* 0x000000111407d224 */ /* 0x000fe200078e02ff */
[----:B------:R-:W-:Y:S01]  /*22af0*/  ISETP.LT.OR P3, PT, R0, 0x21, !P6 ;  /* 0x000000210000780c */ /* 0x000fe20007761670 */
[----:B------:R-:W4:Y:S01]  /*22b00*/  LDL.LU R234, [R1+0x378] ;  /* 0x0003780001ea7983 */ /* 0x000f220000300800 */
[----:B------:R-:W-:-:S02]  /*22b10*/  IADD3.X R3, R5, UR9, RZ, P4, !PT ;  /* 0x0000000905037c10 */ /* 0x000fc4000a7fe4ff */
[----:B------:R-:W-:Y:S01]  /*22b20*/  ISETP.GE.AND P6, PT, R6, 0x101, PT ;  /* 0x000001010600780c */ /* 0x000fe20003fc6270 */
[----:B------:R2:W-:Y:S04]  /*22b30*/  @!P5 STG.E.U8 desc[UR60][R8.64+0x19], R7 ;  /* 0x000019070800d986 */ /* 0x0005e8000c10113c */
[----:B------:R-:W5:Y:S04]  /*22b40*/  LDL.LU R22, [R1+0x37c] ;  /* 0x00037c0001167983 */ /* 0x000f680000300800 */
[----:B------:R-:W-:Y:S01]  /*22b50*/  @!P3 IADD3 R232, P4, R4, UR8, RZ ;  /* 0x0000000804e8bc10 */ /* 0x000fe2000ff9e0ff */
[----:B------:R-:W5:Y:S03]  /*22b60*/  LDL.LU R21, [R1+0x340] ;  /* 0x0003400001157983 */ /* 0x000f660000300800 */
[----:B------:R-:W-:Y:S01]  /*22b70*/  @!P3 IADD3.X R233, R5, UR6, RZ, P4, !PT ;  /* 0x0000000605e9bc10 */ /* 0x000fe2000a7fe4ff */
[----:B------:R-:W5:Y:S01]  /*22b80*/  LDL.LU R20, [R1+0x344] ;  /* 0x0003440001147983 */ /* 0x000f620000300800 */
[----:B------:R-:W-:-:S03]  /*22b90*/  ISETP.LT.OR P4, PT, R0, 0x11, !P6 ;  /* 0x000000110000780c */ /* 0x000fc60007781670 */
[----:B------:R-:W5:Y:S10]  /*22ba0*/  LDL.LU R23, [R1+0x348] ;  /* 0x0003480001177983 */ /* 0x000f740000300800 */
[----:B--2---:R-:W-:-:S05]  /*22bb0*/  @!P4 IMAD R7, R14, R17, RZ ;  /* 0x000000110e07c224 */ /* 0x004fca00078e02ff */
[----:B------:R3:W-:Y:S01]  /*22bc0*/  @!P4 STG.E.U8 desc[UR60][R2.64+0x10], R7 ;  /* 0x000010070200c986 */ /* 0x0007e2000c10113c */
[----:B------:R-:W-:-:S13]  /*22bd0*/  ISETP.LT.OR P4, PT, R0, 0x12, !P6 ;  /* 0x000000120000780c */ /* 0x000fda0007781670 */
[----:B---3--:R-:W-:-:S05]  /*22be0*/  @!P4 IMAD R7, R15, R17, RZ ;  /* 0x000000110f07c224 */ /* 0x008fca00078e02ff */
[----:B------:R1:W-:Y:S04]  /*22bf0*/  @!P4 STG.E.U8 desc[UR60][R2.64+0x11], R7 ;  /* 0x000011070200c986 */ /* 0x0003e8000c10113c */
[----:B-1----:R-:W2:Y:S01]  /*22c00*/  LDL.LU R7, [R1+0x368] ;  /* 0x0003680001077983 */ /* 0x002ea20000300800 */
[----:B------:R-:W-:-:S13]  /*22c10*/  ISETP.LT.OR P4, PT, R0, 0x11, !P2 ;  /* 0x000000110000780c */ /* 0x000fda0005781670 */
[----:B------:R-:W-:-:S04]  /*22c20*/  @!P4 IADD3 R14, P5, R2, UR8, RZ ;  /* 0x00000008020ecc10 */ /* 0x000fc8000ffbe0ff */
[----:B------:R-:W-:Y:S02]  /*22c30*/  @!P4 IADD3.X R15, R3, UR6, RZ, P5, !PT ;  /* 0x00000006030fcc10 */ /* 0x000fe4000affe4ff */
[----:B------:R-:W-:Y:S01]  /*22c40*/  ISETP.LT.OR P5, PT, R0, 0x12, !P2 ;  /* 0x000000120000780c */ /* 0x000fe200057a1670 */
[----:B--2---:R-:W-:-:S05]  /*22c50*/  @!P4 IMAD R7, R7, R17, RZ ;  /* 0x000000110707c224 */ /* 0x004fca00078e02ff */
[----:B------:R1:W-:Y:S04]  /*22c60*/  @!P4 STG.E.U8 desc[UR60][R14.64+0x10], R7 ;  /* 0x000010070e00c986 */ /* 0x0003e8000c10113c */
[----:B-1----:R-:W2:Y:S04]  /*22c70*/  LDL.LU R14, [R1+0x36c] ;  /* 0x00036c00010e7983 */ /* 0x002ea80000300800 */
[----:B------:R-:W3:Y:S01]  /*22c80*/  LDL.LU R15, [R1+0x370] ;  /* 0x00037000010f7983 */ /* 0x000ee20000300800 */
[----:B------:R-:W-:-:S04]  /*22c90*/  @!P5 IADD3 R8, P6, R2, UR8, RZ ;  /* 0x000000080208dc10 */ /* 0x000fc8000ffde0ff */
[----:B------:R-:W-:Y:S02]  /*22ca0*/  @!P5 IADD3.X R9, R3, UR6, RZ, P6, !PT ;  /* 0x000000060309dc10 */ /* 0x000fe4000b7fe4ff */
[----:B------:R-:W-:-:S04]  /*22cb0*/  ISETP.GE.AND P6, PT, R6, 0x101, PT ;  /* 0x000001010600780c */ /* 0x000fc80003fc6270 */
[----:B------:R-:W-:Y:S01]  /*22cc0*/  ISETP.LT.OR P4, PT, R0, 0x19, !P6 ;  /* 0x000000190000780c */ /* 0x000fe20007781670 */
[----:B--2---:R-:W-:-:S05]  /*22cd0*/  @!P5 IMAD R7, R14, R17, RZ ;  /* 0x000000110e07d224 */ /* 0x004fca00078e02ff */
[----:B------:R3:W-:Y:S07]  /*22ce0*/  @!P5 STG.E.U8 desc[UR60][R8.64+0x11], R7 ;  /* 0x000011070800d986 */ /* 0x0007ee000c10113c */
[----:B---3--:R-:W-:-:S05]  /*22cf0*/  @!P4 IMAD R7, R15, R17, RZ ;  /* 0x000000110f07c224 */ /* 0x008fca00078e02ff */
[----:B------:R1:W-:Y:S01]  /*22d00*/  @!P4 STG.E.U8 desc[UR60][R2.64+0x18], R7 ;  /* 0x000018070200c986 */ /* 0x0003e2000c10113c */
[----:B------:R-:W-:-:S13]  /*22d10*/  ISETP.LT.OR P4, PT, R0, 0x1a, !P6 ;  /* 0x0000001a0000780c */ /* 0x000fda0007781670 */
[----:B-1----:R-:W-:Y:S02]  /*22d20*/  @!P4 IMAD R7, R235, R17, RZ ;  /* 0x00000011eb07c224 */ /* 0x002fe400078e02ff */
[----:B------:R-:W2:Y:S04]  /*22d30*/  LDL.LU R235, [R1+0x338] ;  /* 0x0003380001eb7983 */ /* 0x000ea80000300800 */
[----:B------:R4:W-:Y:S01]  /*22d40*/  @!P4 STG.E.U8 desc[UR60][R2.64+0x19], R7 ;  /* 0x000019070200c986 */ /* 0x0009e2000c10113c */
[----:B------:R-:W-:-:S13]  /*22d50*/  ISETP.LT.OR P4, PT, R0, 0x19, !P2 ;  /* 0x000000190000780c */ /* 0x000fda0005781670 */
[----:B------:R-:W-:Y:S01]  /*22d60*/  @!P4 IADD3 R8, P5, R2, UR8, RZ ;  /* 0x000000080208cc10 */ /* 0x000fe2000ffbe0ff */
[----:B----4-:R-:W-:Y:S02]  /*22d70*/  @!P4 IMAD R7, R234, R17, RZ ;  /* 0x00000011ea07c224 */ /* 0x010fe400078e02ff */
[----:B------:R-:W3:Y:S01]  /*22d80*/  LDL.LU R234, [R1+0x33c] ;  /* 0x00033c0001ea7983 */ /* 0x000ee20000300800 */
[----:B------:R-:W-:Y:S02]  /*22d90*/  @!P4 IADD3.X R9, R3, UR6, RZ, P5, !PT ;  /* 0x000000060309cc10 */ /* 0x000fe4000affe4ff */
[----:B------:R-:W-:-:S03]  /*22da0*/  ISETP.LT.OR P5, PT, R0, 0x1a, !P2 ;  /* 0x0000001a0000780c */ /* 0x000fc600057a1670 */
[----:B------:R1:W-:Y:S02]  /*22db0*/  @!P4 STG.E.U8 desc[UR60][R8.64+0x18], R7 ;  /* 0x000018070800c986 */ /* 0x0003e4000c10113c */
[----:B-1----:R-:W-:-:S04]  /*22dc0*/  IADD3 R8, P4, R2, UR14, RZ ;  /* 0x0000000e02087c10 */ /* 0x002fc8000ff9e0ff */
[----:B------:R-:W-:Y:S02]  /*22dd0*/  IADD3.X R9, R3, UR9, RZ, P4, !PT ;  /* 0x0000000903097c10 */ /* 0x000fe4000a7fe4ff */
[----:B------:R-:W-:Y:S02]  /*22de0*/  ISETP.LT.OR P4, PT, R0, 0x11, !P0 ;  /* 0x000000110000780c */ /* 0x000fe40004781670 */
[----:B------:R-:W-:Y:S01]  /*22df0*/  @!P5 IADD3 R14, P6, R2, UR8, RZ ;  /* 0x00000008020edc10 */ /* 0x000fe2000ffde0ff */
[----:B-----5:R-:W-:-:S03]  /*22e00*/  @!P5 IMAD R7, R22, R17, RZ ;  /* 0x000000111607d224 */ /* 0x020fc600078e02ff */
[----:B------:R-:W-:-:S05]  /*22e10*/  @!P5 IADD3.X R15, R3, UR6, RZ, P6, !PT ;  /* 0x00000006030fdc10 */ /* 0x000fca000b7fe4ff */
[----:B------:R1:W-:Y:S02]  /*22e20*/  @!P5 STG.E.U8 desc[UR60][R14.64+0x19], R7 ;  /* 0x000019070e00d986 */ /* 0x0003e4000c10113c */
[----:B-1----:R-:W-:-:S05]  /*22e30*/  @!P4 IMAD R7, R21, R17, RZ ;  /* 0x000000111507c224 */ /* 0x002fca00078e02ff */
[----:B------:R1:W-:Y:S01]  /*22e40*/  @!P4 STG.E.U8 desc[UR60][R8.64+0x10], R7 ;  /* 0x000010070800c986 */ /* 0x0003e2000c10113c */
[----:B------:R-:W-:-:S13]  /*22e50*/  ISETP.LT.OR P4, PT, R0, 0x12, !P0 ;  /* 0x000000120000780c */ /* 0x000fda0004781670 */
[----:B-1----:R-:W-:-:S05]  /*22e60*/  @!P4 IMAD R7, R20, R17, RZ ;  /* 0x000000111407c224 */ /* 0x002fca00078e02ff */
[----:B------:R1:W-:Y:S02]  /*22e70*/  @!P4 STG.E.U8 desc[UR60][R8.64+0x11], R7 ;  /* 0x000011070800c986 */ /* 0x0003e4000c10113c */
[----:B-1----:R-:W-:-:S04]  /*22e80*/  IADD3 R7, P4, R2, UR14, RZ ;  /* 0x0000000e02077c10 */ /* 0x002fc8000ff9e0ff */
[----:B------:R-:W-:Y:S02]  /*22e90*/  IADD3.X R22, R3, UR9, RZ, P4, !PT ;  /* 0x0000000903167c10 */ /* 0x000fe4000a7fe4ff */
[----:B------:R-:W-:-:S13]  /*22ea0*/  ISETP.LT.OR P4, PT, R0, 0x11, !P1 ;  /* 0x000000110000780c */ /* 0x000fda0004f81670 */
[----:B------:R-:W-:Y:S01]  /*22eb0*/  @!P4 IADD3 R20, P5, R8, UR8, RZ ;  /* 0x000000080814cc10 */ /* 0x000fe2000ffbe0ff */
[----:B------:R-:W-:-:S03]  /*22ec0*/  @!P4 IMAD R23, R23, R17, RZ ;  /* 0x000000111717c224 */ /* 0x000fc600078e02ff */
[----:B------:R-:W-:-:S05]  /*22ed0*/  @!P4 IADD3.X R21, R9, UR6, RZ, P5, !PT ;  /* 0x000000060915cc10 */ /* 0x000fca000affe4ff */
[----:B------:R1:W-:Y:S04]  /*22ee0*/  @!P4 STG.E.U8 desc[UR60][R20.64+0x10], R23 ;  /* 0x000010171400c986 */ /* 0x0003e8000c10113c */
[----:B-1----:R-:W4:Y:S01]  /*22ef0*/  LDL.LU R20, [R1+0x34c] ;  /* 0x00034c0001147983 */ /* 0x002f220000300800 */
[----:B------:R-:W-:-:S03]  /*22f00*/  ISETP.LT.OR P5, PT, R0, 0x12, !P1 ;  /* 0x000000120000780c */ /* 0x000fc60004fa1670 */
[----:B------:R-:W5:Y:S04]  /*22f10*/  LDL.LU R21, [R1+0x354] ;  /* 0x0003540001157983 */ /* 0x000f680000300800 */
[----:B------:R-:W2:Y:S06]  /*22f20*/  LDL.LU R23, [R1+0x334] ;  /* 0x0003340001177983 */ /* 0x000eac0000300800 */
[----:B------:R-:W-:-:S04]  /*22f30*/  @!P5 IADD3 R14, P6, R7, UR8, RZ ;  /* 0x00000008070edc10 */ /* 0x000fc8000ffde0ff */
[----:B------:R-:W-:Y:S01]  /*22f40*/  @!P5 IADD3.X R15, R22, UR6, RZ, P6, !PT ;  /* 0x00000006160fdc10 */ /* 0x000fe2000b7fe4ff */
[----:B----4-:R-:W-:-:S05]  /*22f50*/  @!P5 IMAD R20, R20, R17, RZ ;  /* 0x000000111414d224 */ /* 0x010fca00078e02ff */
[----:B------:R1:W-:Y:S04]  /*22f60*/  @!P5 STG.E.U8 desc[UR60][R14.64+0x11], R20 ;  /* 0x000011140e00d986 */ /* 0x0003e8000c10113c */
[----:B-1----:R-:W4:Y:S01]  /*22f70*/  LDL.LU R15, [R1+0x350] ;  /* 0x00035000010f7983 */ /* 0x002f220000300800 */
[----:B------:R-:W-:-:S13]  /*22f80*/  ISETP.LT.OR P4, PT, R0, 0x19, !P0 ;  /* 0x000000190000780c */ /* 0x000fda0004781670 */
[----:B----4-:R-:W-:-:S05]  /*22f90*/  @!P4 IMAD R14, R15, R17, RZ ;  /* 0x000000110f0ec224 */ /* 0x010fca00078e02ff */
[----:B------:R5:W-:Y:S01]  /*22fa0*/  @!P4 STG.E.U8 desc[UR60][R8.64+0x18], R14 ;  /* 0x0000180e0800c986 */ /* 0x000be2000c10113c */
[----:B------:R-:W-:-:S13]  /*22fb0*/  ISETP.LT.OR P4, PT, R0, 0x1a, !P0 ;  /* 0x0000001a0000780c */ /* 0x000fda0004781670 */
[----:B-----5:R-:W-:-:S05]  /*22fc0*/  @!P4 IMAD R14, R21, R17, RZ ;  /* 0x00000011150ec224 */ /* 0x020fca00078e02ff */
[----:B------:R1:W-:Y:S01]  /*22fd0*/  @!P4 STG.E.U8 desc[UR60][R8.64+0x19], R14 ;  /* 0x0000190e0800c986 */ /* 0x0003e2000c10113c */
[----:B------:R-:W-:-:S13]  /*22fe0*/  ISETP.LT.OR P4, PT, R0, 0x19, !P1 ;  /* 0x000000190000780c */ /* 0x000fda0004f81670 */
[----:B------:R-:W-:-:S04]  /*22ff0*/  @!P4 IADD3 R20, P5, R8, UR8, RZ ;  /* 0x000000080814cc10 */ /* 0x000fc8000ffbe0ff */
[----:B------:R-:W-:Y:S02]  /*23000*/  @!P4 IADD3.X R21, R9, UR6, RZ, P5, !PT ;  /* 0x000000060915cc10 */ /* 0x000fe4000affe4ff */
[----:B------:R-:W-:-:S13]  /*23010*/  ISETP.LT.OR P5, PT, R0, 0x1a, !P1 ;  /* 0x0000001a0000780c */ /* 0x000fda0004fa1670 */
[----:B-1----:R-:W-:Y:S02]  /*23020*/  @!P5 IADD3 R14, P6, R7, UR8, RZ ;  /* 0x00000008070edc10 */ /* 0x002fe4000ffde0ff */
[----:B------:R-:W4:Y:S02]  /*23030*/  LDL.LU R7, [R1+0x358] ;  /* 0x0003580001077983 */ /* 0x000f240000300800 */
[----:B------:R-:W-:Y:S02]  /*23040*/  @!P5 IADD3.X R15, R22, UR6, RZ, P6, !PT ;  /* 0x00000006160fdc10 */ /* 0x000fe4000b7fe4ff */
[----:B------:R-:W5:Y:S01]  /*23050*/  LDL.LU R22, [R1+0x330] ;  /* 0x0003300001167983 */ /* 0x000f620000300800 */
[----:B----4-:R-:W-:-:S05]  /*23060*/  @!P4 IMAD R7, R7, R17, RZ ;  /* 0x000000110707c224 */ /* 0x010fca00078e02ff */
[----:B------:R1:W-:Y:S04]  /*23070*/  @!P4 STG.E.U8 desc[UR60][R20.64+0x18], R7 ;  /* 0x000018071400c986 */ /* 0x0003e8000c10113c */
[----:B-1----:R-:W4:Y:S04]  /*23080*/  LDL.LU R21, [R1+0x35c] ;  /* 0x00035c0001157983 */ /* 0x002f280000300800 */
[----:B------:R-:W3:Y:S01]  /*23090*/  LDL.LU R20, [R1+0x300] ;  /* 0x0003000001147983 */ /* 0x000ee20000300800 */
[----:B------:R-:W-:Y:S01]  /*230a0*/  ISETP.GE.AND P6, PT, R6, 0x1, PT ;  /* 0x000000010600780c */ /* 0x000fe20003fc6270 */
[----:B----4-:R-:W-:-:S02]  /*230b0*/  @!P5 IMAD R7, R21, R17, RZ ;  /* 0x000000111507d224 */ /* 0x010fc400078e02ff */
[----:B------:R-:W4:Y:S04]  /*230c0*/  LDL.LU R21, [R1+0x304] ;  /* 0x0003040001157983 */ /* 0x000f280000300800 */
[----:B------:R1:W-:Y:S04]  /*230d0*/  @!P5 STG.E.U8 desc[UR60][R14.64+0x19], R7 ;  /* 0x000019070e00d986 */ /* 0x0003e8000c10113c */
[----:B-1----:R-:W2:Y:S01]  /*230e0*/  LDL.LU R7, [R1+0x320] ;  /* 0x0003200001077983 */ /* 0x002ea20000300800 */
[----:B------:R-:W-:-:S03]  /*230f0*/  ISETP.LT.OR P4, PT, R0, 0x21, !P6 ;  /* 0x000000210000780c */ /* 0x000fc60007781670 */
[----:B------:R-:W5:Y:S04]  /*23100*/  LDL.LU R14, [R1+0x32c] ;  /* 0x00032c00010e7983 */ /* 0x000f680000300800 */
[----:B------:R-:W4:Y:S06]  /*23110*/  LDL.LU R15, [R1+0x308] ;  /* 0x00030800010f7983 */ /* 0x000f2c0000300800 */
[----:B--2---:R-:W-:-:S05]  /*23120*/  @!P4 IMAD R7, R7, R17, RZ ;  /* 0x000000110707c224 */ /* 0x004fca00078e02ff */
[----:B------:R1:W-:Y:S04]  /*23130*/  @!P4 STG.E.U8 desc[UR60][R10.64+0x20], R7 ;  /* 0x000020070a00c986 */ /* 0x0003e8000c10113c */
[----:B-1----:R-:W2:Y:S01]  /*23140*/  LDL.LU R7, [R1+0x324] ;  /* 0x0003240001077983 */ /* 0x002ea20000300800 */
[----:B------:R-:W-:Y:S02]  /*23150*/  ISETP.LT.OR P4, PT, R0, 0x22, !P6 ;  /* 0x000000220000780c */ /* 0x000fe40007781670 */
[----:B------:R-:W-:-:S11]  /*23160*/  ISETP.GE.AND P5, PT, R6, 0x9, PT ;  /* 0x000000090600780c */ /* 0x000fd60003fa6270 */
[----:B--2---:R-:W-:-:S05]  /*23170*/  @!P4 IMAD R7, R7, R17, RZ ;  /* 0x000000110707c224 */ /* 0x004fca00078e02ff */
[----:B------:R1:W-:Y:S04]  /*23180*/  @!P4 STG.E.U8 desc[UR60][R10.64+0x21], R7 ;  /* 0x000021070a00c986 */ /* 0x0003e8000c10113c */
[----:B-1----:R-:W2:Y:S01]  /*23190*/  LDL.LU R7, [R1+0x328] ;  /* 0x0003280001077983 */ /* 0x002ea20000300800 */
[----:B------:R-:W-:-:S13]  /*231a0*/  ISETP.LT.OR P4, PT, R0, 0x21, !P5 ;  /* 0x000000210000780c */ /* 0x000fda0006f81670 */
[----:B--2---:R-:W-:-:S05]  /*231b0*/  @!P4 IMAD R7, R7, R17, RZ ;  /* 0x000000110707c224 */ /* 0x004fca00078e02ff */
[----:B------:R5:W-:Y:S01]  /*231c0*/  @!P4 STG.E.U8 desc[UR60][R12.64+0x20], R7 ;  /* 0x000020070c00c986 */ /* 0x000be2000c10113c */
[----:B------:R-:W-:-:S13]  /*231d0*/  ISETP.LT.OR P4, PT, R0, 0x22, !P5 ;  /* 0x000000220000780c */ /* 0x000fda0006f81670 */
[----:B-----5:R-:W-:-:S05]  /*231e0*/  @!P4 IMAD R7, R14, R17, RZ ;  /* 0x000000110e07c224 */ /* 0x020fca00078e02ff */
[----:B------:R1:W-:Y:S01]  /*231f0*/  @!P4 STG.E.U8 desc[UR60][R12.64+0x21], R7 ;  /* 0x000021070c00c986 */ /* 0x0003e2000c10113c */
[----:B------:R-:W-:-:S13]  /*23200*/  ISETP.LT.OR P4, PT, R0, 0x29, !P6 ;  /* 0x000000290000780c */ /* 0x000fda0007781670 */
[----:B-1----:R-:W-:-:S05]  /*23210*/  @!P4 IMAD R7, R22, R17, RZ ;  /* 0x000000111607c224 */ /* 0x002fca00078e02ff */
[----:B------:R1:W-:Y:S01]  /*23220*/  @!P4 STG.E.U8 desc[UR60][R10.64+0x28], R7 ;  /* 0x000028070a00c986 */ /* 0x0003e2000c10113c */
[----:B------:R-:W-:-:S13]  /*23230*/  ISETP.LT.OR P4, PT, R0, 0x2a, !P6 ;  /* 0x0000002a0000780c */ /* 0x000fda0007781670 */
[----:B-1----:R-:W-:-:S05]  /*23240*/  @!P4 IMAD R7, R23, R17, RZ ;  /* 0x000000111707c224 */ /* 0x002fca00078e02ff */
[----:B------:R1:W-:Y:S01]  /*23250*/  @!P4 STG.E.U8 desc[UR60][R10.64+0x29], R7 ;  /* 0x000029070a00c986 */ /* 0x0003e2000c10113c */
[----:B------:R-:W-:Y:S02]  /*23260*/  ISETP.LT.OR P4, PT, R0, 0x29, !P5 ;  /* 0x000000290000780c */ /* 0x000fe40006f81670 */
[----:B------:R-:W-:-:S11]  /*23270*/  ISETP.GE.AND P6, PT, R6, 0x89, PT ;  /* 0x000000890600780c */ /* 0x000fd60003fc6270 */
[----:B-1----:R-:W-:Y:S02]  /*23280*/  @!P4 IMAD R7, R235, R17, RZ ;  /* 0x00000011eb07c224 */ /* 0x002fe400078e02ff */
[----:B------:R-:W2:Y:S04]  /*23290*/  LDL.LU R235, [R1+0x318] ;  /* 0x0003180001eb7983 */ /* 0x000ea80000300800 */
[----:B------:R3:W-:Y:S01]  /*232a0*/  @!P4 STG.E.U8 desc[UR60][R12.64+0x28], R7 ;  /* 0x000028070c00c986 */ /* 0x0007e2000c10113c */
[C---:B------:R-:W-:Y:S02]  /*232b0*/  ISETP.LT.OR P4, PT, R0.reuse, 0x2a, !P5 ;  /* 0x0000002a0000780c */ /* 0x040fe40006f81670 */
[----:B------:R-:W-:-:S11]  /*232c0*/  ISETP.LT.OR P5, PT, R0, 0x22, !P6 ;  /* 0x000000220000780c */ /* 0x000fd600077a1670 */
[----:B---3--:R-:W-:Y:S02]  /*232d0*/  @!P4 IMAD R7, R234, R17, RZ ;  /* 0x00000011ea07c224 */ /* 0x008fe400078e02ff */
[----:B------:R-:W3:Y:S04]  /*232e0*/  LDL.LU R234, [R1+0x31c] ;  /* 0x00031c0001ea7983 */ /* 0x000ee80000300800 */
[----:B------:R1:W-:Y:S01]  /*232f0*/  @!P4 STG.E.U8 desc[UR60][R12.64+0x29], R7 ;  /* 0x000029070c00c986 */ /* 0x0003e2000c10113c */
[----:B------:R-:W-:-:S04]  /*23300*/  @!P5 IADD3 R22, P4, R4, UR8, RZ ;  /* 0x000000080416dc10 */ /* 0x000fc8000ff9e0ff */
[----:B------:R-:W-:Y:S02]  /*23310*/  @!P5 IADD3.X R23, R5, UR6, RZ, P4, !PT ;  /* 0x000000060517dc10 */ /* 0x000fe4000a7fe4ff */
[----:B------:R-:W-:-:S04]  /*23320*/  ISETP.GE.AND P4, PT, R6, 0x81, PT ;  /* 0x000000810600780c */ /* 0x000fc80003f86270 */
[----:B------:R-:W-:-:S13]  /*23330*/  ISETP.LT.OR P4, PT, R0, 0x21, !P4 ;  /* 0x000000210000780c */ /* 0x000fda0006781670 */
[----:B-1----:R-:W-:-:S05]  /*23340*/  @!P4 IMAD R7, R20, R17, RZ ;  /* 0x000000111407c224 */ /* 0x002fca00078e02ff */
[----:B------:R4:W-:Y:S01]  /*23350*/  @!P4 STG.E.U8 desc[UR60][R4.64+0x20], R7 ;  /* 0x000020070400c986 */ /* 0x0009e2000c10113c */
[----:B------:R-:W-:-:S04]  /*23360*/  ISETP.GE.AND P4, PT, R6, 0x81, PT ;  /* 0x000000810600780c */ /* 0x000fc80003f86270 */
[----:B------:R-:W-:-:S13]  /*23370*/  ISETP.LT.OR P4, PT, R0, 0x22, !P4 ;  /* 0x000000220000780c */ /* 0x000fda0006781670 */
[----:B----4-:R-:W-:-:S05]  /*23380*/  @!P4 IMAD R7, R21, R17, RZ ;  /* 0x000000111507c224 */ /* 0x010fca00078e02ff */
[----:B------:R1:W-:Y:S02]  /*23390*/  @!P4 STG.E.U8 desc[UR60][R4.64+0x21], R7 ;  /* 0x000021070400c986 */ /* 0x0003e4000c10113c */
[----:B-1----:R-:W-:-:S05]  /*233a0*/  @!P3 IMAD R7, R15, R17, RZ ;  /* 0x000000110f07b224 */ /* 0x002fca00078e02ff */
[----:B------:R1:W-:Y:S04]  /*233b0*/  @!P3 STG.E.U8 desc[UR60][R232.64+0x20], R7 ;  /* 0x00002007e800b986 */ /* 0x0003e8000c10113c */
[----:B-1----:R-:W4:Y:S04]  /*233c0*/  LDL.LU R7, [R1+0x30c] ;  /* 0x00030c0001077983 */ /* 0x002f280000300800 */
[----:B------:R-:W5:Y:S04]  /*233d0*/  LDL.LU R232, [R1+0x310] ;  /* 0x0003100001e87983 */ /* 0x000f680000300800 */
[----:B------:R-:W2:Y:S01]  /*233e0*/  LDL.LU R233, [R1+0x314] ;  /* 0x0003140001e97983 */ /* 0x000ea20000300800 */
[----:B------:R-:W-:-:S13]  /*233f0*/  ISETP.LT.OR P4, PT, R0, 0x29, !P6 ;  /* 0x000000290000780c */ /* 0x000fda0007781670 */
[----:B------:R-:W-:-:S04]  /*23400*/  @!P4 IADD3 R20, P6, R4, UR8, RZ ;  /* 0x000000080414cc10 */ /* 0x000fc8000ffde0ff */
[----:B------:R-:W-:Y:S02]  /*23410*/  @!P4 IADD3.X R21, R5, UR6, RZ, P6, !PT ;  /* 0x000000060515cc10 */ /* 0x000fe4000b7fe4ff */
[----:B------:R-:W-:-:S04]  /*23420*/  ISETP.GE.AND P6, PT, R6, 0x89, PT ;  /* 0x000000890600780c */ /* 0x000fc80003fc6270 */
[----:B------:R-:W-:-:S13]  /*23430*/  ISETP.LT.OR P3, PT, R0, 0x2a, !P6 ;  /* 0x0000002a0000780c */ /* 0x000fda0007761670 */
[----:B------:R-:W-:-:S04]  /*23440*/  @!P3 IADD3 R14, P6, R4, UR8, RZ ;  /* 0x00000008040ebc10 */ /* 0x000fc8000ffde0ff */
[----:B------:R-:W-:Y:S02]  /*23450*/  @!P3 IADD3.X R15, R5, UR6, RZ, P6, !PT ;  /* 0x00000006050fbc10 */ /* 0x000fe4000b7fe4ff */
[----:B------:R-:W-:Y:S01]  /*23460*/  ISETP.GE.AND P6, PT, R6, 0x81, PT ;  /* 0x000000810600780c */ /* 0x000fe20003fc6270 */
[----:B----4-:R-:W-:-:S05]  /*23470*/  @!P5 IMAD R7, R7, R17, RZ ;  /* 0x000000110707d224 */ /* 0x010fca00078e02ff */
[----:B------:R5:W-:Y:S01]  /*23480*/  @!P5 STG.E.U8 desc[UR60][R22.64+0x21], R7 ;  /* 0x000021071600d986 */ /* 0x000be2000c10113c */
[----:B------:R-:W-:-:S13]  /*23490*/  ISETP.LT.OR P5, PT, R0, 0x29, !P6 ;  /* 0x000000290000780c */ /* 0x000fda00077a1670 */
[----:B-----5:R-:W-:-:S05]  /*234a0*/  @!P5 IMAD R7, R232, R17, RZ ;  /* 0x00000011e807d224 */ /* 0x020fca00078e02ff */
[----:B------:R2:W-:Y:S01]  /*234b0*/  @!P5 STG.E.U8 desc[UR60][R4.64+0x28], R7 ;  /* 0x000028070400d986 */ /* 0x0005e2000c10113c */
[----:B------:R-:W-:-:S13]  /*234c0*/  ISETP.LT.OR P5, PT, R0, 0x2a, !P6 ;  /* 0x0000002a0000780c */ /* 0x000fda00077a1670 */
[----:B--2---:R-:W-:-:S05]  /*234d0*/  @!P5 IMAD R7, R233, R17, RZ ;  /* 0x00000011e907d224 */ /* 0x004fca00078e02ff */
[----:B------:R1:W-:Y:S02]  /*234e0*/  @!P5 STG.E.U8 desc[UR60][R4.64+0x29], R7 ;  /* 0x000029070400d986 */ /* 0x0003e4000c10113c */
[----:B-1----:R-:W-:-:S05]  /*234f0*/  @!P4 IMAD R7, R235, R17, RZ ;  /* 0x00000011eb07c224 */ /* 0x002fca00078e02ff */
[----:B------:R1:W-:Y:S04]  /*23500*/  @!P4 STG.E.U8 desc[UR60][R20.64+0x28], R7 ;  /* 0x000028071400c986 */ /* 0x0003e8000c10113c */
[----:B-1----:R-:W2:Y:S04]  /*23510*/  LDL.LU R20, [R1+0x2e0] ;  /* 0x0002e00001147983 */ /* 0x002ea80000300800 */
[----:B------:R-:W4:Y:S01]  /*23520*/  LDL.LU R21, [R1+0x2e4] ;  /* 0x0002e40001157983 */ /* 0x000f220000300800 */
[----:B------:R-:W-:Y:S01]  /*23530*/  ISETP.GE.AND P6, PT, R6, 0x89, PT ;  /* 0x000000890600780c */ /* 0x000fe20003fc6270 */
[----:B---3--:R-:W-:-:S02]  /*23540*/  @!P3 IMAD R7, R234, R17, RZ ;  /* 0x00000011ea07b224 */ /* 0x008fc400078e02ff */
[----:B------:R-:W3:Y:S01]  /*23550*/  LDL.LU R22, [R1+0x2fc] ;  /* 0x0002fc0001167983 */ /* 0x000ee20000300800 */
[----:B------:R-:W-:-:S03]  /*23560*/  ISETP.LT.OR P5, PT, R0, 0x31, !P6 ;  /* 0x000000310000780c */ /* 0x000fc600077a1670 */
[----:B------:R2:W-:Y:S04]  /*23570*/  @!P3 STG.E.U8 desc[UR60][R14.64+0x29], R7 ;  /* 0x000029070e00b986 */ /* 0x0005e8000c10113c */
[----:B------:R-:W5:Y:S04]  /*23580*/  LDL.LU R23, [R1+0x2c0] ;  /* 0x0002c00001177983 */ /* 0x000f680000300800 */
[----:B------:R-:W5:Y:S02]  /*23590*/  LDL.LU R234, [R1+0x2c4] ;  /* 0x0002c40001ea7983 */ /* 0x000f640000300800 */
[----:B------:R-:W-:-:S02]  /*235a0*/  @!P5 IADD3 R232, P6, R4, UR8, RZ ;  /* 0x0000000804e8dc10 */ /* 0x000fc4000ffde0ff */
[----:B------:R-:W5:Y:S02]  /*235b0*/  LDL.LU R235, [R1+0x2c8] ;  /* 0x0002c80001eb7983 */ /* 0x000f640000300800 */
[----:B------:R-:W-:Y:S02]  /*235c0*/  @!P5 IADD3.X R233, R5, UR6, RZ, P6, !PT ;  /* 0x0000000605e9dc10 */ /* 0x000fe4000b7fe4ff */
[----:B------:R-:W-:-:S04]  /*235d0*/  ISETP.GE.AND P6, PT, R6, 0x101, PT ;  /* 0x000001010600780c */ /* 0x000fc80003fc6270 */
[----:B------:R-:W-:-:S13]  /*235e0*/  ISETP.LT.OR P3, PT, R0, 0x21, !P6 ;  /* 0x000000210000780c */ /* 0x000fda0007761670 */
[----:B--2---:R-:W-:-:S05]  /*235f0*/  @!P3 IMAD R7, R20, R17, RZ ;  /* 0x000000111407b224 */ /* 0x004fca00078e02ff */
[----:B------:R4:W-:Y:S01]  /*23600*/  @!P3 STG.E.U8 desc[UR60][R2.64+0x20], R7 ;  /* 0x000020070200b986 */ /* 0x0009e2000c10113c */
[----:B------:R-:W-:-:S13]  /*23610*/  ISETP.LT.OR P3, PT, R0, 0x22, !P6 ;  /* 0x000000220000780c */ /* 0x000fda0007761670 */
[----:B----4-:R-:W-:-:S05]  /*23620*/  @!P3 IMAD R7, R21, R17, RZ ;  /* 0x000000111507b224 */ /* 0x010fca00078e02ff */
        /* <DEDUP_REMOVED lines=9> */
[----:B------:R-:W4:Y:S04]  /*236c0*/  LDL.LU R20, [R1+0x2f0] ;  /* 0x0002f00001147983 */ /* 0x000f280000300800 */
[----:B------:R-:W3:Y:S01]  /*236d0*/  LDL.LU R21, [R1+0x2f4] ;  /* 0x0002f40001157983 */ /* 0x000ee20000300800 */
[----:B------:R-:W-:-:S04]  /*236e0*/  @!P4 IADD3 R14, P6, R2, UR8, RZ ;  /* 0x00000008020ecc10 */ /* 0x000fc8000ffde0ff */
[----:B------:R-:W-:Y:S02]  /*236f0*/  @!P4 IADD3.X R15, R3, UR6, RZ, P6, !PT ;  /* 0x00000006030fcc10 */ /* 0x000fe4000b7fe4ff */
[----:B------:R-:W-:-:S04]  /*23700*/  ISETP.GE.AND P6, PT, R6, 0x101, PT ;  /* 0x000001010600780c */ /* 0x000fc80003fc6270 */
[----:B------:R-:W-:Y:S01]  /*23710*/  ISETP.LT.OR P3, PT, R0, 0x29, !P6 ;  /* 0x000000290000780c */ /* 0x000fe20007761670 */
[----:B--2---:R-:W-:-:S05]  /*23720*/  @!P4 IMAD R7, R7, R17, RZ ;  /* 0x000000110707c224 */ /* 0x004fca00078e02ff */
[----:B------:R4:W-:Y:S07]  /*23730*/  @!P4 STG.E.U8 desc[UR60][R14.64+0x21], R7 ;  /* 0x000021070e00c986 */ /* 0x0009ee000c10113c */
[----:B----4-:R-:W-:-:S05]  /*23740*/  @!P3 IMAD R7, R20, R17, RZ ;  /* 0x000000111407b224 */ /* 0x010fca00078e02ff */
        /* <DEDUP_REMOVED lines=8> */
[----:B------:R-:W-:-:S13]  /*237d0*/  ISETP.LT.OR P4, PT, R0, 0x2a, !P2 ;  /* 0x0000002a0000780c */ /* 0x000fda0005781670 */
[----:B------:R-:W-:-:S04]  /*237e0*/  @!P4 IADD3 R14, P6, R2, UR8, RZ ;  /* 0x00000008020ecc10 */ /* 0x000fc8000ffde0ff */
[----:B------:R-:W-:Y:S01]  /*237f0*/  @!P4 IADD3.X R15, R3, UR6, RZ, P6, !PT ;  /* 0x00000006030fcc10 */ /* 0x000fe2000b7fe4ff */
[----:B--2---:R-:W-:-:S05]  /*23800*/  @!P3 IMAD R7, R7, R17, RZ ;  /* 0x000000110707b224 */ /* 0x004fca00078e02ff */
[----:B------:R1:W-:Y:S01]  /*23810*/  @!P3 STG.E.U8 desc[UR60][R20.64+0x28], R7 ;  /* 0x000028071400b986 */ /* 0x0003e2000c10113c */
[----:B------:R-:W-:Y:S01]  /*23820*/  ISETP.LT.OR P3, PT, R0, 0x21, !P0 ;  /* 0x000000210000780c */ /* 0x000fe20004761670 */
[----:B-1----:R-:W-:-:S05]  /*23830*/  @!P4 IMAD R7, R22, R17, RZ ;  /* 0x000000111607c224 */ /* 0x002fca00078e02ff */
[----:B------:R5:W-:Y:S07]  /*23840*/  @!P4 STG.E.U8 desc[UR60][R14.64+0x29], R7 ;  /* 0x000029070e00c986 */ /* 0x000bee000c10113c */
[----:B-----5:R-:W-:-:S05]  /*23850*/  @!P3 IMAD R7, R23, R17, RZ ;  /* 0x000000111707b224 */ /* 0x020fca00078e02ff */
[----:B------:R1:W-:Y:S01]  /*23860*/  @!P3 STG.E.U8 desc[UR60][R8.64+0x20], R7 ;  /* 0x000020070800b986 */ /* 0x0003e2000c10113c */
[----:B------:R-:W-:-:S13]  /*23870*/  ISETP.LT.OR P3, PT, R0, 0x22, !P0 ;  /* 0x000000220000780c */ /* 0x000fda0004761670 */
[----:B-1----:R-:W-:-:S05]  /*23880*/  @!P3 IMAD R7, R234, R17, RZ ;  /* 0x00000011ea07b224 */ /* 0x002fca00078e02ff */
[----:B------:R1:W-:Y:S02]  /*23890*/  @!P3 STG.E.U8 desc[UR60][R8.64+0x21], R7 ;  /* 0x000021070800b986 */ /* 0x0003e4000c10113c */
[----:B-1----:R-:W-:-:S04]  /*238a0*/  IADD3 R7, P3, R2, UR14, RZ ;  /* 0x0000000e02077c10 */ /* 0x002fc8000ff7e0ff */
[----:B------:R-:W-:Y:S02]  /*238b0*/  IADD3.X R23, R3, UR9, RZ, P3, !PT ;  /* 0x0000000903177c10 */ /* 0x000fe40009ffe4ff */
[----:B------:R-:W-:-:S04]  /*238c0*/  IADD3 R22, P3, R2, UR14, RZ ;  /* 0x0000000e02167c10 */ /* 0x000fc8000ff7e0ff */
[----:B------:R-:W-:Y:S02]  /*238d0*/  IADD3.X R234, R3, UR9, RZ, P3, !PT ;  /* 0x0000000903ea7c10 */ /* 0x000fe40009ffe4ff */
[----:B------:R-:W-:-:S13]  /*238e0*/  ISETP.LT.OR P3, PT, R0, 0x21, !P1 ;  /* 0x000000210000780c */ /* 0x000fda0004f61670 */
[----:B------:R-:W-:Y:S01]  /*238f0*/  @!P3 IADD3 R20, P4, R7, UR8, RZ ;  /* 0x000000080714bc10 */ /* 0x000fe2000ff9e0ff */
[----:B------:R-:W-:-:S03]  /*23900*/  @!P3 IMAD R235, R235, R17, RZ ;  /* 0x00000011ebebb224 */ /* 0x000fc600078e02ff */
[----:B------:R-:W-:-:S05]  /*23910*/  @!P3 IADD3.X R21, R23, UR6, RZ, P4, !PT ;  /* 0x000000061715bc10 */ /* 0x000fca000a7fe4ff */
[----:B------:R1:W-:Y:S04]  /*23920*/  @!P3 STG.E.U8 desc[UR60][R20.64+0x20], R235 ;  /* 0x000020eb1400b986 */ /* 0x0003e8000c10113c */
[----:B-1----:R-:W2:Y:S01]  /*23930*/  LDL.LU R20, [R1+0x2cc] ;  /* 0x0002cc0001147983 */ /* 0x002ea20000300800 */
[----:B------:R-:W-:-:S03]  /*23940*/  ISETP.LT.OR P4, PT, R0, 0x22, !P1 ;  /* 0x000000220000780c */ /* 0x000fc60004f81670 */
[----:B------:R-:W3:Y:S04]  /*23950*/  LDL.LU R21, [R1+0x2d4] ;  /* 0x0002d40001157983 */ /* 0x000ee80000300800 */
[----:B------:R-:W4:Y:S06]  /*23960*/  LDL.LU R235, [R1+0x2bc] ;  /* 0x0002bc0001eb7983 */ /* 0x000f2c0000300800 */
[----:B------:R-:W-:-:S04]  /*23970*/  @!P4 IADD3 R14, P6, R22, UR8, RZ ;  /* 0x00000008160ecc10 */ /* 0x000fc8000ffde0ff */
[----:B------:R-:W-:Y:S01]  /*23980*/  @!P4 IADD3.X R15, R234, UR6, RZ, P6, !PT ;  /* 0x00000006ea0fcc10 */ /* 0x000fe2000b7fe4ff */
[----:B--2---:R-:W-:-:S05]  /*23990*/  @!P4 IMAD R20, R20, R17, RZ ;  /* 0x000000111414c224 */ /* 0x004fca00078e02ff */
[----:B------:R1:W-:Y:S04]  /*239a0*/  @!P4 STG.E.U8 desc[UR60][R14.64+0x21], R20 ;  /* 0x000021140e00c986 */ /* 0x0003e8000c10113c */
[----:B-1----:R-:W2:Y:S01]  /*239b0*/  LDL.LU R15, [R1+0x2d0] ;  /* 0x0002d000010f7983 */ /* 0x002ea20000300800 */
[----:B------:R-:W-:-:S13]  /*239c0*/  ISETP.LT.OR P3, PT, R0, 0x29, !P0 ;  /* 0x000000290000780c */ /* 0x000fda0004761670 */
[----:B--2---:R-:W-:-:S05]  /*239d0*/  @!P3 IMAD R14, R15, R17, RZ ;  /* 0x000000110f0eb224 */ /* 0x004fca00078e02ff */
[----:B------:R3:W-:Y:S01]  /*239e0*/  @!P3 STG.E.U8 desc[UR60][R8.64+0x28], R14 ;  /* 0x0000280e0800b986 */ /* 0x0007e2000c10113c */
[----:B------:R-:W-:-:S13]  /*239f0*/  ISETP.LT.OR P3, PT, R0, 0x2a, !P0 ;  /* 0x0000002a0000780c */ /* 0x000fda0004761670 */
[----:B---3--:R-:W-:-:S05]  /*23a00*/  @!P3 IMAD R14, R21, R17, RZ ;  /* 0x00000011150eb224 */ /* 0x008fca00078e02ff */
[----:B------:R1:W-:Y:S01]  /*23a10*/  @!P3 STG.E.U8 desc[UR60][R8.64+0x29], R14 ;  /* 0x0000290e0800b986 */ /* 0x0003e2000c10113c */
[----:B------:R-:W-:-:S13]  /*23a20*/  ISETP.LT.OR P3, PT, R0, 0x29, !P1 ;  /* 0x000000290000780c */ /* 0x000fda0004f61670 */
[----:B------:R-:W-:Y:S02]  /*23a30*/  @!P3 IADD3 R20, P4, R7, UR8, RZ ;  /* 0x000000080714bc10 */ /* 0x000fe4000ff9e0ff */
[----:B------:R-:W2:Y:S02]  /*23a40*/  LDL.LU R7, [R1+0x2d8] ;  /* 0x0002d80001077983 */ /* 0x000ea40000300800 */
[----:B------:R-:W-:Y:S02]  /*23a50*/  @!P3 IADD3.X R21, R23, UR6, RZ, P4, !PT ;  /* 0x000000061715bc10 */ /* 0x000fe4000a7fe4ff */
[----:B------:R-:W-:Y:S01]  /*23a60*/  ISETP.LT.OR P4, PT, R0, 0x2a, !P1 ;  /* 0x0000002a0000780c */ /* 0x000fe20004f81670 */
[----:B------:R-:W3:-:S12]  /*23a70*/  LDL.LU R23, [R1+0x2b8] ;  /* 0x0002b80001177983 */ /* 0x000ed80000300800 */
[----:B-1----:R-:W-:Y:S02]  /*23a80*/  @!P4 IADD3 R14, P6, R22, UR8, RZ ;  /* 0x00000008160ecc10 */ /* 0x002fe4000ffde0ff */
[----:B------:R-:W5:Y:S02]  /*23a90*/  LDL.LU R22, [R1+0x2b4] ;  /* 0x0002b40001167983 */ /* 0x000f640000300800 */
[----:B------:R-:W-:Y:S02]  /*23aa0*/  @!P4 IADD3.X R15, R234, UR6, RZ, P6, !PT ;  /* 0x00000006ea0fcc10 */ /* 0x000fe4000b7fe4ff */
[----:B------:R-:W4:Y:S01]  /*23ab0*/  LDL.LU R234, [R1+0x2b0] ;  /* 0x0002b00001ea7983 */ /* 0x000f220000300800 */
[----:B--2---:R-:W-:-:S05]  /*23ac0*/  @!P3 IMAD R7, R7, R17, RZ ;  /* 0x000000110707b224 */ /* 0x004fca00078e02ff */
[----:B------:R1:W-:Y:S04]  /*23ad0*/  @!P3 STG.E.U8 desc[UR60][R20.64+0x28], R7 ;  /* 0x000028071400b986 */ /* 0x0003e8000c10113c */
[----:B-1----:R-:W2:Y:S04]  /*23ae0*/  LDL.LU R21, [R1+0x2dc] ;  /* 0x0002dc0001157983 */ /* 0x002ea80000300800 */
[----:B------:R-:W3:Y:S01]  /*23af0*/  LDL.LU R20, [R1+0x280] ;  /* 0x0002800001147983 */ /* 0x000ee20000300800 */
[----:B------:R-:W-:Y:S01]  /*23b00*/  ISETP.GE.AND P6, PT, R6, 0x1, PT ;  /* 0x000000010600780c */ /* 0x000fe20003fc6270 */
[----:B--2---:R-:W-:-:S02]  /*23b10*/  @!P4 IMAD R7, R21, R17, RZ ;  /* 0x000000111507c224 */ /* 0x004fc400078e02ff */
[----:B------:R-:W2:Y:S04]  /*23b20*/  LDL.LU R21, [R1+0x284] ;  /* 0x0002840001157983 */ /* 0x000ea80000300800 */
[----:B------:R1:W-:Y:S04]  /*23b30*/  @!P4 STG.E.U8 desc[UR60][R14.64+0x29], R7 ;  /* 0x000029070e00c986 */ /* 0x0003e8000c10113c */
[----:B-1----:R-:W5:Y:S01]  /*23b40*/  LDL.LU R7, [R1+0x2a0] ;  /* 0x0002a00001077983 */ /* 0x002f620000300800 */
[----:B------:R-:W-:-:S03]  /*23b50*/  ISETP.LT.OR P3, PT, R0, 0x31, !P6 ;  /* 0x000000310000780c */ /* 0x000fc60007761670 */
[----:B------:R-:W4:Y:S04]  /*23b60*/  LDL.LU R14, [R1+0x2ac] ;  /* 0x0002ac00010e7983 */ /* 0x000f280000300800 */
[----:B------:R-:W2:Y:S06]  /*23b70*/  LDL.LU R15, [R1+0x288] ;  /* 0x00028800010f7983 */ /* 0x000eac0000300800 */
[----:B-----5:R-:W-:-:S05]  /*23b80*/  @!P3 IMAD R7, R7, R17, RZ ;  /* 0x000000110707b224 */ /* 0x020fca00078e02ff */
[----:B------:R1:W-:Y:S04]  /*23b90*/  @!P3 STG.E.U8 desc[UR60][R10.64+0x30], R7 ;  /* 0x000030070a00b986 */ /* 0x0003e8000c10113c */
[----:B-1----:R-:W5:Y:S01]  /*23ba0*/  LDL.LU R7, [R1+0x2a4] ;  /* 0x0002a40001077983 */ /* 0x002f620000300800 */
[----:B------:R-:W-:Y:S02]  /*23bb0*/  ISETP.LT.OR P3, PT, R0, 0x32, !P6 ;  /* 0x000000320000780c */ /* 0x000fe40007761670 */
[----:B------:R-:W-:-:S11]  /*23bc0*/  ISETP.GE.AND P4, PT, R6, 0x9, PT ;  /* 0x000000090600780c */ /* 0x000fd60003f86270 */
[----:B-----5:R-:W-:-:S05]  /*23bd0*/  @!P3 IMAD R7, R7, R17, RZ ;  /* 0x000000110707b224 */ /* 0x020fca00078e02ff */
[----:B------:R1:W-:Y:S04]  /*23be0*/  @!P3 STG.E.U8 desc[UR60][R10.64+0x31], R7 ;  /* 0x000031070a00b986 */ /* 0x0003e8000c10113c */
[----:B-1----:R-:W5:Y:S01]  /*23bf0*/  LDL.LU R7, [R1+0x2a8] ;  /* 0x0002a80001077983 */ /* 0x002f620000300800 */
[----:B------:R-:W-:-:S13]  /*23c00*/  ISETP.LT.OR P3, PT, R0, 0x31, !P4 ;  /* 0x000000310000780c */ /* 0x000fda0006761670 */
[----:B-----5:R-:W-:-:S05]  /*23c10*/  @!P3 IMAD R7, R7, R17, RZ ;  /* 0x000000110707b224 */ /* 0x020fca00078e02ff */
[----:B------:R4:W-:Y:S01]  /*23c20*/  @!P3 STG.E.U8 desc[UR60][R12.64+0x30], R7 ;  /* 0x000030070c00b986 */ /* 0x0009e2000c10113c */
[----:B------:R-:W-:-:S13]  /*23c30*/  ISETP.LT.OR P3, PT, R0, 0x32, !P4 ;  /* 0x000000320000780c */ /* 0x000fda0006761670 */
[----:B----4-:R-:W-:-:S05]  /*23c40*/  @!P3 IMAD R7, R14, R17, RZ ;  /* 0x000000110e07b224 */ /* 0x010fca00078e02ff */
[----:B------:R1:W-:Y:S01]  /*23c50*/  @!P3 STG.E.U8 desc[UR60][R12.64+0x31], R7 ;  /* 0x000031070c00b986 */ /* 0x0003e2000c10113c */
[----:B------:R-:W-:-:S13]  /*23c60*/  ISETP.LT.OR P3, PT, R0, 0x39, !P6 ;  /* 0x000000390000780c */ /* 0x000fda0007761670 */
[----:B-1----:R-:W-:Y:S02]  /*23c70*/  @!P3 IMAD R7, R234, R17, RZ ;  /* 0x00000011ea07b224 */ /* 0x002fe400078e02ff */
[----:B------:R-:W4:Y:S04]  /*23c80*/  LDL.LU R234, [R1+0x298] ;  /* 0x0002980001ea7983 */ /* 0x000f280000300800 */
[----:B------:R1:W-:Y:S01]  /*23c90*/  @!P3 STG.E.U8 desc[UR60][R10.64+0x38], R7 ;  /* 0x000038070a00b986 */ /* 0x0003e2000c10113c */
[----:B------:R-:W-:-:S13]  /*23ca0*/  ISETP.LT.OR P3, PT, R0, 0x3a, !P6 ;  /* 0x0000003a0000780c */ /* 0x000fda0007761670 */
[----:B-1----:R-:W-:-:S05]  /*23cb0*/  @!P3 IMAD R7, R22, R17, RZ ;  /* 0x000000111607b224 */ /* 0x002fca00078e02ff */
[----:B------:R3:W-:Y:S01]  /*23cc0*/  @!P3 STG.E.U8 desc[UR60][R10.64+0x39], R7 ;  /* 0x000039070a00b986 */ /* 0x0007e2000c10113c */
[----:B------:R-:W-:Y:S02]  /*23cd0*/  ISETP.LT.OR P3, PT, R0, 0x39, !P4 ;  /* 0x000000390000780c */ /* 0x000fe40006761670 */
[----:B------:R-:W-:-:S11]  /*23ce0*/  ISETP.GE.AND P6, PT, R6, 0x89, PT ;  /* 0x000000890600780c */ /* 0x000fd60003fc6270 */
[----:B---3--:R-:W-:-:S05]  /*23cf0*/  @!P3 IMAD R7, R23, R17, RZ ;  /* 0x000000111707b224 */ /* 0x008fca00078e02ff */
[----:B------:R1:W-:Y:S01]  /*23d00*/  @!P3 STG.E.U8 desc[UR60][R12.64+0x38], R7 ;  /* 0x000038070c00b986 */ /* 0x0003e2000c10113c */
[C---:B------:R-:W-:Y:S02]  /*23d10*/  ISETP.LT.OR P3, PT, R0.reuse, 0x3a, !P4 ;  /* 0x0000003a0000780c */ /* 0x040fe40006761670 */
[----:B------:R-:W-:-:S11]  /*23d20*/  ISETP.LT.OR P4, PT, R0, 0x32, !P6 ;  /* 0x000000320000780c */ /* 0x000fd60007781670 */
[----:B-1----:R-:W-:Y:S02]  /*23d30*/  @!P3 IMAD R7, R235, R17, RZ ;  /* 0x00000011eb07b224 */ /* 0x002fe400078e02ff */
        /* <DEDUP_REMOVED lines=10> */
[----:B--2---:R-:W-:-:S05]  /*23de0*/  @!P3 IMAD R7, R21, R17, RZ ;  /* 0x000000111507b224 */ /* 0x004fca00078e02ff */
[----:B------:R1:W-:Y:S02]  /*23df0*/  @!P3 STG.E.U8 desc[UR60][R4.64+0x31], R7 ;  /* 0x000031070400b986 */ /* 0x0003e4000c10113c */
[----:B-1----:R-:W-:-:S05]  /*23e00*/  @!P5 IMAD R7, R15, R17, RZ ;  /* 0x000000110f07d224 */ /* 0x002fca00078e02ff */
[----:B------:R1:W-:Y:S04]  /*23e10*/  @!P5 STG.E.U8 desc[UR60][R232.64+0x30], R7 ;  /* 0x00003007e800d986 */ /* 0x0003e8000c10113c */
[----:B-1----:R-:W2:Y:S04]  /*23e20*/  LDL.LU R7, [R1+0x28c] ;  /* 0x00028c0001077983 */ /* 0x002ea80000300800 */
[----:B------:R-:W5:Y:S04]  /*23e30*/  LDL.LU R232, [R1+0x290] ;  /* 0x0002900001e87983 */ /* 0x000f680000300800 */
[----:B------:R-:W4:Y:S01]  /*23e40*/  LDL.LU R233, [R1+0x294] ;  /* 0x0002940001e97983 */ /* 0x000f220000300800 */
        /* <DEDUP_REMOVED lines=8> */
[----:B--2---:R-:W-:-:S05]  /*23ed0*/  @!P4 IMAD R7, R7, R17, RZ ;  /* 0x000000110707c224 */ /* 0x004fca00078e02ff */
[----:B------:R5:W-:Y:S01]  /*23ee0*/  @!P4 STG.E.U8 desc[UR60][R22.64+0x31], R7 ;  /* 0x000031071600c986 */ /* 0x000be2000c10113c */
[----:B------:R-:W-:-:S13]  /*23ef0*/  ISETP.LT.OR P4, PT, R0, 0x39, !P6 ;  /* 0x000000390000780c */ /* 0x000fda0007781670 */
[----:B-----5:R-:W-:-:S05]  /*23f00*/  @!P4 IMAD R7, R232, R17, RZ ;  /* 0x00000011e807c224 */ /* 0x020fca00078e02ff */
[----:B------:R4:W-:Y:S01]  /*23f10*/  @!P4 STG.E.U8 desc[UR60][R4.64+0x38], R7 ;  /* 0x000038070400c986 */ /* 0x0009e2000c10113c */
[----:B------:R-:W-:-:S13]  /*23f20*/  ISETP.LT.OR P4, PT, R0, 0x3a, !P6 ;  /* 0x0000003a0000780c */ /* 0x000fda0007781670 */
[----:B----4-:R-:W-:-:S05]  /*23f30*/  @!P4 IMAD R7, R233, R17, RZ ;  /* 0x00000011e907c224 */ /* 0x010fca00078e02ff */
        /* <DEDUP_REMOVED lines=761> */
[----:B------:R-:W3:Y:S01]  /*26ed0*/  LDL.LU R20, [R1] ;  /* 0x0000000001147983 */ /* 0x000ee20000300800 */
        /* <DEDUP_REMOVED lines=66> */
[----:B------:R-:W-:Y:S02]  /*27300*/  ISETP.LT.OR P5, PT, R0, 0x8a, !P6 ;  /* 0x0000008a0000780c */ /* 0x000fe400077a1670 */
[----:B------:R-:W-:-:S11]  /*27310*/  ISETP.GE.AND P6, PT, R6, 0x89, PT ;  /* 0x000000890600780c */ /* 0x000fd60003fc6270 */
[----:B----4-:R-:W-:-:S05]  /*27320*/  @!P5 IMAD R7, R233, R17, RZ ;  /* 0x00000011e907d224 */ /* 0x010fca00078e02ff */
        /* <DEDUP_REMOVED lines=8> */
[----:B---3--:R-:W-:-:S12]  /*273b0*/  @!P4 IMAD R7, R235, R17, RZ ;  /* 0x00000011eb07c224 */ /* 0x008fd800078e02ff */
[----:B------:R-:W-:Y:S01]  /*273c0*/  @!P3 IMAD R224, R224, R17, RZ ;  /* 0x00000011e0e0b224 */ /* 0x000fe200078e02ff */
[----:B------:R1:W-:Y:S04]  /*273d0*/  @!P4 STG.E.U8 desc[UR60][R14.64+0x89], R7 ;  /* 0x000089070e00c986 */ /* 0x0003e8000c10113c */
[----:B------:R-:W-:Y:S01]  /*273e0*/  @!P3 STG.E.U8 desc[UR60][R2.64+0x80], R224 ;  /* 0x000080e00200b986 */ /* 0x000fe2000c10113c */
[----:B------:R-:W-:-:S13]  /*273f0*/  ISETP.LT.OR P3, PT, R0, 0x82, !P6 ;  /* 0x000000820000780c */ /* 0x000fda0007761670 */
[----:B------:R-:W-:-:S05]  /*27400*/  @!P3 IMAD R225, R225, R17, RZ ;  /* 0x00000011e1e1b224 */ /* 0x000fca00078e02ff */
[----:B------:R-:W-:Y:S01]  /*27410*/  @!P3 STG.E.U8 desc[UR60][R2.64+0x81], R225 ;  /* 0x000081e10200b986 */ /* 0x000fe2000c10113c */
[----:B------:R-:W-:-:S13]  /*27420*/  ISETP.LT.OR P3, PT, R0, 0x81, !P2 ;  /* 0x000000810000780c */ /* 0x000fda0005761670 */
[----:B------:R-:W-:-:S04]  /*27430*/  @!P3 IADD3 R20, P4, R2, UR8, RZ ;  /* 0x000000080214bc10 */ /* 0x000fc8000ff9e0ff */
[----:B------:R-:W-:Y:S02]  /*27440*/  @!P3 IADD3.X R21, R3, UR6, RZ, P4, !PT ;  /* 0x000000060315bc10 */ /* 0x000fe4000a7fe4ff */
[----:B------:R-:W-:Y:S01]  /*27450*/  ISETP.LT.OR P4, PT, R0, 0x82, !P2 ;  /* 0x000000820000780c */ /* 0x000fe20005781670 */
[----:B------:R-:W-:-:S12]  /*27460*/  @!P3 IMAD R226, R226, R17, RZ ;  /* 0x00000011e2e2b224 */ /* 0x000fd800078e02ff */
[----:B-1----:R-:W-:-:S04]  /*27470*/  @!P4 IADD3 R14, P6, R2, UR8, RZ ;  /* 0x00000008020ecc10 */ /* 0x002fc8000ffde0ff */
[----:B------:R-:W-:Y:S02]  /*27480*/  @!P4 IADD3.X R15, R3, UR6, RZ, P6, !PT ;  /* 0x00000006030fcc10 */ /* 0x000fe4000b7fe4ff */
[----:B------:R-:W-:Y:S01]  /*27490*/  ISETP.GE.AND P6, PT, R6, 0x101, PT ;  /* 0x000001010600780c */ /* 0x000fe20003fc6270 */
[----:B------:R-:W-:Y:S03]  /*274a0*/  @!P3 STG.E.U8 desc[UR60][R20.64+0x80], R226 ;  /* 0x000080e21400b986 */ /* 0x000fe6000c10113c */
[----:B------:R-:W-:Y:S01]  /*274b0*/  ISETP.LT.OR P3, PT, R0, 0x89, !P6 ;  /* 0x000000890000780c */ /* 0x000fe20007761670 */
[----:B------:R-:W-:-:S05]  /*274c0*/  @!P4 IMAD R227, R227, R17, RZ ;  /* 0x00000011e3e3c224 */ /* 0x000fca00078e02ff */
[----:B------:R1:W-:Y:S07]  /*274d0*/  @!P4 STG.E.U8 desc[UR60][R14.64+0x81], R227 ;  /* 0x000081e30e00c986 */ /* 0x0003ee000c10113c */
[----:B------:R-:W-:-:S05]  /*274e0*/  @!P3 IMAD R228, R228, R17, RZ ;  /* 0x00000011e4e4b224 */ /* 0x000fca00078e02ff */
[----:B------:R-:W-:Y:S01]  /*274f0*/  @!P3 STG.E.U8 desc[UR60][R2.64+0x88], R228 ;  /* 0x000088e40200b986 */ /* 0x000fe2000c10113c */
[----:B------:R-:W-:-:S13]  /*27500*/  ISETP.LT.OR P3, PT, R0, 0x8a, !P6 ;  /* 0x0000008a0000780c */ /* 0x000fda0007761670 */
[----:B------:R-:W-:-:S05]  /*27510*/  @!P3 IMAD R229, R229, R17, RZ ;  /* 0x00000011e5e5b224 */ /* 0x000fca00078e02ff */
[----:B------:R-:W-:Y:S01]  /*27520*/  @!P3 STG.E.U8 desc[UR60][R2.64+0x89], R229 ;  /* 0x000089e50200b986 */ /* 0x000fe2000c10113c */
[----:B------:R-:W-:-:S13]  /*27530*/  ISETP.LT.OR P3, PT, R0, 0x89, !P2 ;  /* 0x000000890000780c */ /* 0x000fda0005761670 */
[----:B-1----:R-:W-:Y:S01]  /*27540*/  @!P3 IADD3 R14, P4, R2, UR8, RZ ;  /* 0x00000008020ebc10 */ /* 0x002fe2000ff9e0ff */
[----:B------:R-:W-:-:S03]  /*27550*/  @!P3 IMAD R230, R230, R17, RZ ;  /* 0x00000011e6e6b224 */ /* 0x000fc600078e02ff */
[----:B------:R-:W-:Y:S02]  /*27560*/  @!P3 IADD3.X R15, R3, UR6, RZ, P4, !PT ;  /* 0x00000006030fbc10 */ /* 0x000fe4000a7fe4ff */
[----:B------:R-:W-:-:S03]  /*27570*/  ISETP.LT.OR P4, PT, R0, 0x8a, !P2 ;  /* 0x0000008a0000780c */ /* 0x000fc60005781670 */
[----:B------:R1:W-:Y:S01]  /*27580*/  @!P3 STG.E.U8 desc[UR60][R14.64+0x88], R230 ;  /* 0x000088e60e00b986 */ /* 0x0003e2000c10113c */
[----:B------:R-:W-:-:S09]  /*27590*/  ISETP.LT.OR P3, PT, R0, 0x81, !P0 ;  /* 0x000000810000780c */ /* 0x000fd20004761670 */
[----:B------:R-:W-:Y:S01]  /*275a0*/  @!P4 IADD3 R20, P6, R2, UR8, RZ ;  /* 0x000000080214cc10 */ /* 0x000fe2000ffde0ff */
[----:B------:R-:W-:-:S03]  /*275b0*/  @!P4 IMAD R231, R231, R17, RZ ;  /* 0x00000011e7e7c224 */ /* 0x000fc600078e02ff */
[----:B------:R-:W-:Y:S01]  /*275c0*/  @!P4 IADD3.X R21, R3, UR6, RZ, P6, !PT ;  /* 0x000000060315cc10 */ /* 0x000fe2000b7fe4ff */
[----:B------:R-:W-:-:S04]  /*275d0*/  @!P3 IMAD R225, R216, R17, RZ ;  /* 0x00000011d8e1b224 */ /* 0x000fc800078e02ff */
[----:B------:R2:W-:Y:S04]  /*275e0*/  @!P4 STG.E.U8 desc[UR60][R20.64+0x89], R231 ;  /* 0x000089e71400c986 */ /* 0x0005e8000c10113c */
[----:B------:R3:W-:Y:S01]  /*275f0*/  @!P3 STG.E.U8 desc[UR60][R8.64+0x80], R225 ;  /* 0x000080e10800b986 */ /* 0x0007e2000c10113c */
[----:B------:R-:W-:-:S13]  /*27600*/  ISETP.LT.OR P3, PT, R0, 0x82, !P0 ;  /* 0x000000820000780c */ /* 0x000fda0004761670 */
[----:B------:R-:W-:-:S05]  /*27610*/  @!P3 IMAD R227, R217, R17, RZ ;  /* 0x00000011d9e3b224 */ /* 0x000fca00078e02ff */
[----:B------:R-:W-:Y:S01]  /*27620*/  @!P3 STG.E.U8 desc[UR60][R8.64+0x81], R227 ;  /* 0x000081e30800b986 */ /* 0x000fe2000c10113c */
[----:B------:R-:W-:-:S04]  /*27630*/  IADD3 R224, P3, R2, UR14, RZ ;  /* 0x0000000e02e07c10 */ /* 0x000fc8000ff7e0ff */
[----:B------:R-:W-:Y:S02]  /*27640*/  IADD3.X R216, R3, UR9, RZ, P3, !PT ;  /* 0x0000000903d87c10 */ /* 0x000fe40009ffe4ff */
[----:B------:R-:W-:-:S04]  /*27650*/  IADD3 R217, P3, R2, UR14, RZ ;  /* 0x0000000e02d97c10 */ /* 0x000fc8000ff7e0ff */
[----:B------:R-:W-:Y:S02]  /*27660*/  IADD3.X R7, R3, UR9, RZ, P3, !PT ;  /* 0x0000000903077c10 */ /* 0x000fe40009ffe4ff */
[----:B------:R-:W-:-:S13]  /*27670*/  ISETP.LT.OR P3, PT, R0, 0x81, !P1 ;  /* 0x000000810000780c */ /* 0x000fda0004f61670 */
[----:B-1----:R-:W-:Y:S01]  /*27680*/  @!P3 IADD3 R14, P4, R224, UR8, RZ ;  /* 0x00000008e00ebc10 */ /* 0x002fe2000ff9e0ff */
[----:B------:R-:W-:-:S03]  /*27690*/  @!P3 IMAD R218, R218, R17, RZ ;  /* 0x00000011dadab224 */ /* 0x000fc600078e02ff */
[----:B------:R-:W-:Y:S02]  /*276a0*/  @!P3 IADD3.X R15, R216, UR6, RZ, P4, !PT ;  /* 0x00000006d80fbc10 */ /* 0x000fe4000a7fe4ff */
[----:B------:R-:W-:-:S03]  /*276b0*/  ISETP.LT.OR P4, PT, R0, 0x82, !P1 ;  /* 0x000000820000780c */ /* 0x000fc60004f81670 */
[----:B------:R1:W-:Y:S01]  /*276c0*/  @!P3 STG.E.U8 desc[UR60][R14.64+0x80], R218 ;  /* 0x000080da0e00b986 */ /* 0x0003e2000c10113c */
[----:B------:R-:W-:-:S09]  /*276d0*/  ISETP.LT.OR P3, PT, R0, 0x89, !P0 ;  /* 0x000000890000780c */ /* 0x000fd20004761670 */
[----:B--2---:R-:W-:Y:S01]  /*276e0*/  @!P4 IADD3 R20, P6, R217, UR8, RZ ;  /* 0x00000008d914cc10 */ /* 0x004fe2000ffde0ff */
[----:B------:R-:W-:-:S03]  /*276f0*/  @!P4 IMAD R219, R219, R17, RZ ;  /* 0x00000011dbdbc224 */ /* 0x000fc600078e02ff */
[----:B------:R-:W-:Y:S01]  /*27700*/  @!P4 IADD3.X R21, R7, UR6, RZ, P6, !PT ;  /* 0x000000060715cc10 */ /* 0x000fe2000b7fe4ff */
[----:B---3--:R-:W-:-:S04]  /*27710*/  @!P3 IMAD R225, R220, R17, RZ ;  /* 0x00000011dce1b224 */ /* 0x008fc800078e02ff */
[----:B------:R2:W-:Y:S04]  /*27720*/  @!P4 STG.E.U8 desc[UR60][R20.64+0x81], R219 ;  /* 0x000081db1400c986 */ /* 0x0005e8000c10113c */
[----:B------:R-:W-:Y:S01]  /*27730*/  @!P3 STG.E.U8 desc[UR60][R8.64+0x88], R225 ;  /* 0x000088e10800b986 */ /* 0x000fe2000c10113c */
[----:B------:R-:W-:-:S13]  /*27740*/  ISETP.LT.OR P3, PT, R0, 0x8a, !P0 ;  /* 0x0000008a0000780c */ /* 0x000fda0004761670 */
[----:B------:R-:W-:-:S05]  /*27750*/  @!P3 IMAD R221, R221, R17, RZ ;  /* 0x00000011ddddb224 */ /* 0x000fca00078e02ff */
[----:B------:R-:W-:Y:S01]  /*27760*/  @!P3 STG.E.U8 desc[UR60][R8.64+0x89], R221 ;  /* 0x000089dd0800b986 */ /* 0x000fe2000c10113c */
[----:B------:R-:W-:-:S13]  /*27770*/  ISETP.LT.OR P3, PT, R0, 0x89, !P1 ;  /* 0x000000890000780c */ /* 0x000fda0004f61670 */
[----:B-1----:R-:W-:-:S04]  /*27780*/  @!P3 IADD3 R14, P4, R224, UR8, RZ ;  /* 0x00000008e00ebc10 */ /* 0x002fc8000ff9e0ff */
[----:B------:R-:W-:Y:S02]  /*27790*/  @!P3 IADD3.X R15, R216, UR6, RZ, P4, !PT ;  /* 0x00000006d80fbc10 */ /* 0x000fe4000a7fe4ff */
[----:B------:R-:W-:-:S13]  /*277a0*/  ISETP.LT.OR P4, PT, R0, 0x8a, !P1 ;  /* 0x0000008a0000780c */ /* 0x000fda0004f81670 */
[----:B--2---:R-:W-:-:S04]  /*277b0*/  @!P4 IADD3 R20, P6, R217, UR8, RZ ;  /* 0x00000008d914cc10 */ /* 0x004fc8000ffde0ff */
[----:B------:R-:W-:Y:S01]  /*277c0*/  @!P4 IADD3.X R21, R7, UR6, RZ, P6, !PT ;  /* 0x000000060715cc10 */ /* 0x000fe2000b7fe4ff */
[----:B------:R-:W-:Y:S01]  /*277d0*/  @!P3 IMAD R7, R222, R17, RZ ;  /* 0x00000011de07b224 */ /* 0x000fe200078e02ff */
[----:B------:R-:W-:-:S04]  /*277e0*/  ISETP.GE.AND P6, PT, R6, 0x1, PT ;  /* 0x000000010600780c */ /* 0x000fc80003fc6270 */
[----:B------:R1:W-:Y:S01]  /*277f0*/  @!P3 STG.E.U8 desc[UR60][R14.64+0x88], R7 ;  /* 0x000088070e00b986 */ /* 0x0003e2000c10113c */
[----:B------:R-:W-:Y:S01]  /*27800*/  ISETP.LT.OR P3, PT, R0, 0x91, !P6 ;  /* 0x000000910000780c */ /* 0x000fe20007761670 */
[----:B------:R-:W-:-:S05]  /*27810*/  @!P4 IMAD R223, R223, R17, RZ ;  /* 0x00000011dfdfc224 */ /* 0x000fca00078e02ff */
[----:B------:R2:W-:Y:S07]  /*27820*/  @!P4 STG.E.U8 desc[UR60][R20.64+0x89], R223 ;  /* 0x000089df1400c986 */ /* 0x0005ee000c10113c */
[----:B------:R-:W-:-:S05]  /*27830*/  @!P3 IMAD R217, R208, R17, RZ ;  /* 0x00000011d0d9b224 */ /* 0x000fca00078e02ff */
[----:B------:R-:W-:Y:S01]  /*27840*/  @!P3 STG.E.U8 desc[UR60][R10.64+0x90], R217 ;  /* 0x000090d90a00b986 */ /* 0x000fe2000c10113c */
[----:B------:R-:W-:Y:S02]  /*27850*/  ISETP.LT.OR P3, PT, R0, 0x92, !P6 ;  /* 0x000000920000780c */ /* 0x000fe40007761670 */
[----:B------:R-:W-:-:S11]  /*27860*/  ISETP.GE.AND P4, PT, R6, 0x9, PT ;  /* 0x000000090600780c */ /* 0x000fd60003f86270 */
[----:B------:R-:W-:-:S05]  /*27870*/  @!P3 IMAD R209, R209, R17, RZ ;  /* 0x00000011d1d1b224 */ /* 0x000fca00078e02ff */
[----:B------:R-:W-:Y:S01]  /*27880*/  @!P3 STG.E.U8 desc[UR60][R10.64+0x91], R209 ;  /* 0x000091d10a00b986 */ /* 0x000fe2000c10113c */
[----:B------:R-:W-:-:S13]  /*27890*/  ISETP.LT.OR P3, PT, R0, 0x91, !P4 ;  /* 0x000000910000780c */ /* 0x000fda0006761670 */
[----:B------:R-:W-:-:S05]  /*278a0*/  @!P3 IMAD R219, R210, R17, RZ ;  /* 0x00000011d2dbb224 */ /* 0x000fca00078e02ff */
[----:B------:R-:W-:Y:S01]  /*278b0*/  @!P3 STG.E.U8 desc[UR60][R12.64+0x90], R219 ;  /* 0x000090db0c00b986 */ /* 0x000fe2000c10113c */
[----:B------:R-:W-:-:S13]  /*278c0*/  ISETP.LT.OR P3, PT, R0, 0x92, !P4 ;  /* 0x000000920000780c */ /* 0x000fda0006761670 */
[----:B------:R-:W-:-:S05]  /*278d0*/  @!P3 IMAD R211, R211, R17, RZ ;  /* 0x00000011d3d3b224 */ /* 0x000fca00078e02ff */
[----:B------:R-:W-:Y:S01]  /*278e0*/  @!P3 STG.E.U8 desc[UR60][R12.64+0x91], R211 ;  /* 0x000091d30c00b986 */ /* 0x000fe2000c10113c */
[----:B------:R-:W-:-:S13]  /*278f0*/  ISETP.LT.OR P3, PT, R0, 0x99, !P6 ;  /* 0x000000990000780c */ /* 0x000fda0007761670 */
[----:B-1----:R-:W-:-:S05]  /*27900*/  @!P3 IMAD R7, R212, R17, RZ ;  /* 0x00000011d407b224 */ /* 0x002fca00078e02ff */
[----:B------:R1:W-:Y:S01]  /*27910*/  @!P3 STG.E.U8 desc[UR60][R10.64+0x98], R7 ;  /* 0x000098070a00b986 */ /* 0x0003e2000c10113c */
[----:B------:R-:W-:-:S13]  /*27920*/  ISETP.LT.OR P3, PT, R0, 0x9a, !P6 ;  /* 0x0000009a0000780c */ /* 0x000fda0007761670 */
[----:B------:R-:W-:-:S05]  /*27930*/  @!P3 IMAD R213, R213, R17, RZ ;  /* 0x00000011d5d5b224 */ /* 0x000fca00078e02ff */
[----:B------:R-:W-:Y:S01]  /*27940*/  @!P3 STG.E.U8 desc[UR60][R10.64+0x99], R213 ;  /* 0x000099d50a00b986 */ /* 0x000fe2000c10113c */
[----:B------:R-:W-:Y:S02]  /*27950*/  ISETP.LT.OR P3, PT, R0, 0x99, !P4 ;  /* 0x000000990000780c */ /* 0x000fe40006761670 */
[----:B------:R-:W-:-:S11]  /*27960*/  ISETP.GE.AND P6, PT, R6, 0x89, PT ;  /* 0x000000890600780c */ /* 0x000fd60003fc6270 */
[----:B--2---:R-:W-:-:S05]  /*27970*/  @!P3 IMAD R21, R214, R17, RZ ;  /* 0x00000011d615b224 */ /* 0x004fca00078e02ff */
[----:B------:R2:W-:Y:S01]  /*27980*/  @!P3 STG.E.U8 desc[UR60][R12.64+0x98], R21 ;  /* 0x000098150c00b986 */ /* 0x0005e2000c10113c */
[C---:B------:R-:W-:Y:S02]  /*27990*/  ISETP.LT.OR P3, PT, R0.reuse, 0x9a, !P4 ;  /* 0x0000009a0000780c */ /* 0x040fe40006761670 */
[----:B------:R-:W-:-:S11]  /*279a0*/  ISETP.LT.OR P4, PT, R0, 0x92, !P6 ;  /* 0x000000920000780c */ /* 0x000fd60007781670 */
[----:B------:R-:W-:-:S05]  /*279b0*/  @!P3 IMAD R215, R215, R17, RZ ;  /* 0x00000011d7d7b224 */ /* 0x000fca00078e02ff */
[----:B------:R-:W-:Y:S01]  /*279c0*/  @!P3 STG.E.U8 desc[UR60][R12.64+0x99], R215 ;  /* 0x000099d70c00b986 */ /* 0x000fe2000c10113c */
[----:B------:R-:W-:-:S04]  /*279d0*/  @!P4 IADD3 R14, P3, R4, UR8, RZ ;  /* 0x00000008040ecc10 */ /* 0x000fc8000ff7e0ff */
[----:B------:R-:W-:Y:S02]  /*279e0*/  @!P4 IADD3.X R15, R5, UR6, RZ, P3, !PT ;  /* 0x00000006050fcc10 */ /* 0x000fe40009ffe4ff */
[----:B------:R-:W-:-:S04]  /*279f0*/  ISETP.GE.AND P3, PT, R6, 0x81, PT ;  /* 0x000000810600780c */ /* 0x000fc80003f66270 */
[----:B------:R-:W-:-:S13]  /*27a00*/  ISETP.LT.OR P3, PT, R0, 0x91, !P3 ;  /* 0x000000910000780c */ /* 0x000fda0005f61670 */
[----:B-1----:R-:W-:-:S05]  /*27a10*/  @!P3 IMAD R7, R200, R17, RZ ;  /* 0x00000011c807b224 */ /* 0x002fca00078e02ff */
[----:B------:R-:W-:Y:S01]  /*27a20*/  @!P3 STG.E.U8 desc[UR60][R4.64+0x90], R7 ;  /* 0x000090070400b986 */ /* 0x000fe2000c10113c */
[----:B------:R-:W-:-:S04]  /*27a30*/  ISETP.GE.AND P3, PT, R6, 0x81, PT ;  /* 0x000000810600780c */ /* 0x000fc80003f66270 */
[----:B------:R-:W-:-:S13]  /*27a40*/  ISETP.LT.OR P3, PT, R0, 0x92, !P3 ;  /* 0x000000920000780c */ /* 0x000fda0005f61670 */
[----:B------:R-:W-:-:S05]  /*27a50*/  @!P3 IMAD R201, R201, R17, RZ ;  /* 0x00000011c9c9b224 */ /* 0x000fca00078e02ff */
[----:B------:R-:W-:Y:S01]  /*27a60*/  @!P3 STG.E.U8 desc[UR60][R4.64+0x91], R201 ;  /* 0x000091c90400b986 */ /* 0x000fe2000c10113c */
[----:B------:R-:W-:Y:S01]  /*27a70*/  ISETP.LT.OR P3, PT, R0, 0x99, !P6 ;  /* 0x000000990000780c */ /* 0x000fe20007761670 */
[----:B------:R-:W-:-:S12]  /*27a80*/  @!P5 IMAD R209, R202, R17, RZ ;  /* 0x00000011cad1d224 */ /* 0x000fd800078e02ff */
[----:B------:R-:W-:-:S04]  /*27a90*/  @!P3 IADD3 R20, P6, R4, UR8, RZ ;  /* 0x000000080414bc10 */ /* 0x000fc8000ffde0ff */
[----:B--2---:R-:W-:Y:S02]  /*27aa0*/  @!P3 IADD3.X R21, R5, UR6, RZ, P6, !PT ;  /* 0x000000060515bc10 */ /* 0x004fe4000b7fe4ff */
[----:B------:R-:W-:Y:S01]  /*27ab0*/  ISETP.GE.AND P6, PT, R6, 0x89, PT ;  /* 0x000000890600780c */ /* 0x000fe20003fc6270 */
[----:B------:R1:W-:Y:S03]  /*27ac0*/  @!P5 STG.E.U8 desc[UR60][R22.64+0x90], R209 ;  /* 0x000090d11600d986 */ /* 0x0003e6000c10113c */
[----:B------:R-:W-:Y:S01]  /*27ad0*/  ISETP.LT.OR P5, PT, R0, 0x9a, !P6 ;  /* 0x0000009a0000780c */ /* 0x000fe200077a1670 */
[----:B------:R-:W-:-:S12]  /*27ae0*/  @!P4 IMAD R203, R203, R17, RZ ;  /* 0x00000011cbcbc224 */ /* 0x000fd800078e02ff */
[----:B-1----:R-:W-:-:S04]  /*27af0*/  @!P5 IADD3 R22, P6, R4, UR8, RZ ;  /* 0x000000080416dc10 */ /* 0x002fc8000ffde0ff */
[----:B------:R-:W-:Y:S02]  /*27b00*/  @!P5 IADD3.X R23, R5, UR6, RZ, P6, !PT ;  /* 0x000000060517dc10 */ /* 0x000fe4000b7fe4ff */
[----:B------:R-:W-:Y:S01]  /*27b10*/  ISETP.GE.AND P6, PT, R6, 0x81, PT ;  /* 0x000000810600780c */ /* 0x000fe20003fc6270 */
[----:B------:R1:W-:Y:S03]  /*27b20*/  @!P4 STG.E.U8 desc[UR60][R14.64+0x91], R203 ;  /* 0x000091cb0e00c986 */ /* 0x0003e6000c10113c */
[----:B------:R-:W-:-:S13]  /*27b30*/  ISETP.LT.OR P4, PT, R0, 0x99, !P6 ;  /* 0x000000990000780c */ /* 0x000fda0007781670 */
[----:B------:R-:W-:-:S05]  /*27b40*/  @!P4 IMAD R7, R204, R17, RZ ;  /* 0x00000011cc07c224 */ /* 0x000fca00078e02ff */
[----:B------:R2:W-:Y:S01]  /*27b50*/  @!P4 STG.E.U8 desc[UR60][R4.64+0x98], R7 ;  /* 0x000098070400c986 */ /* 0x0005e2000c10113c */
[----:B------:R-:W-:Y:S02]  /*27b60*/  ISETP.LT.OR P4, PT, R0, 0x9a, !P6 ;  /* 0x0000009a0000780c */ /* 0x000fe40007781670 */
[----:B------:R-:W-:-:S11]  /*27b70*/  ISETP.GE.AND P6, PT, R6, 0x89, PT ;  /* 0x000000890600780c */ /* 0x000fd60003fc6270 */
[----:B------:R-:W-:-:S05]  /*27b80*/  @!P4 IMAD R205, R205, R17, RZ ;  /* 0x00000011cdcdc224 */ /* 0x000fca00078e02ff */
[----:B------:R-:W-:Y:S01]  /*27b90*/  @!P4 STG.E.U8 desc[UR60][R4.64+0x99], R205 ;  /* 0x000099cd0400c986 */ /* 0x000fe2000c10113c */
[----:B------:R-:W-:Y:S01]  /*27ba0*/  ISETP.LT.OR P4, PT, R0, 0xa1, !P6 ;  /* 0x000000a10000780c */ /* 0x000fe20007781670 */
[----:B------:R-:W-:-:S12]  /*27bb0*/  @!P3 IMAD R201, R206, R17, RZ ;  /* 0x00000011cec9b224 */ /* 0x000fd800078e02ff */
[----:B-1----:R-:W-:-:S04]  /*27bc0*/  @!P4 IADD3 R14, P6, R4, UR8, RZ ;  /* 0x00000008040ecc10 */ /* 0x002fc8000ffde0ff */
[----:B------:R-:W-:Y:S02]  /*27bd0*/  @!P4 IADD3.X R15, R5, UR6, RZ, P6, !PT ;  /* 0x00000006050fcc10 */ /* 0x000fe4000b7fe4ff */
[----:B------:R-:W-:Y:S01]  /*27be0*/  ISETP.GE.AND P6, PT, R6, 0x101, PT ;  /* 0x000001010600780c */ /* 0x000fe20003fc6270 */
[----:B------:R1:W-:Y:S03]  /*27bf0*/  @!P3 STG.E.U8 desc[UR60][R20.64+0x98], R201 ;  /* 0x000098c91400b986 */ /* 0x0003e6000c10113c */
[----:B------:R-:W-:Y:S01]  /*27c00*/  ISETP.LT.OR P3, PT, R0, 0x91, !P6 ;  /* 0x000000910000780c */ /* 0x000fe20007761670 */
[----:B------:R-:W-:-:S05]  /*27c10*/  @!P5 IMAD R207, R207, R17, RZ ;  /* 0x00000011cfcfd224 */ /* 0x000fca00078e02ff */
[----:B------:R-:W-:Y:S07]  /*27c20*/  @!P5 STG.E.U8 desc[UR60][R22.64+0x99], R207 ;  /* 0x000099cf1600d986 */ /* 0x000fee000c10113c */
[----:B--2---:R-:W-:-:S05]  /*27c30*/  @!P3 IMAD R7, R192, R17, RZ ;  /* 0x00000011c007b224 */ /* 0x004fca00078e02ff */
[----:B------:R2:W-:Y:S01]  /*27c40*/  @!P3 STG.E.U8 desc[UR60][R2.64+0x90], R7 ;  /* 0x000090070200b986 */ /* 0x0005e2000c10113c */
[----:B------:R-:W-:-:S13]  /*27c50*/  ISETP.LT.OR P3, PT, R0, 0x92, !P6 ;  /* 0x000000920000780c */ /* 0x000fda0007761670 */
[----:B------:R-:W-:-:S05]  /*27c60*/  @!P3 IMAD R203, R193, R17, RZ ;  /* 0x00000011c1cbb224 */ /* 0x000fca00078e02ff */
[----:B------:R-:W-:Y:S01]  /*27c70*/  @!P3 STG.E.U8 desc[UR60][R2.64+0x91], R203 ;  /* 0x000091cb0200b986 */ /* 0x000fe2000c10113c */
[----:B------:R-:W-:-:S13]  /*27c80*/  ISETP.LT.OR P3, PT, R0, 0x91, !P2 ;  /* 0x000000910000780c */ /* 0x000fda0005761670 */
[----:B------:R-:W-:-:S04]  /*27c90*/  @!P3 IADD3 R192, P5, R2, UR8, RZ ;  /* 0x0000000802c0bc10 */ /* 0x000fc8000ffbe0ff */
[----:B------:R-:W-:Y:S02]  /*27ca0*/  @!P3 IADD3.X R193, R3, UR6, RZ, P5, !PT ;  /* 0x0000000603c1bc10 */ /* 0x000fe4000affe4ff */
[----:B------:R-:W-:Y:S01]  /*27cb0*/  ISETP.LT.OR P5, PT, R0, 0x92, !P2 ;  /* 0x000000920000780c */ /* 0x000fe200057a1670 */
[----:B-1----:R-:W-:-:S12]  /*27cc0*/  @!P3 IMAD R201, R194, R17, RZ ;  /* 0x00000011c2c9b224 */ /* 0x002fd800078e02ff */
[----:B------:R-:W-:-:S04]  /*27cd0*/  @!P5 IADD3 R20, P6, R2, UR8, RZ ;  /* 0x000000080214dc10 */ /* 0x000fc8000ffde0ff */
[----:B------:R-:W-:Y:S02]  /*27ce0*/  @!P5 IADD3.X R21, R3, UR6, RZ, P6, !PT ;  /* 0x000000060315dc10 */ /* 0x000fe4000b7fe4ff */
[----:B------:R-:W-:Y:S01]  /*27cf0*/  ISETP.GE.AND P6, PT, R6, 0x101, PT ;  /* 0x000001010600780c */ /* 0x000fe20003fc6270 */
[----:B------:R1:W-:Y:S03]  /*27d00*/  @!P3 STG.E.U8 desc[UR60][R192.64+0x90], R201 ;  /* 0x000090c9c000b986 */ /* 0x0003e6000c10113c */
[----:B------:R-:W-:Y:S01]  /*27d10*/  ISETP.LT.OR P3, PT, R0, 0x99, !P6 ;  /* 0x000000990000780c */ /* 0x000fe20007761670 */
[----:B------:R-:W-:-:S05]  /*27d20*/  @!P5 IMAD R195, R195, R17, RZ ;  /* 0x00000011c3c3d224 */ /* 0x000fca00078e02ff */
[----:B------:R3:W-:Y:S07]  /*27d30*/  @!P5 STG.E.U8 desc[UR60][R20.64+0x91], R195 ;  /* 0x000091c31400d986 */ /* 0x0007ee000c10113c */
[----:B--2---:R-:W-:-:S05]  /*27d40*/  @!P3 IMAD R7, R196, R17, RZ ;  /* 0x00000011c407b224 */ /* 0x004fca00078e02ff */
[----:B------:R2:W-:Y:S01]  /*27d50*/  @!P3 STG.E.U8 desc[UR60][R2.64+0x98], R7 ;  /* 0x000098070200b986 */ /* 0x0005e2000c10113c */
[----:B------:R-:W-:-:S13]  /*27d60*/  ISETP.LT.OR P3, PT, R0, 0x9a, !P6 ;  /* 0x0000009a0000780c */ /* 0x000fda0007761670 */
[----:B------:R-:W-:-:S05]  /*27d70*/  @!P3 IMAD R197, R197, R17, RZ ;  /* 0x00000011c5c5b224 */ /* 0x000fca00078e02ff */
[----:B------:R-:W-:Y:S01]  /*27d80*/  @!P3 STG.E.U8 desc[UR60][R2.64+0x99], R197 ;  /* 0x000099c50200b986 */ /* 0x000fe2000c10113c */
[----:B------:R-:W-:-:S13]  /*27d90*/  ISETP.LT.OR P3, PT, R0, 0x99, !P2 ;  /* 0x000000990000780c */ /* 0x000fda0005761670 */
[----:B------:R-:W-:Y:S01]  /*27da0*/  @!P3 IADD3 R22, P5, R2, UR8, RZ ;  /* 0x000000080216bc10 */ /* 0x000fe2000ffbe0ff */
[----:B-1----:R-:W-:-:S03]  /*27db0*/  @!P3 IMAD R193, R198, R17, RZ ;  /* 0x00000011c6c1b224 */ /* 0x002fc600078e02ff */
[----:B------:R-:W-:Y:S02]  /*27dc0*/  @!P3 IADD3.X R23, R3, UR6, RZ, P5, !PT ;  /* 0x000000060317bc10 */ /* 0x000fe4000affe4ff */
[----:B------:R-:W-:-:S03]  /*27dd0*/  ISETP.LT.OR P5, PT, R0, 0x9a, !P2 ;  /* 0x0000009a0000780c */ /* 0x000fc600057a1670 */
[----:B------:R1:W-:Y:S01]  /*27de0*/  @!P3 STG.E.U8 desc[UR60][R22.64+0x98], R193 ;  /* 0x000098c11600b986 */ /* 0x0003e2000c10113c */
[----:B------:R-:W-:-:S09]  /*27df0*/  ISETP.LT.OR P3, PT, R0, 0x91, !P0 ;  /* 0x000000910000780c */ /* 0x000fd20004761670 */
[----:B---3--:R-:W-:Y:S01]  /*27e00*/  @!P5 IADD3 R20, P6, R2, UR8, RZ ;  /* 0x000000080214dc10 */ /* 0x008fe2000ffde0ff */
[----:B------:R-:W-:-:S03]  /*27e10*/  @!P5 IMAD R199, R199, R17, RZ ;  /* 0x00000011c7c7d224 */ /* 0x000fc600078e02ff */
[----:B------:R-:W-:Y:S01]  /*27e20*/  @!P5 IADD3.X R21, R3, UR6, RZ, P6, !PT ;  /* 0x000000060315dc10 */ /* 0x000fe2000b7fe4ff */
[----:B--2---:R-:W-:-:S04]  /*27e30*/  @!P3 IMAD R7, R184, R17, RZ ;  /* 0x00000011b807b224 */ /* 0x004fc800078e02ff */
[----:B------:R-:W-:Y:S04]  /*27e40*/  @!P5 STG.E.U8 desc[UR60][R20.64+0x99], R199 ;  /* 0x000099c71400d986 */ /* 0x000fe8000c10113c */
[----:B------:R2:W-:Y:S01]  /*27e50*/  @!P3 STG.E.U8 desc[UR60][R8.64+0x90], R7 ;  /* 0x000090070800b986 */ /* 0x0005e2000c10113c */
[----:B------:R-:W-:-:S13]  /*27e60*/  ISETP.LT.OR P3, PT, R0, 0x92, !P0 ;  /* 0x000000920000780c */ /* 0x000fda0004761670 */
[----:B------:R-:W-:-:S05]  /*27e70*/  @!P3 IMAD R185, R185, R17, RZ ;  /* 0x00000011b9b9b224 */ /* 0x000fca00078e02ff */
[----:B------:R3:W-:Y:S01]  /*27e80*/  @!P3 STG.E.U8 desc[UR60][R8.64+0x91], R185 ;  /* 0x000091b90800b986 */ /* 0x0007e2000c10113c */
[----:B------:R-:W-:-:S04]  /*27e90*/  IADD3 R184, P3, R2, UR14, RZ ;  /* 0x0000000e02b87c10 */ /* 0x000fc8000ff7e0ff */
[----:B------:R-:W-:Y:S02]  /*27ea0*/  IADD3.X R192, R3, UR9, RZ, P3, !PT ;  /* 0x0000000903c07c10 */ /* 0x000fe40009ffe4ff */
[----:B------:R-:W-:-:S04]  /*27eb0*/  IADD3 R194, P3, R2, UR14, RZ ;  /* 0x0000000e02c27c10 */ /* 0x000fc8000ff7e0ff */
[----:B------:R-:W-:Y:S02]  /*27ec0*/  IADD3.X R195, R3, UR9, RZ, P3, !PT ;  /* 0x0000000903c37c10 */ /* 0x000fe40009ffe4ff */
[----:B------:R-:W-:-:S13]  /*27ed0*/  ISETP.LT.OR P3, PT, R0, 0x91, !P1 ;  /* 0x000000910000780c */ /* 0x000fda0004f61670 */
[----:B-1----:R-:W-:Y:S01]  /*27ee0*/  @!P3 IADD3 R22, P5, R184, UR8, RZ ;  /* 0x00000008b816bc10 */ /* 0x002fe2000ffbe0ff */
[----:B--2---:R-:W-:-:S03]  /*27ef0*/  @!P3 IMAD R7, R186, R17, RZ ;  /* 0x00000011ba07b224 */ /* 0x004fc600078e02ff */
        /* <DEDUP_REMOVED lines=9> */
[----:B------:R-:W-:Y:S01]  /*27f90*/  @!P3 STG.E.U8 desc[UR60][R8.64+0x98], R193 ;  /* 0x000098c10800b986 */ /* 0x000fe2000c10113c */
[----:B------:R-:W-:-:S13]  /*27fa0*/  ISETP.LT.OR P3, PT, R0, 0x9a, !P0 ;  /* 0x0000009a0000780c */ /* 0x000fda0004761670 */
[----:B------:R-:W-:-:S05]  /*27fb0*/  @!P3 IMAD R189, R189, R17, RZ ;  /* 0x00000011bdbdb224 */ /* 0x000fca00078e02ff */
[----:B------:R-:W-:Y:S01]  /*27fc0*/  @!P3 STG.E.U8 desc[UR60][R8.64+0x99], R189 ;  /* 0x000099bd0800b986 */ /* 0x000fe2000c10113c */
[----:B------:R-:W-:-:S13]  /*27fd0*/  ISETP.LT.OR P3, PT, R0, 0x99, !P1 ;  /* 0x000000990000780c */ /* 0x000fda0004f61670 */
[----:B------:R-:W-:-:S04]  /*27fe0*/  @!P3 IADD3 R184, P5, R184, UR8, RZ ;  /* 0x00000008b8b8bc10 */ /* 0x000fc8000ffbe0ff */
[----:B---3--:R-:W-:Y:S02]  /*27ff0*/  @!P3 IADD3.X R185, R192, UR6, RZ, P5, !PT ;  /* 0x00000006c0b9bc10 */ /* 0x008fe4000affe4ff */
[----:B------:R-:W-:Y:S01]  /*28000*/  ISETP.LT.OR P5, PT, R0, 0x9a, !P1 ;  /* 0x0000009a0000780c */ /* 0x000fe20004fa1670 */
[----:B-1----:R-:W-:-:S12]  /*28010*/  @!P3 IMAD R7, R190, R17, RZ ;  /* 0x00000011be07b224 */ /* 0x002fd800078e02ff */
[----:B--2---:R-:W-:-:S04]  /*28020*/  @!P5 IADD3 R20, P6, R194, UR8, RZ ;  /* 0x00000008c214dc10 */ /* 0x004fc8000ffde0ff */
[----:B------:R-:W-:Y:S02]  /*28030*/  @!P5 IADD3.X R21, R195, UR6, RZ, P6, !PT ;  /* 0x00000006c315dc10 */ /* 0x000fe4000b7fe4ff */
[----:B------:R-:W-:Y:S01]  /*28040*/  ISETP.GE.AND P6, PT, R6, 0x1, PT ;  /* 0x000000010600780c */ /* 0x000fe20003fc6270 */
[----:B------:R1:W-:Y:S03]  /*28050*/  @!P3 STG.E.U8 desc[UR60][R184.64+0x98], R7 ;  /* 0x00009807b800b986 */ /* 0x0003e6000c10113c */
[----:B------:R-:W-:Y:S01]  /*28060*/  ISETP.LT.OR P3, PT, R0, 0xa1, !P6 ;  /* 0x000000a10000780c */ /* 0x000fe20007761670 */
[----:B------:R-:W-:-:S05]  /*28070*/  @!P5 IMAD R191, R191, R17, RZ ;  /* 0x00000011bfbfd224 */ /* 0x000fca00078e02ff */
[----:B------:R-:W-:Y:S07]  /*28080*/  @!P5 STG.E.U8 desc[UR60][R20.64+0x99], R191 ;  /* 0x000099bf1400d986 */ /* 0x000fee000c10113c */
[----:B------:R-:W-:-:S05]  /*28090*/  @!P3 IMAD R23, R176, R17, RZ ;  /* 0x00000011b017b224 */ /* 0x000fca00078e02ff */
[----:B------:R2:W-:Y:S01]  /*280a0*/  @!P3 STG.E.U8 desc[UR60][R10.64+0xa0], R23 ;  /* 0x0000a0170a00b986 */ /* 0x0005e2000c10113c */
        /* <DEDUP_REMOVED lines=39> */
[----:B------:R-:W-:Y:S03]  /*28320*/  @!P4 STG.E.U8 desc[UR60][R14.64+0xa0], R179 ;  /* 0x0000a0b30e00c986 */ /* 0x000fe6000c10113c */
[----:B------:R-:W-:Y:S01]  /*28330*/  ISETP.LT.OR P4, PT, R0, 0xaa, !P6 ;  /* 0x000000aa0000780c */ /* 0x000fe20007781670 */
[----:B------:R-:W-:-:S12]  /*28340*/  @!P5 IMAD R171, R171, R17, RZ ;  /* 0x00000011ababd224 */ /* 0x000fd800078e02ff */
[----:B------:R-:W-:-:S04]  /*28350*/  @!P4 IADD3 R168, P6, R4, UR8, RZ ;  /* 0x0000000804a8cc10 */ /* 0x000fc8000ffde0ff */
[----:B------:R-:W-:Y:S02]  /*28360*/  @!P4 IADD3.X R169, R5, UR6, RZ, P6, !PT ;  /* 0x0000000605a9cc10 */ /* 0x000fe4000b7fe4ff */
[----:B------:R-:W-:Y:S01]  /*28370*/  ISETP.GE.AND P6, PT, R6, 0x81, PT ;  /* 0x000000810600780c */ /* 0x000fe20003fc6270 */
[----:B------:R2:W-:Y:S03]  /*28380*/  @!P5 STG.E.U8 desc[UR60][R20.64+0xa1], R171 ;  /* 0x0000a1ab1400d986 */ /* 0x0005e6000c10113c */
[----:B------:R-:W-:-:S13]  /*28390*/  ISETP.LT.OR P5, PT, R0, 0xa9, !P6 ;  /* 0x000000a90000780c */ /* 0x000fda00077a1670 */
[----:B-1----:R-:W-:-:S05]  /*283a0*/  @!P5 IMAD R7, R172, R17, RZ ;  /* 0x00000011ac07d224 */ /* 0x002fca00078e02ff */
[----:B------:R1:W-:Y:S01]  /*283b0*/  @!P5 STG.E.U8 desc[UR60][R4.64+0xa8], R7 ;  /* 0x0000a8070400d986 */ /* 0x0003e2000c10113c */
[----:B------:R-:W-:Y:S02]  /*283c0*/  ISETP.LT.OR P5, PT, R0, 0xaa, !P6 ;  /* 0x000000aa0000780c */ /* 0x000fe400077a1670 */
[----:B------:R-:W-:-:S11]  /*283d0*/  ISETP.GE.AND P6, PT, R6, 0x89, PT ;  /* 0x000000890600780c */ /* 0x000fd60003fc6270 */
[----:B------:R-:W-:-:S05]  /*283e0*/  @!P5 IMAD R173, R173, R17, RZ ;  /* 0x00000011adadd224 */ /* 0x000fca00078e02ff */
[----:B------:R-:W-:Y:S01]  /*283f0*/  @!P5 STG.E.U8 desc[UR60][R4.64+0xa9], R173 ;  /* 0x0000a9ad0400d986 */ /* 0x000fe2000c10113c */
[----:B------:R-:W-:Y:S01]  /*28400*/  ISETP.LT.OR P5, PT, R0, 0xb1, !P6 ;  /* 0x000000b10000780c */ /* 0x000fe200077a1670 */
[----:B--2---:R-:W-:-:S12]  /*28410*/  @!P3 IMAD R171, R174, R17, RZ ;  /* 0x00000011aeabb224 */ /* 0x004fd800078e02ff */
[----:B------:R-:W-:-:S04]  /*28420*/  @!P5 IADD3 R14, P6, R4, UR8, RZ ;  /* 0x00000008040edc10 */ /* 0x000fc8000ffde0ff */
[----:B------:R-:W-:Y:S02]  /*28430*/  @!P5 IADD3.X R15, R5, UR6, RZ, P6, !PT ;  /* 0x00000006050fdc10 */ /* 0x000fe4000b7fe4ff */
[----:B------:R-:W-:Y:S01]  /*28440*/  ISETP.GE.AND P6, PT, R6, 0x101, PT ;  /* 0x000001010600780c */ /* 0x000fe20003fc6270 */
[----:B------:R-:W-:Y:S03]  /*28450*/  @!P3 STG.E.U8 desc[UR60][R22.64+0xa8], R171 ;  /* 0x0000a8ab1600b986 */ /* 0x000fe6000c10113c */
[----:B------:R-:W-:Y:S01]  /*28460*/  ISETP.LT.OR P3, PT, R0, 0xa1, !P6 ;  /* 0x000000a10000780c */ /* 0x000fe20007761670 */
[----:B------:R-:W-:-:S05]  /*28470*/  @!P4 IMAD R175, R175, R17, RZ ;  /* 0x00000011afafc224 */ /* 0x000fca00078e02ff */
[----:B------:R2:W-:Y:S07]  /*28480*/  @!P4 STG.E.U8 desc[UR60][R168.64+0xa9], R175 ;  /* 0x0000a9afa800c986 */ /* 0x0005ee000c10113c */
[----:B-1----:R-:W-:-:S05]  /*28490*/  @!P3 IMAD R7, R160, R17, RZ ;  /* 0x00000011a007b224 */ /* 0x002fca00078e02ff */
        /* <DEDUP_REMOVED lines=22> */
[----:B------:R-:W-:Y:S01]  /*28600*/  @!P3 IADD3 R160, P4, R2, UR8, RZ ;  /* 0x0000000802a0bc10 */ /* 0x000fe2000ff9e0ff */
        /* <DEDUP_REMOVED lines=8> */
[----:B-1----:R-:W-:-:S04]  /*28690*/  @!P3 IMAD R7, R152, R17, RZ ;  /* 0x000000119807b224 */ /* 0x002fc800078e02ff */
[----:B------:R1:W-:Y:S04]  /*286a0*/  @!P4 STG.E.U8 desc[UR60][R20.64+0xa9], R167 ;  /* 0x0000a9a71400c986 */ /* 0x0003e8000c10113c */
[----:B------:R3:W-:Y:S01]  /*286b0*/  @!P3 STG.E.U8 desc[UR60][R8.64+0xa0], R7 ;  /* 0x0000a0070800b986 */ /* 0x0007e2000c10113c */
[----:B------:R-:W-:-:S13]  /*286c0*/  ISETP.LT.OR P3, PT, R0, 0xa2, !P0 ;  /* 0x000000a20000780c */ /* 0x000fda0004761670 */
[----:B------:R-:W-:-:S05]  /*286d0*/  @!P3 IMAD R153, R153, R17, RZ ;  /* 0x000000119999b224 */ /* 0x000fca00078e02ff */
[----:B------:R4:W-:Y:S01]  /*286e0*/  @!P3 STG.E.U8 desc[UR60][R8.64+0xa1], R153 ;  /* 0x0000a1990800b986 */ /* 0x0009e2000c10113c */
[----:B------:R-:W-:-:S04]  /*286f0*/  IADD3 R152, P3, R2, UR14, RZ ;  /* 0x0000000e02987c10 */ /* 0x000fc8000ff7e0ff */
[----:B------:R-:W-:Y:S02]  /*28700*/  IADD3.X R162, R3, UR9, RZ, P3, !PT ;  /* 0x0000000903a27c10 */ /* 0x000fe40009ffe4ff */
[----:B--2---:R-:W-:-:S04]  /*28710*/  IADD3 R160, P3, R2, UR14, RZ ;  /* 0x0000000e02a07c10 */ /* 0x004fc8000ff7e0ff */
[----:B------:R-:W-:Y:S02]  /*28720*/  IADD3.X R163, R3, UR9, RZ, P3, !PT ;  /* 0x0000000903a37c10 */ /* 0x000fe40009ffe4ff */
[----:B------:R-:W-:-:S13]  /*28730*/  ISETP.LT.OR P3, PT, R0, 0xa1, !P1 ;  /* 0x000000a10000780c */ /* 0x000fda0004f61670 */
[----:B-1----:R-:W-:Y:S01]  /*28740*/  @!P3 IADD3 R20, P4, R152, UR8, RZ ;  /* 0x000000089814bc10 */ /* 0x002fe2000ff9e0ff */
[----:B---3--:R-:W-:-:S03]  /*28750*/  @!P3 IMAD R7, R154, R17, RZ ;  /* 0x000000119a07b224 */ /* 0x008fc600078e02ff */
        /* <DEDUP_REMOVED lines=15> */
[----:B----4-:R-:W-:Y:S02]  /*28850*/  @!P3 IADD3.X R153, R162, UR6, RZ, P4, !PT ;  /* 0x00000006a299bc10 */ /* 0x010fe4000a7fe4ff */
        /* <DEDUP_REMOVED lines=178> */
[----:B------:R3:W-:Y:S01]  /*29380*/  @!P3 STG.E.U8 desc[UR60][R4.64+0xc1], R113 ;  /* 0x0000c1710400b986 */ /* 0x0007e2000c10113c */
[----:B------:R-:W-:Y:S01]  /*29390*/  ISETP.LT.OR P3, PT, R0, 0xc9, !P6 ;  /* 0x000000c90000780c */ /* 0x000fe20007761670 */
[----:B------:R-:W-:-:S12]  /*293a0*/  @!P4 IMAD R115, R106, R17, RZ ;  /* 0x000000116a73c224 */ /* 0x000fd800078e02ff */
[----:B------:R-:W-:-:S04]  /*293b0*/  @!P3 IADD3 R22, P6, R4, UR8, RZ ;  /* 0x000000080416bc10 */ /* 0x000fc8000ffde0ff */
[----:B--2---:R-:W-:Y:S02]  /*293c0*/  @!P3 IADD3.X R23, R5, UR6, RZ, P6, !PT ;  /* 0x000000060517bc10 */ /* 0x004fe4000b7fe4ff */
[----:B------:R-:W-:Y:S01]  /*293d0*/  ISETP.GE.AND P6, PT, R6, 0x89, PT ;  /* 0x000000890600780c */ /* 0x000fe20003fc6270 */
[----:B------:R-:W-:Y:S03]  /*293e0*/  @!P4 STG.E.U8 desc[UR60][R14.64+0xc0], R115 ;  /* 0x0000c0730e00c986 */ /* 0x000fe6000c10113c */
[----:B------:R-:W-:Y:S01]  /*293f0*/  ISETP.LT.OR P4, PT, R0, 0xca, !P6 ;  /* 0x000000ca0000780c */ /* 0x000fe20007781670 */
[----:B-1----:R-:W-:-:S12]  /*29400*/  @!P5 IMAD R7, R107, R17, RZ ;  /* 0x000000116b07d224 */ /* 0x002fd800078e02ff */
[----:B------:R-:W-:-:S04]  /*29410*/  @!P4 IADD3 R104, P6, R4, UR8, RZ ;  /* 0x000000080468cc10 */ /* 0x000fc8000ffde0ff */
[----:B------:R-:W-:Y:S02]  /*29420*/  @!P4 IADD3.X R105, R5, UR6, RZ, P6, !PT ;  /* 0x000000060569cc10 */ /* 0x000fe4000b7fe4ff */
[----:B------:R-:W-:Y:S01]  /*29430*/  ISETP.GE.AND P6, PT, R6, 0x81, PT ;  /* 0x000000810600780c */ /* 0x000fe20003fc6270 */
[----:B------:R1:W-:Y:S03]  /*29440*/  @!P5 STG.E.U8 desc[UR60][R20.64+0xc1], R7 ;  /* 0x0000c1071400d986 */ /* 0x0003e6000c10113c */
[----:B------:R-:W-:-:S13]  /*29450*/  ISETP.LT.OR P5, PT, R0, 0xc9, !P6 ;  /* 0x000000c90000780c */ /* 0x000fda00077a1670 */
[----:B---3--:R-:W-:-:S05]  /*29460*/  @!P5 IMAD R113, R108, R17, RZ ;  /* 0x000000116c71d224 */ /* 0x008fca00078e02ff */
[----:B------:R2:W-:Y:S01]  /*29470*/  @!P5 STG.E.U8 desc[UR60][R4.64+0xc8], R113 ;  /* 0x0000c8710400d986 */ /* 0x0005e2000c10113c */
[----:B------:R-:W-:Y:S02]  /*29480*/  ISETP.LT.OR P5, PT, R0, 0xca, !P6 ;  /* 0x000000ca0000780c */ /* 0x000fe400077a1670 */
[----:B------:R-:W-:-:S11]  /*29490*/  ISETP.GE.AND P6, PT, R6, 0x89, PT ;  /* 0x000000890600780c */ /* 0x000fd60003fc6270 */
[----:B------:R-:W-:-:S05]  /*294a0*/  @!P5 IMAD R109, R109, R17, RZ ;  /* 0x000000116d6dd224 */ /* 0x000fca00078e02ff */
[----:B------:R-:W-:Y:S01]  /*294b0*/  @!P5 STG.E.U8 desc[UR60][R4.64+0xc9], R109 ;  /* 0x0000c96d0400d986 */ /* 0x000fe2000c10113c */
        /* <DEDUP_REMOVED lines=10> */
[----:B------:R-:W-:Y:S01]  /*29560*/  @!P3 STG.E.U8 desc[UR60][R2.64+0xc0], R113 ;  /* 0x0000c0710200b986 */ /* 0x000fe2000c10113c */
[----:B------:R-:W-:-:S13]  /*29570*/  ISETP.LT.OR P3, PT, R0, 0xc2, !P6 ;  /* 0x000000c20000780c */ /* 0x000fda0007761670 */
[----:B------:R-:W-:-:S05]  /*29580*/  @!P3 IMAD R97, R97, R17, RZ ;  /* 0x000000116161b224 */ /* 0x000fca00078e02ff */
[----:B------:R2:W-:Y:S01]  /*29590*/  @!P3 STG.E.U8 desc[UR60][R2.64+0xc1], R97 ;  /* 0x0000c1610200b986 */ /* 0x0005e2000c10113c */
        /* <DEDUP_REMOVED lines=22> */
[----:B------:R-:W-:Y:S01]  /*29700*/  @!P3 STG.E.U8 desc[UR60][R22.64+0xc8], R7 ;  /* 0x0000c8071600b986 */ /* 0x000fe2000c10113c */
[----:B------:R-:W-:-:S09]  /*29710*/  ISETP.LT.OR P3, PT, R0, 0xc1, !P0 ;  /* 0x000000c10000780c */ /* 0x000fd20004761670 */
[----:B------:R-:W-:Y:S01]  /*29720*/  @!P4 IADD3 R14, P6, R2, UR8, RZ ;  /* 0x00000008020ecc10 */ /* 0x000fe2000ffde0ff */
[----:B------:R-:W-:-:S03]  /*29730*/  @!P4 IMAD R103, R103, R17, RZ ;  /* 0x000000116767c224 */ /* 0x000fc600078e02ff */
[----:B------:R-:W-:Y:S01]  /*29740*/  @!P4 IADD3.X R15, R3, UR6, RZ, P6, !PT ;  /* 0x00000006030fcc10 */ /* 0x000fe2000b7fe4ff */
[----:B---3--:R-:W-:-:S04]  /*29750*/  @!P3 IMAD R21, R88, R17, RZ ;  /* 0x000000115815b224 */ /* 0x008fc800078e02ff */
        /* <DEDUP_REMOVED lines=18> */
[----:B---3--:R-:W-:Y:S01]  /*29880*/  @!P4 IADD3.X R21, R98, UR6, RZ, P6, !PT ;  /* 0x000000066215cc10 */ /* 0x008fe2000b7fe4ff */
[----:B----4-:R-:W-:-:S04]  /*29890*/  @!P3 IMAD R89, R92, R17, RZ ;  /* 0x000000115c59b224 */ /* 0x010fc800078e02ff */
[----:B------:R2:W-:Y:S04]  /*298a0*/  @!P4 STG.E.U8 desc[UR60][R20.64+0xc1], R91 ;  /* 0x0000c15b1400c986 */ /* 0x0005e8000c10113c */
        /* <DEDUP_REMOVED lines=23> */
[----:B---3--:R-:W-:-:S05]  /*29a20*/  @!P3 IMAD R89, R82, R17, RZ ;  /* 0x000000115259b224 */ /* 0x008fca00078e02ff */
        /* <DEDUP_REMOVED lines=52> */
[----:B------:R2:W-:Y:S03]  /*29d70*/  @!P3 STG.E.U8 desc[UR60][R20.64+0xd8], R75 ;  /* 0x0000d84b1400b986 */ /* 0x0005e6000c10113c */
[----:B------:R-:W-:Y:S01]  /*29d80*/  ISETP.LT.OR P3, PT, R0, 0xd1, !P6 ;  /* 0x000000d10000780c */ /* 0x000fe20007761670 */
[----:B------:R-:W-:-:S05]  /*29d90*/  @!P5 IMAD R79, R79, R17, RZ ;  /* 0x000000114f4fd224 */ /* 0x000fca00078e02ff */
[----:B------:R-:W-:Y:S07]  /*29da0*/  @!P5 STG.E.U8 desc[UR60][R22.64+0xd9], R79 ;  /* 0x0000d94f1600d986 */ /* 0x000fee000c10113c */
        /* <DEDUP_REMOVED lines=27> */
[----:B------:R-:W-:Y:S01]  /*29f60*/  @!P3 STG.E.U8 desc[UR60][R22.64+0xd8], R21 ;  /* 0x0000d8151600b986 */ /* 0x000fe2000c10113c */
        /* <DEDUP_REMOVED lines=59> */
[----:B------:R3:W-:Y:S01]  /*2a320*/  @!P3 STG.E.U8 desc[UR60][R10.64+0xe9], R53 ;  /* 0x0000e9350a00b986 */ /* 0x0007e2000c10113c */
[----:B------:R-:W-:-:S13]  /*2a330*/  ISETP.LT.OR P3, PT, R0, 0xe9, !P5 ;  /* 0x000000e90000780c */ /* 0x000fda0006f61670 */
[----:B--2---:R-:W-:-:S05]  /*2a340*/  @!P3 IMAD R21, R54, R17, RZ ;  /* 0x000000113615b224 */ /* 0x004fca00078e02ff */
[----:B------:R-:W-:Y:S01]  /*2a350*/  @!P3 STG.E.U8 desc[UR60][R12.64+0xe8], R21 ;  /* 0x0000e8150c00b986 */ /* 0x000fe2000c10113c */
[----:B------:R-:W-:Y:S02]  /*2a360*/  ISETP.LT.OR P3, PT, R0, 0xea, !P5 ;  /* 0x000000ea0000780c */ /* 0x000fe40006f61670 */
[----:B------:R-:W-:-:S11]  /*2a370*/  ISETP.GE.AND P6, PT, R6, 0x89, PT ;  /* 0x000000890600780c */ /* 0x000fd60003fc6270 */
[----:B------:R-:W-:-:S05]  /*2a380*/  @!P3 IMAD R55, R55, R17, RZ ;  /* 0x000000113737b224 */ /* 0x000fca00078e02ff */
[----:B------:R2:W-:Y:S01]  /*2a390*/  @!P3 STG.E.U8 desc[UR60][R12.64+0xe9], R55 ;  /* 0x0000e9370c00b986 */ /* 0x0005e2000c10113c */
[----:B------:R-:W-:-:S13]  /*2a3a0*/  ISETP.LT.OR P3, PT, R0, 0xe2, !P6 ;  /* 0x000000e20000780c */ /* 0x000fda0007761670 */
[----:B------:R-:W-:-:S04]  /*2a3b0*/  @!P3 IADD3 R14, P5, R4, UR8, RZ ;  /* 0x00000008040ebc10 */ /* 0x000fc8000ffbe0ff */
[----:B------:R-:W-:Y:S02]  /*2a3c0*/  @!P3 IADD3.X R15, R5, UR6, RZ, P5, !PT ;  /* 0x00000006050fbc10 */ /* 0x000fe4000affe4ff */
[----:B------:R-:W-:-:S04]  /*2a3d0*/  ISETP.GE.AND P5, PT, R6, 0x81, PT ;  /* 0x000000810600780c */ /* 0x000fc80003fa6270 */
[----:B------:R-:W-:-:S13]  /*2a3e0*/  ISETP.LT.OR P5, PT, R0, 0xe1, !P5 ;  /* 0x000000e10000780c */ /* 0x000fda0006fa1670 */
[----:B-1----:R-:W-:-:S05]  /*2a3f0*/  @!P5 IMAD R7, R40, R17, RZ ;  /* 0x000000112807d224 */ /* 0x002fca00078e02ff */
[----:B------:R-:W-:Y:S01]  /*2a400*/  @!P5 STG.E.U8 desc[UR60][R4.64+0xe0], R7 ;  /* 0x0000e0070400d986 */ /* 0x000fe2000c10113c */
[----:B------:R-:W-:-:S04]  /*2a410*/  ISETP.GE.AND P5, PT, R6, 0x81, PT ;  /* 0x000000810600780c */ /* 0x000fc80003fa6270 */
[----:B------:R-:W-:Y:S01]  /*2a420*/  ISETP.LT.OR P5, PT, R0, 0xe2, !P5 ;  /* 0x000000e20000780c */ /* 0x000fe20006fa1670 */
[-C--:B---3--:R-:W-:Y:S02]  /*2a430*/  @!P4 IMAD R11, R42, R17.reuse, RZ ;  /* 0x000000112a0bc224 */ /* 0x088fe400078e02ff */
[----:B------:R-:W-:-:S10]  /*2a440*/  @!P3 IMAD R43, R43, R17, RZ ;  /* 0x000000112b2bb224 */ /* 0x000fd400078e02ff */
[----:B------:R-:W-:-:S05]  /*2a450*/  @!P5 IMAD R41, R41, R17, RZ ;  /* 0x000000112929d224 */ /* 0x000fca00078e02ff */
[----:B------:R-:W-:Y:S01]  /*2a460*/  @!P5 STG.E.U8 desc[UR60][R4.64+0xe1], R41 ;  /* 0x0000e1290400d986 */ /* 0x000fe2000c10113c */
[----:B------:R-:W-:-:S03]  /*2a470*/  ISETP.GE.AND P5, PT, R6, 0x81, PT ;  /* 0x000000810600780c */ /* 0x000fc60003fa6270 */
[----:B------:R-:W-:Y:S04]  /*2a480*/  @!P4 STG.E.U8 desc[UR60][R72.64+0xe0], R11 ;  /* 0x0000e00b4800c986 */ /* 0x000fe8000c10113c */
[----:B------:R1:W-:Y:S01]  /*2a490*/  @!P3 STG.E.U8 desc[UR60][R14.64+0xe1], R43 ;  /* 0x0000e12b0e00b986 */ /* 0x0003e2000c10113c */
[C---:B------:R-:W-:Y:S02]  /*2a4a0*/  ISETP.LT.OR P3, PT, R0.reuse, 0xe9, !P5 ;  /* 0x000000e90000780c */ /* 0x040fe40006f61670 */
[----:B------:R-:W-:-:S11]  /*2a4b0*/  ISETP.LT.OR P4, PT, R0, 0xea, !P5 ;  /* 0x000000ea0000780c */ /* 0x000fd60006f81670 */
[----:B--2---:R-:W-:-:S05]  /*2a4c0*/  @!P3 IMAD R13, R44, R17, RZ ;  /* 0x000000112c0db224 */ /* 0x004fca00078e02ff */
[----:B------:R2:W-:Y:S01]  /*2a4d0*/  @!P3 STG.E.U8 desc[UR60][R4.64+0xe8], R13 ;  /* 0x0000e80d0400b986 */ /* 0x0005e2000c10113c */
[C---:B------:R-:W-:Y:S01]  /*2a4e0*/  ISETP.LT.OR P3, PT, R0.reuse, 0xe9, !P6 ;  /* 0x000000e90000780c */ /* 0x040fe20007761670 */
[----:B------:R-:W-:Y:S01]  /*2a4f0*/  @!P4 IMAD R45, R45, R17, RZ ;  /* 0x000000112d2dc224 */ /* 0x000fe200078e02ff */
[----:B------:R-:W-:-:S04]  /*2a500*/  ISETP.LT.OR P5, PT, R0, 0xea, !P6 ;  /* 0x000000ea0000780c */ /* 0x000fc800077a1670 */
[----:B------:R3:W-:Y:S01]  /*2a510*/  @!P4 STG.E.U8 desc[UR60][R4.64+0xe9], R45 ;  /* 0x0000e92d0400c986 */ /* 0x0007e2000c10113c */
[----:B------:R-:W-:-:S06]  /*2a520*/  ISETP.GE.AND P6, PT, R6, 0x101, PT ;  /* 0x000001010600780c */ /* 0x000fcc0003fc6270 */
[----:B------:R-:W-:Y:S01]  /*2a530*/  @!P3 IADD3 R10, P4, R4, UR8, RZ ;  /* 0x00000008040abc10 */ /* 0x000fe2000ff9e0ff */
[----:B-1----:R-:W-:-:S03]  /*2a540*/  @!P3 IMAD R15, R46, R17, RZ ;  /* 0x000000112e0fb224 */ /* 0x002fc600078e02ff */
[----:B------:R-:W-:Y:S02]  /*2a550*/  @!P3 IADD3.X R11, R5, UR6, RZ, P4, !PT ;  /* 0x00000006050bbc10 */ /* 0x000fe4000a7fe4ff */
[----:B------:R-:W-:-:S03]  /*2a560*/  @!P5 IADD3 R6, P4, R4, UR8, RZ ;  /* 0x000000080406dc10 */ /* 0x000fc6000ff9e0ff */
[----:B------:R1:W-:Y:S01]  /*2a570*/  @!P3 STG.E.U8 desc[UR60][R10.64+0xe8], R15 ;  /* 0x0000e80f0a00b986 */ /* 0x0003e2000c10113c */
[C---:B------:R-:W-:Y:S01]  /*2a580*/  ISETP.LT.OR P3, PT, R0.reuse, 0xe1, !P6 ;  /* 0x000000e10000780c */ /* 0x040fe20007761670 */
[----:B------:R-:W-:Y:S01]  /*2a590*/  @!P5 IMAD R47, R47, R17, RZ ;  /* 0x000000112f2fd224 */ /* 0x000fe200078e02ff */
[----:B------:R-:W-:Y:S02]  /*2a5a0*/  @!P5 IADD3.X R7, R5, UR6, RZ, P4, !PT ;  /* 0x000000060507dc10 */ /* 0x000fe4000a7fe4ff */
[----:B------:R-:W-:-:S03]  /*2a5b0*/  ISETP.LT.OR P4, PT, R0, 0xe2, !P6 ;  /* 0x000000e20000780c */ /* 0x000fc60007781670 */
[----:B------:R4:W-:Y:S01]  /*2a5c0*/  @!P5 STG.E.U8 desc[UR60][R6.64+0xe9], R47 ;  /* 0x0000e92f0600d986 */ /* 0x0009e2000c10113c */
[----:B------:R-:W-:-:S05]  /*2a5d0*/  ISETP.LT.OR P5, PT, R0, 0xe1, !P2 ;  /* 0x000000e10000780c */ /* 0x000fca00057a1670 */
[----:B--2---:R-:W-:-:S04]  /*2a5e0*/  @!P3 IMAD R13, R32, R17, RZ ;  /* 0x00000011200db224 */ /* 0x004fc800078e02ff */
[----:B------:R-:W-:Y:S01]  /*2a5f0*/  @!P4 IMAD R33, R33, R17, RZ ;  /* 0x000000112121c224 */ /* 0x000fe200078e02ff */
[----:B------:R2:W-:Y:S01]  /*2a600*/  @!P3 STG.E.U8 desc[UR60][R2.64+0xe0], R13 ;  /* 0x0000e00d0200b986 */ /* 0x0005e2000c10113c */
[----:B------:R-:W-:-:S03]  /*2a610*/  ISETP.LT.OR P3, PT, R0, 0xe2, !P2 ;  /* 0x000000e20000780c */ /* 0x000fc60005761670 */
[----:B------:R-:W-:Y:S01]  /*2a620*/  @!P4 STG.E.U8 desc[UR60][R2.64+0xe1], R33 ;  /* 0x0000e1210200c986 */ /* 0x000fe2000c10113c */
[----:B---3--:R-:W-:Y:S01]  /*2a630*/  @!P5 IADD3 R4, P4, R2, UR8, RZ ;  /* 0x000000080204dc10 */ /* 0x008fe2000ff9e0ff */
[----:B-1----:R-:W-:-:S03]  /*2a640*/  @!P5 IMAD R11, R34, R17, RZ ;  /* 0x00000011220bd224 */ /* 0x002fc600078e02ff */
[----:B------:R-:W-:Y:S02]  /*2a650*/  @!P5 IADD3.X R5, R3, UR6, RZ, P4, !PT ;  /* 0x000000060305dc10 */ /* 0x000fe4000a7fe4ff */
[----:B------:R-:W-:-:S03]  /*2a660*/  ISETP.LT.OR P4, PT, R0, 0xe9, !P6 ;  /* 0x000000e90000780c */ /* 0x000fc60007781670 */
[----:B------:R1:W-:Y:S01]  /*2a670*/  @!P5 STG.E.U8 desc[UR60][R4.64+0xe0], R11 ;  /* 0x0000e00b0400d986 */ /* 0x0003e2000c10113c */
[----:B----4-:R-:W-:Y:S02]  /*2a680*/  @!P3 IADD3 R6, P5, R2, UR8, RZ ;  /* 0x000000080206bc10 */ /* 0x010fe4000ffbe0ff */
[C---:B------:R-:W-:Y:S02]  /*2a690*/  ISETP.LT.OR P6, PT, R0.reuse, 0xea, !P6 ;  /* 0x000000ea0000780c */ /* 0x040fe400077c1670 */
[----:B------:R-:W-:Y:S02]  /*2a6a0*/  @!P3 IADD3.X R7, R3, UR6, RZ, P5, !PT ;  /* 0x000000060307bc10 */ /* 0x000fe4000affe4ff */
[C---:B------:R-:W-:Y:S01]  /*2a6b0*/  ISETP.LT.OR P5, PT, R0.reuse, 0xe9, !P2 ;  /* 0x000000e90000780c */ /* 0x040fe200057a1670 */
[-C--:B------:R-:W-:Y:S01]  /*2a6c0*/  @!P3 IMAD R35, R35, R17.reuse, RZ ;  /* 0x000000112323b224 */ /* 0x080fe200078e02ff */
[----:B------:R-:W-:Y:S01]  /*2a6d0*/  ISETP.LT.OR P2, PT, R0, 0xea, !P2 ;  /* 0x000000ea0000780c */ /* 0x000fe20005741670 */
[----:B--2---:R-:W-:-:S03]  /*2a6e0*/  @!P4 IMAD R13, R36, R17, RZ ;  /* 0x00000011240dc224 */ /* 0x004fc600078e02ff */
[----:B------:R2:W-:Y:S03]  /*2a6f0*/  @!P3 STG.E.U8 desc[UR60][R6.64+0xe1], R35 ;  /* 0x0000e1230600b986 */ /* 0x0005e6000c10113c */
[-C--:B------:R-:W-:Y:S01]  /*2a700*/  @!P6 IMAD R37, R37, R17.reuse, RZ ;  /* 0x000000112525e224 */ /* 0x080fe200078e02ff */
[----:B------:R-:W-:Y:S03]  /*2a710*/  @!P4 STG.E.U8 desc[UR60][R2.64+0xe8], R13 ;  /* 0x0000e80d0200c986 */ /* 0x000fe6000c10113c */
[----:B-1----:R-:W-:Y:S01]  /*2a720*/  @!P5 IADD3 R4, P4, R2, UR8, RZ ;  /* 0x000000080204dc10 */ /* 0x002fe2000ff9e0ff */
[----:B------:R-:W-:Y:S01]  /*2a730*/  @!P6 STG.E.U8 desc[UR60][R2.64+0xe9], R37 ;  /* 0x0000e9250200e986 */ /* 0x000fe2000c10113c */
[----:B------:R-:W-:Y:S01]  /*2a740*/  @!P5 IMAD R15, R38, R17, RZ ;  /* 0x00000011260fd224 */ /* 0x000fe200078e02ff */
[----:B------:R-:W-:-:S02]  /*2a750*/  ISETP.LT.OR P6, PT, R0, 0xe2, !P0 ;  /* 0x000000e20000780c */ /* 0x000fc400047c1670 */
[----:B------:R-:W-:Y:S02]  /*2a760*/  @!P5 IADD3.X R5, R3, UR6, RZ, P4, !PT ;  /* 0x000000060305dc10 */ /* 0x000fe4000a7fe4ff */
[----:B------:R-:W-:Y:S02]  /*2a770*/  ISETP.LT.OR P3, PT, R0, 0xe1, !P0 ;  /* 0x000000e10000780c */ /* 0x000fe40004761670 */
[----:B------:R-:W-:Y:S01]  /*2a780*/  @!P2 IADD3 R10, P4, R2, UR8, RZ ;  /* 0x00000008020aac10 */ /* 0x000fe2000ff9e0ff */
[----:B------:R1:W-:Y:S01]  /*2a790*/  @!P5 STG.E.U8 desc[UR60][R4.64+0xe8], R15 ;  /* 0x0000e80f0400d986 */ /* 0x0003e2000c10113c */
[----:B------:R-:W-:Y:S01]  /*2a7a0*/  ISETP.LT.OR P5, PT, R0, 0xe1, !P1 ;  /* 0x000000e10000780c */ /* 0x000fe20004fa1670 */
[----:B------:R-:W-:Y:S01]  /*2a7b0*/  @!P2 IMAD R39, R39, R17, RZ ;  /* 0x000000112727a224 */ /* 0x000fe200078e02ff */
[----:B------:R-:W-:-:S03]  /*2a7c0*/  @!P2 IADD3.X R11, R3, UR6, RZ, P4, !PT ;  /* 0x00000006030bac10 */ /* 0x000fc6000a7fe4ff */
[-C--:B------:R-:W-:Y:S02]  /*2a7d0*/  @!P6 IMAD R25, R25, R17.reuse, RZ ;  /* 0x000000111919e224 */ /* 0x080fe400078e02ff */
[----:B------:R3:W-:Y:S01]  /*2a7e0*/  @!P2 STG.E.U8 desc[UR60][R10.64+0xe9], R39 ;  /* 0x0000e9270a00a986 */ /* 0x0007e2000c10113c */
[----:B--2---:R-:W-:Y:S01]  /*2a7f0*/  IADD3 R6, P2, R2, UR14, RZ ;  /* 0x0000000e02067c10 */ /* 0x004fe2000ff5e0ff */
[----:B------:R-:W-:Y:S01]  /*2a800*/  @!P3 IMAD R7, R24, R17, RZ ;  /* 0x000000111807b224 */ /* 0x000fe200078e02ff */
[----:B------:R-:W-:Y:S01]  /*2a810*/  ISETP.LT.OR P4, PT, R0, 0xe2, !P1 ;  /* 0x000000e20000780c */ /* 0x000fe20004f81670 */
[----:B------:R-:W-:Y:S01]  /*2a820*/  @!P6 STG.E.U8 desc[UR60][R8.64+0xe1], R25 ;  /* 0x0000e1190800e986 */ /* 0x000fe2000c10113c */
[----:B------:R-:W-:Y:S02]  /*2a830*/  IADD3.X R12, R3, UR9, RZ, P2, !PT ;  /* 0x00000009030c7c10 */ /* 0x000fe400097fe4ff */
[----:B-1----:R-:W-:Y:S01]  /*2a840*/  @!P5 IADD3 R4, P2, R6, UR8, RZ ;  /* 0x000000080604dc10 */ /* 0x002fe2000ff5e0ff */
[----:B------:R1:W-:Y:S01]  /*2a850*/  @!P3 STG.E.U8 desc[UR60][R8.64+0xe0], R7 ;  /* 0x0000e0070800b986 */ /* 0x0003e2000c10113c */
[----:B------:R-:W-:-:S02]  /*2a860*/  ISETP.LT.OR P6, PT, R0, 0xe9, !P1 ;  /* 0x000000e90000780c */ /* 0x000fc40004fc1670 */
[----:B------:R-:W-:Y:S01]  /*2a870*/  ISETP.LT.OR P1, PT, R0, 0xea, !P1 ;  /* 0x000000ea0000780c */ /* 0x000fe20004f21670 */
[----:B------:R-:W-:Y:S01]  /*2a880*/  @!P5 IMAD R13, R26, R17, RZ ;  /* 0x000000111a0dd224 */ /* 0x000fe200078e02ff */
[C---:B------:R-:W-:Y:S02]  /*2a890*/  ISETP.LT.OR P3, PT, R0.reuse, 0xe9, !P0 ;  /* 0x000000e90000780c */ /* 0x040fe40004761670 */
[----:B------:R-:W-:Y:S02]  /*2a8a0*/  ISETP.LT.OR P0, PT, R0, 0xea, !P0 ;  /* 0x000000ea0000780c */ /* 0x000fe40004701670 */
[----:B------:R-:W-:Y:S02]  /*2a8b0*/  @!P5 IADD3.X R5, R12, UR6, RZ, P2, !PT ;  /* 0x000000060c05dc10 */ /* 0x000fe400097fe4ff */
[----:B---3--:R-:W-:-:S03]  /*2a8c0*/  IADD3 R10, P2, R2, UR14, RZ ;  /* 0x0000000e020a7c10 */ /* 0x008fc6000ff5e0ff */
[----:B------:R2:W-:Y:S01]  /*2a8d0*/  @!P5 STG.E.U8 desc[UR60][R4.64+0xe0], R13 ;  /* 0x0000e00d0400d986 */ /* 0x0005e2000c10113c */
[----:B------:R-:W-:Y:S02]  /*2a8e0*/  IADD3.X R0, R3, UR9, RZ, P2, !PT ;  /* 0x0000000903007c10 */ /* 0x000fe400097fe4ff */
[----:B------:R-:W-:Y:S02]  /*2a8f0*/  @!P4 IADD3 R2, P5, R10, UR8, RZ ;  /* 0x000000080a02cc10 */ /* 0x000fe4000ffbe0ff */
[----:B------:R-:W-:Y:S02]  /*2a900*/  @!P6 IADD3 R6, P2, R6, UR8, RZ ;  /* 0x000000080606ec10 */ /* 0x000fe4000ff5e0ff */
[----:B------:R-:W-:Y:S01]  /*2a910*/  @!P4 IADD3.X R3, R0, UR6, RZ, P5, !PT ;  /* 0x000000060003cc10 */ /* 0x000fe2000affe4ff */
[-C--:B------:R-:W-:Y:S01]  /*2a920*/  @!P4 IMAD R27, R27, R17.reuse, RZ ;  /* 0x000000111b1bc224 */ /* 0x080fe200078e02ff */
[----:B------:R-:W-:Y:S01]  /*2a930*/  @!P1 IADD3 R10, P5, R10, UR8, RZ ;  /* 0x000000080a0a9c10 */ /* 0x000fe2000ffbe0ff */
[-C--:B------:R-:W-:Y:S01]  /*2a940*/  @!P3 IMAD R15, R28, R17.reuse, RZ ;  /* 0x000000111c0fb224 */ /* 0x080fe200078e02ff */
[----:B-1----:R-:W-:Y:S01]  /*2a950*/  @!P6 IADD3.X R7, R12, UR6, RZ, P2, !PT ;  /* 0x000000060c07ec10 */ /* 0x002fe200097fe4ff */
[-C--:B------:R-:W-:Y:S01]  /*2a960*/  @!P0 IMAD R29, R29, R17.reuse, RZ ;  /* 0x000000111d1d8224 */ /* 0x080fe200078e02ff */
[----:B------:R-:W-:Y:S01]  /*2a970*/  @!P1 IADD3.X R11, R0, UR6, RZ, P5, !PT ;  /* 0x00000006000b9c10 */ /* 0x000fe2000affe4ff */
[----:B------:R-:W-:-:S02]  /*2a980*/  @!P6 IMAD R21, R30, R17, RZ ;  /* 0x000000111e15e224 */ /* 0x000fc400078e02ff */
[----:B------:R-:W-:Y:S01]  /*2a990*/  @!P1 IMAD R31, R31, R17, RZ ;  /* 0x000000111f1f9224 */ /* 0x000fe200078e02ff */
[----:B------:R2:W-:Y:S04]  /*2a9a0*/  @!P4 STG.E.U8 desc[UR60][R2.64+0xe1], R27 ;  /* 0x0000e11b0200c986 */ /* 0x0005e8000c10113c */
[----:B------:R2:W-:Y:S04]  /*2a9b0*/  @!P3 STG.E.U8 desc[UR60][R8.64+0xe8], R15 ;  /* 0x0000e80f0800b986 */ /* 0x0005e8000c10113c */
[----:B------:R2:W-:Y:S04]  /*2a9c0*/  @!P0 STG.E.U8 desc[UR60][R8.64+0xe9], R29 ;  /* 0x0000e91d08008986 */ /* 0x0005e8000c10113c */
[----:B------:R2:W-:Y:S04]  /*2a9d0*/  @!P6 STG.E.U8 desc[UR60][R6.64+0xe8], R21 ;  /* 0x0000e8150600e986 */ /* 0x0005e8000c10113c */
[----:B------:R2:W-:Y:S02]  /*2a9e0*/  @!P1 STG.E.U8 desc[UR60][R10.64+0xe9], R31 ;  /* 0x0000e91f0a009986 */ /* 0x0005e4000c10113c */
.L_x_110:
[----:B------:R-:W-:Y:S05]  /*2a9f0*/  BSYNC B0 ;  /* 0x0000000000007941 */ /* 0x000fea0003800000 */
.L_x_28:
[----:B--2---:R-:W2:Y:S04]  /*2aa00*/  LDL.LU R3, [R1+0x45c] ;  /* 0x00045c0001037983 */ /* 0x004ea80000300800 */
[----:B------:R-:W2:Y:S01]  /*2aa10*/  LDL.LU R2, [R1+0x460] ;  /* 0x0004600001027983 */ /* 0x000ea20000300800 */
[----:B------:R-:W-:Y:S01]  /*2aa20*/  ULDC UR4, c[0x0][0xc] ;  /* 0x0000030000047ab9 */ /* 0x000fe20000000800 */
[----:B------:R-:W-:Y:S01]  /*2aa30*/  ULDC UR5, c[0x0][0x10] ;  /* 0x0000040000057ab9 */ /* 0x000fe20000000800 */
[----:B------:R-:W2:Y:S01]  /*2aa40*/  LDC R5, c[0x0][0x14] ;  /* 0x00000500ff057b82 */ /* 0x000ea20000000800 */
[----:B------:R-:W-:Y:S01]  /*2aa50*/  UIMAD.WIDE.U32 UR4, UR4, UR5, URZ ;  /* 0x00000005040472a5 */ /* 0x000fe2000f8e003f */
[----:B------:R-:W-:-:S05]  /*2aa60*/  PRMT R0, RZ, 0x7610, R0 ;  /* 0x00007610ff007816 */ /* 0x000fca0000000000 */
[----:B--2---:R-:W-:-:S04]  /*2aa70*/  IMAD.WIDE.U32 R2, R5, UR4, R2 ;  /* 0x0000000405027c25 */ /* 0x004fc8000f8e0002 */
[----:B------:R-:W-:Y:S01]  /*2aa80*/  IMAD R5, R5, UR5, RZ ;  /* 0x0000000505057c24 */ /* 0x000fe2000f8e02ff */
[----:B------:R-:W-:Y:S01]  /*2aa90*/  ULDC.64 UR4, c[0x0][0x650] ;  /* 0x0001940000047ab9 */ /* 0x000fe20000000a00 */
[----:B------:R-:W-:Y:S01]  /*2aaa0*/  IMAD.MOV.U32 R6, RZ, RZ, R2 ;  /* 0x000000ffff067224 */ /* 0x000fe200078e0002 */
[----:B------:R-:W-:Y:S01]  /*2aab0*/  ISETP.GE.U32.AND P0, PT, R2, UR4, PT ;  /* 0x0000000402007c0c */ /* 0x000fe2000bf06070 */
[----:B------:R-:W-:Y:S01]  /*2aac0*/  IMAD.IADD R4, R3, 0x1, R5 ;  /* 0x0000000103047824 */ /* 0x000fe200078e0205 */
[----:B------:R-:W-:Y:S02]  /*2aad0*/  UMOV UR4, 0xffffffff ;  /* 0xffffffff00047882 */ /* 0x000fe40000000000 */
[----:B------:R-:W-:Y:S02]  /*2aae0*/  IMAD.U32 R2, RZ, RZ, UR4 ;  /* 0x00000004ff027e24 */ /* 0x000fe4000f8e00ff */
[----:B------:R2:W-:Y:S01]  /*2aaf0*/  STL [R1+0x45c], R4 ;  /* 0x00045c0401007387 */ /* 0x0005e20000100800 */
[----:B------:R-:W-:Y:S01]  /*2ab00*/  ISETP.GE.U32.AND.EX P0, PT, R4, UR5, PT, P0 ;  /* 0x0000000504007c0c */ /* 0x000fe2000bf06100 */
[----:B------:R-:W-:-:S02]  /*2ab10*/  UMOV UR5, 0xffffffff ;  /* 0xffffffff00057882 */ /* 0x000fc40000000000 */
[----:B------:R2:W-:Y:S01]  /*2ab20*/  STL [R1+0x460], R6 ;  /* 0x0004600601007387 */ /* 0x0005e20000100800 */
[----:B------:R-:W-:-:S03]  /*2ab30*/  IMAD.U32 R22, RZ, RZ, UR5 ;  /* 0x00000005ff167e24 */ /* 0x000fc6000f8e00ff */
[----:B------:R2:W-:Y:S06]  /*2ab40*/  STL [R1+0x468], R2 ;  /* 0x0004680201007387 */ /* 0x0005ec0000100800 */
[----:B------:R-:W-:Y:S05]  /*2ab50*/  @P0 BRA `(.L_x_111) ;  /* 0x0000000400940947 */ /* 0x000fea0003800000 */
[----:B------:R-:W3:Y:S01]  /*2ab60*/  S2UR UR7, SR_CTAID.X ;  /* 0x00000000000779c3 */ /* 0x000ee20000002500 */
[----:B------:R-:W-:Y:S01]  /*2ab70*/  ULDC.64 UR4, c[0x0][0x628] ;  /* 0x00018a0000047ab9 */ /* 0x000fe20000000a00 */
[----:B------:R-:W-:Y:S01]  /*2ab80*/  ULDC UR6, c[0x0][0x150] ;  /* 0x0000540000067ab9 */ /* 0x000fe20000000800 */
[----:B------:R-:W-:Y:S01]  /*2ab90*/  ISETP.NE.U32.AND P0, PT, RZ, UR4, PT ;  /* 0x00000004ff007c0c */ /* 0x000fe2000bf05070 */
[----:B------:R-:W-:Y:S01]  /*2aba0*/  ULDC UR15, c[0x0][0x630] ;  /* 0x00018c00000f7ab9 */ /* 0x000fe20000000800 */
[----:B------:R-:W-:Y:S01]  /*2abb0*/  R2UR UR16, R6 ;  /* 0x00000000061072ca */ /* 0x000fe200000e0000 */
[----:B------:R-:W-:Y:S01]  /*2abc0*/  ULDC UR18, c[0x0][0x154] ;  /* 0x0000550000127ab9 */ /* 0x000fe20000000800 */
[----:B------:R-:W-:Y:S01]  /*2abd0*/  ISETP.NE.AND.EX P0, PT, RZ, UR5, PT, P0 ;  /* 0x00000005ff007c0c */ /* 0x000fe2000bf05300 */
[----:B------:R-:W4:Y:S01]  /*2abe0*/  S2UR UR19, SR_CTAID.Y ;  /* 0x00000000001379c3 */ /* 0x000f220000002600 */
[----:B------:R-:W-:Y:S02]  /*2abf0*/  R2UR UR17, R4 ;  /* 0x00000000041172ca */ /* 0x000fe400000e0000 */
[----:B------:R-:W-:-:S02]  /*2ac00*/  R2UR UR12, R6 ;  /* 0x00000000060c72ca */ /* 0x000fc400000e0000 */
[----:B------:R-:W-:Y:S02]  /*2ac10*/  R2UR UR13, R4 ;  /* 0x00000000040d72ca */ /* 0x000fe400000e0000 */
[----:B---3--:R-:W-:-:S05]  /*2ac20*/  I2FP.F32.U32 R0, UR7 ;  /* 0x0000000700007c45 */ /* 0x008fca0008201000 */
[----:B------:R-:W-:-:S04]  /*2ac30*/  FMUL R0, R0, UR6 ;  /* 0x0000000600007c20 */ /* 0x000fc80008400000 */
[----:B--2---:R2:W3:Y:S01]  /*2ac40*/  F2I.U32.TRUNC.NTZ R2, R0 ;  /* 0x0000000000027305 */ /* 0x0044e2000020f000 */
[----:B----4-:R-:W-:Y:S05]  /*2ac50*/  @!P0 BRA `(.L_x_112) ;  /* 0x0000000000308947 */ /* 0x010fea0003800000 */
        /* <DEDUP_REMOVED lines=12> */
.L_x_112:
[----:B------:R-:W-:Y:S01]  /*2ad20*/  USHF.R.U64 UR6, UR12, UR15, UR13 ;  /* 0x0000000f0c067299 */ /* 0x000fe2000800120d */
[----:B--2---:R-:W-:Y:S01]  /*2ad30*/  I2FP.F32.U32 R0, UR19 ;  /* 0x0000001300007c45 */ /* 0x004fe20008201000 */
[----:B------:R-:W-:Y:S01]  /*2ad40*/  USHF.R.U32.HI UR4, URZ, UR15, UR13 ;  /* 0x0000000f3f047299 */ /* 0x000fe2000801160d */
[----:B---3--:R-:W-:Y:S01]  /*2ad50*/  R2UR UR14, R2 ;  /* 0x00000000020e72ca */ /* 0x008fe200000e0000 */
[----:B------:R-:W-:Y:S02]  /*2ad60*/  UIADD3 UR9, UP0, URZ, -UR6, URZ ;  /* 0x800000063f097290 */ /* 0x000fe4000ff1e03f */
[----:B------:R-:W-:Y:S01]  /*2ad70*/  FMUL R0, R0, UR18 ;  /* 0x0000001200007c20 */ /* 0x000fe20008400000 */
[----:B------:R-:W-:Y:S01]  /*2ad80*/  ULDC.64 UR12, c[0x0][0x620] ;  /* 0x00018800000c7ab9 */ /* 0x000fe20000000a00 */
[----:B------:R-:W-:Y:S01]  /*2ad90*/  UIADD3.X UR4, URZ, ~UR4, URZ, UP0, !UPT ;  /* 0x800000043f047290 */ /* 0x000fe200087fe43f */
[----:B------:R-:W-:Y:S01]  /*2ada0*/  UMOV UR10, UR16 ;  /* 0x00000010000a7c82 */ /* 0x000fe20008000000 */
[----:B------:R-:W-:-:S02]  /*2adb0*/  UMOV UR11, UR17 ;  /* 0x00000011000b7c82 */ /* 0x000fc40008000000 */
[----:B------:R-:W2:Y:S01]  /*2adc0*/  F2I.U32.TRUNC.NTZ R0, R0 ;  /* 0x0000000000007305 */ /* 0x000ea2000020f000 */
[----:B------:R-:W-:Y:S02]  /*2add0*/  UIMAD UR4, UR4, UR12, URZ ;  /* 0x0000000c040472a4 */ /* 0x000fe4000f8e023f */
        /* <DEDUP_REMOVED lines=9> */
[----:B------:R-:W-:Y:S01]  /*2ae70*/  USHF.R.U64 UR12, UR10, UR13, UR11 ;  /* 0x0000000d0a0c7299 */ /* 0x000fe2000800120b */
[----:B--2---:R-:W-:Y:S01]  /*2ae80*/  R2UR UR16, R0 ;  /* 0x00000000001072ca */ /* 0x004fe200000e0000 */
[----:B------:R-:W-:Y:S01]  /*2ae90*/  USHF.R.U32.HI UR10, URZ, UR13, UR11 ;  /* 0x0000000d3f0a7299 */ /* 0x000fe2000801160b */
[----:B------:R-:W-:Y:S01]  /*2aea0*/  ISETP.NE.AND.EX P0, PT, RZ, UR5, PT, P0 ;  /* 0x00000005ff007c0c */ /* 0x000fe2000bf05300 */
[----:B------:R-:W-:Y:S01]  /*2aeb0*/  ULDC UR17, c[0x0][0x608] ;  /* 0x0001820000117ab9 */ /* 0x000fe20000000800 */
[----:B------:R-:W-:-:S02]  /*2aec0*/  ULOP3.LUT UR23, URZ, UR18, URZ, 0x33, !UPT ;  /* 0x000000123f177292 */ /* 0x000fc4000f8e333f */
[----:B------:R-:W-:Y:S02]  /*2aed0*/  USHF.R.U64 UR18, UR12, UR17, UR10 ;  /* 0x000000110c127299 */ /* 0x000fe4000800120a */
[----:B------:R-:W-:Y:S01]  /*2aee0*/  USHF.R.U32.HI UR10, URZ, UR17, UR10 ;  /* 0x000000113f0a7299 */ /* 0x000fe2000801160a */
[----:B------:R-:W-:Y:S01]  /*2aef0*/  UMOV UR20, 0x1 ;  /* 0x0000000100147882 */ /* 0x000fe20000000000 */
[----:B------:R-:W-:Y:S02]  /*2af00*/  UIADD3 UR14, -UR14, URZ, URZ ;  /* 0x0000003f0e0e7290 */ /* 0x000fe4000fffe13f */
[----:B------:R-:W-:Y:S02]  /*2af10*/  USHF.L.U32 UR13, UR20, UR22, URZ ;  /* 0x00000016140d7299 */ /* 0x000fe4000800063f */
[----:B------:R-:W-:Y:S01]  /*2af20*/  USHF.R.U64 UR20, UR18, UR22, UR10 ;  /* 0x0000001612147299 */ /* 0x000fe2000800120a */
[----:B------:R-:W-:Y:S01]  /*2af30*/  ULDC UR15, c[0x0][0x144] ;  /* 0x00005100000f7ab9 */ /* 0x000fe20000000800 */
[----:B------:R-:W-:Y:S01]  /*2af40*/  ULDC UR8, c[0x0][0x600] ;  /* 0x0001800000087ab9 */ /* 0x000fe20000000800 */
[----:B------:R-:W-:-:S02]  /*2af50*/  UIADD3 UR21, -UR16, URZ, URZ ;  /* 0x0000003f10157290 */ /* 0x000fc4000fffe13f */
[----:B------:R-:W-:Y:S02]  /*2af60*/  USHF.R.U32.HI UR17, URZ, UR22, UR10 ;  /* 0x000000163f117299 */ /* 0x000fe4000801160a */
[----:B------:R-:W-:Y:S02]  /*2af70*/  UIADD3 UR9, UR8, -0x1, URZ ;  /* 0xffffffff08097890 */ /* 0x000fe4000fffe03f */
        /* <DEDUP_REMOVED lines=16> */
.L_x_113:
[----:B------:R-:W2:Y:S01]  /*2b080*/  LDL R0, [R1+0x484] ;  /* 0x0004840001007983 */ /* 0x000ea20000100800 */
[----:B------:R-:W-:Y:S01]  /*2b090*/  IMAD.U32 R2, RZ, RZ, UR6 ;  /* 0x00000006ff027e24 */ /* 0x000fe2000f8e00ff */
[----:B------:R-:W-:Y:S02]  /*2b0a0*/  ULOP3.LUT UR7, UR18, UR23, URZ, 0xc0, !UPT ;  /* 0x0000001712077292 */ /* 0x000fe4000f8ec03f */
[----:B------:R-:W-:Y:S02]  /*2b0b0*/  ULOP3.LUT UR9, UR12, UR9, URZ, 0xc0, !UPT ;  /* 0x000000090c097292 */ /* 0x000fe4000f8ec03f */
[----:B------:R3:W-:Y:S01]  /*2b0c0*/  STL [R1+0x468], R2 ;  /* 0x0004680201007387 */ /* 0x0007e20000100800 */
[----:B--2---:R-:W-:Y:S01]  /*2b0d0*/  R2UR UR4, R0 ;  /* 0x00000000000472ca */ /* 0x004fe200000e0000 */
[----:B------:R-:W-:-:S12]  /*2b0e0*/  IMAD.MOV.U32 R0, RZ, RZ, 0x1 ;  /* 0x00000001ff007424 */ /* 0x000fd800078e00ff */
[----:B------:R-:W-:Y:S02]  /*2b0f0*/  UISETP.NE.AND UP0, UPT, UR4, URZ, UPT ;  /* 0x0000003f0400728c */ /* 0x000fe4000bf05270 */
[----:B------:R-:W-:-:S04]  /*2b100*/  USHF.R.U64 UR4, UR16, UR24, UR17 ;  /* 0x0000001810047299 */ /* 0x000fc80008001211 */
[----:B------:R-:W-:Y:S02]  /*2b110*/  UIADD3 UR5, -UR4, URZ, URZ ;  /* 0x0000003f04057290 */ /* 0x000fe4000fffe13f */
[----:B------:R-:W-:Y:S02]  /*2b120*/  UIMAD UR7, UR13, UR4, UR7 ;  /* 0x000000040d0772a4 */ /* 0x000fe4000f8e0207 */
[----:B------:R-:W-:Y:S02]  /*2b130*/  UIMAD UR4, UR5, UR25, UR20 ;  /* 0x00000019050472a4 */ /* 0x000fe4000f8e0214 */
[----:B------:R-:W-:Y:S01]  /*2b140*/  @UP0 UIMAD UR22, UR26, UR21, UR19 ;  /* 0x000000151a1602a4 */ /* 0x000fe2000f8e0213 */
[----:B------:R-:W-:Y:S01]  /*2b150*/  ULDC UR5, c[0x0][0x610] ;  /* 0x0001840000057ab9 */ /* 0x000fe20000000800 */
[----:B------:R-:W-:Y:S02]  /*2b160*/  UIMAD UR4, UR4, UR8, UR9 ;  /* 0x00000008040472a4 */ /* 0x000fe4000f8e0209 */
[----:B------:R-:W-:-:S04]  /*2b170*/  UIMAD UR7, UR7, UR5, UR22 ;  /* 0x00000005070772a4 */ /* 0x000fc8000f8e0216 */
[----:B------:R-:W-:Y:S02]  /*2b180*/  USEL UR5, UR4, UR7, !UP0 ;  /* 0x0000000704057287 */ /* 0x000fe4000c000000 */
[----:B------:R-:W-:-:S04]  /*2b190*/  USEL UR7, UR7, UR4, !UP0 ;  /* 0x0000000407077287 */ /* 0x000fc8000c000000 */
[----:B---3--:R-:W-:-:S08]  /*2b1a0*/  IMAD.U32 R22, RZ, RZ, UR5 ;  /* 0x00000005ff167e24 */ /* 0x008fd0000f8e00ff */
.L_x_111:
[----:B------:R-:W-:Y:S01]  /*2b1b0*/  LOP3.LUT P0, RZ, R0, 0xff, RZ, 0xc0, !PT ;  /* 0x000000ff00ff7812 */ /* 0x000fe2000780c0ff */
[----:B------:R-:W-:-:S12]  /*2b1c0*/  IMAD.U32 R23, RZ, RZ, UR7 ;  /* 0x00000007ff177e24 */ /* 0x000fd8000f8e00ff */
[----:B------:R-:W-:Y:S05]  /*2b1d0*/  @P0 BRA `(.L_x_114) ;  /* 0xfffffd6000600947 */ /* 0x000fea000383ffff */
[----:B------:R-:W-:Y:S05]  /*2b1e0*/  EXIT ;  /* 0x000000000000794d */ /* 0x000fea0003800000 */
.L_x_3:
[----:B------:R-:W2:Y:S01]  /*2b1f0*/  LDL R5, [R1+0x460] ;  /* 0x0004600001057983 */ /* 0x000ea20000100800 */
[----:B------:R-:W-:-:S03]  /*2b200*/  ULDC.64 UR8, c[0x0][0x650] ;  /* 0x0001940000087ab9 */ /* 0x000fc60000000a00 */
[----:B------:R-:W3:Y:S01]  /*2b210*/  LDL R4, [R1+0x45c] ;  /* 0x00045c0001047983 */ /* 0x000ee20000100800 */
[----:B------:R-:W-:Y:S01]  /*2b220*/  PRMT R0, RZ, 0x7610, R0 ;  /* 0x00007610ff007816 */ /* 0x000fe20000000000 */
[----:B------:R-:W-:Y:S02]  /*2b230*/  IMAD.MOV.U32 R3, RZ, RZ, -0x1 ;  /* 0xffffffffff037424 */ /* 0x000fe400078e00ff */
[----:B------:R-:W-:Y:S02]  /*2b240*/  IMAD.MOV.U32 R2, RZ, RZ, -0x1 ;  /* 0xffffffffff027424 */ /* 0x000fe400078e00ff */
[----:B------:R-:W-:Y:S01]  /*2b250*/  IMAD.MOV.U32 R10, RZ, RZ, -0x1 ;  /* 0xffffffffff0a7424 */ /* 0x000fe200078e00ff */
[----:B--2---:R-:W-:-:S04]  /*2b260*/  ISETP.GE.U32.AND P0, PT, R5, UR8, PT ;  /* 0x0000000805007c0c */ /* 0x004fc8000bf06070 */
[----:B---3--:R-:W-:-:S13]  /*2b270*/  ISETP.GE.U32.AND.EX P0, PT, R4, UR9, PT, P0 ;  /* 0x0000000904007c0c */ /* 0x008fda000bf06100 */
[----:B------:R-:W-:Y:S05]  /*2b280*/  @P0 BRA `(.L_x_115) ;  /* 0x0000000400940947 */ /* 0x000fea0003800000 */
[----:B------:R-:W-:Y:S01]  /*2b290*/  I2FP.F32.U32 R0, UR4 ;  /* 0x0000000400007c45 */ /* 0x000fe20008201000 */
[----:B0-----:R-:W-:Y:S01]  /*2b2a0*/  ULDC.64 UR16, c[0x0][0x628] ;  /* 0x00018a0000107ab9 */ /* 0x001fe20000000a00 */
        /* <DEDUP_REMOVED lines=24> */
.L_x_116:
        /* <DEDUP_REMOVED lines=24> */
[----:B------:R-:W-:Y:S01]  /*2b5b0*/  UMOV UR19, 0x1 ;  /* 0x0000000100137882 */ /* 0x000fe20000000000 */
[----:B------:R-:W-:Y:S01]  /*2b5c0*/  ULDC UR20, c[0x0][0x608] ;  /* 0x0001820000147ab9 */ /* 0x000fe20000000800 */
[----:B------:R-:W-:Y:S01]  /*2b5d0*/  USHF.L.U32 UR26, UR19, UR23, URZ ;  /* 0x00000017131a7299 */ /* 0x000fe2000800063f */
[----:B------:R-:W-:Y:S01]  /*2b5e0*/  ISETP.NE.AND.EX P0, PT, RZ, UR9, PT, P0 ;  /* 0x00000009ff007c0c */ /* 0x000fe2000bf05300 */
[----:B------:R-:W-:Y:S02]  /*2b5f0*/  USHF.R.U64 UR19, UR18, UR20, UR11 ;  /* 0x0000001412137299 */ /* 0x000fe4000800120b */
[----:B------:R-:W-:Y:S02]  /*2b600*/  USHF.R.U32.HI UR11, URZ, UR20, UR11 ;  /* 0x000000143f0b7299 */ /* 0x000fe4000801160b */
[----:B------:R-:W-:-:S02]  /*2b610*/  UIADD3 UR15, -UR15, URZ, URZ ;  /* 0x0000003f0f0f7290 */ /* 0x000fc4000fffe13f */
[----:B------:R-:W-:Y:S01]  /*2b620*/  USHF.R.U64 UR20, UR19, UR23, UR11 ;  /* 0x0000001713147299 */ /* 0x000fe2000800120b */
[----:B------:R-:W-:Y:S01]  /*2b630*/  ULDC UR16, c[0x0][0x144] ;  /* 0x0000510000107ab9 */ /* 0x000fe20000000800 */
[----:B------:R-:W-:Y:S01]  /*2b640*/  ULDC UR6, c[0x0][0x600] ;  /* 0x0001800000067ab9 */ /* 0x000fe20000000800 */
[----:B------:R-:W-:Y:S02]  /*2b650*/  USHF.R.U32.HI UR11, URZ, UR23, UR11 ;  /* 0x000000173f0b7299 */ /* 0x000fe4000801160b */
[----:B------:R-:W-:Y:S02]  /*2b660*/  UIMAD UR23, UR16, UR15, UR4 ;  /* 0x0000000f101772a4 */ /* 0x000fe4000f8e0204 */
[----:B------:R-:W-:Y:S02]  /*2b670*/  UIADD3 UR22, UR6, -0x1, URZ ;  /* 0xffffffff06167890 */ /* 0x000fe4000fffe03f */
[----:B------:R-:W-:Y:S02]  /*2b680*/  ULOP3.LUT UR27, URZ, UR13, URZ, 0x33, !UPT ;  /* 0x0000000d3f1b7292 */ /* 0x000fe4000f8e333f */
[----:B------:R-:W-:Y:S01]  /*2b690*/  UIADD3 UR21, -UR17, URZ, URZ ;  /* 0x0000003f11157290 */ /* 0x000fe2000fffe13f */
        /* <DEDUP_REMOVED lines=17> */
.L_x_117:
[----:B------:R-:W2:Y:S01]  /*2b7b0*/  LDL R0, [R1+0x484] ;  /* 0x0004840001007983 */ /* 0x000ea20000100800 */
[----:B------:R-:W-:Y:S01]  /*2b7c0*/  ULOP3.LUT UR18, UR18, UR22, URZ, 0xc0, !UPT ;  /* 0x0000001612127292 */ /* 0x000fe2000f8ec03f */
[----:B------:R-:W-:Y:S01]  /*2b7d0*/  IMAD.U32 R10, RZ, RZ, UR5 ;  /* 0x00000005ff0a7e24 */ /* 0x000fe2000f8e00ff */
[----:B--2---:R-:W-:Y:S01]  /*2b7e0*/  R2UR UR8, R0 ;  /* 0x00000000000872ca */ /* 0x004fe200000e0000 */
[----:B------:R-:W-:-:S12]  /*2b7f0*/  IMAD.MOV.U32 R0, RZ, RZ, 0x1 ;  /* 0x00000001ff007424 */ /* 0x000fd800078e00ff */
[----:B------:R-:W-:Y:S02]  /*2b800*/  UISETP.NE.AND UP0, UPT, UR8, URZ, UPT ;  /* 0x0000003f0800728c */ /* 0x000fe4000bf05270 */
[----:B------:R-:W-:Y:S02]  /*2b810*/  USHF.R.U64 UR8, UR4, UR24, UR11 ;  /* 0x0000001804087299 */ /* 0x000fe4000800120b */
[----:B------:R-:W-:-:S04]  /*2b820*/  ULOP3.LUT UR4, UR19, UR27, URZ, 0xc0, !UPT ;  /* 0x0000001b13047292 */ /* 0x000fc8000f8ec03f */
[----:B------:R-:W-:-:S03]  /*2b830*/  UIMAD UR4, UR26, UR8, UR4 ;  /* 0x000000081a0472a4 */ /* 0x000fc6000f8e0204 */
        /* <DEDUP_REMOVED lines=9> */
[----:B------:R-:W-:-:S07]  /*2b8d0*/  IMAD.U32 R3, RZ, RZ, UR4 ;  /* 0x00000004ff037e24 */ /* 0x000fce000f8e00ff */
.L_x_115:
[----:B------:R-:W-:-:S08]  /*2b8e0*/  NOP ;  /* 0x0000000000007918 */ /* 0x000fd00000000000 */
[----:B0-----:R-:W0:-:S00]  /*2b8f0*/  USETMAXREG.DEALLOC.CTAPOOL 0x18 ;  /* 0x00000018000079c8 */ /* 0x001e0000080e0500 */
[----:B------:R-:W-:-:S13]  /*2b900*/  ISETP.NE.AND P0, PT, RZ, UR10, PT ;  /* 0x0000000aff007c0c */ /* 0x000fda000bf05270 */
[----:B------:R-:W-:Y:S05]  /*2b910*/  @P0 EXIT ;  /* 0x000000000000094d */ /* 0x000fea0003800000 */
[----:B0-----:R-:W-:Y:S01]  /*2b920*/  LOP3.LUT P0, RZ, R0, 0xff, RZ, 0xc0, !PT ;  /* 0x000000ff00ff7812 */ /* 0x001fe2000780c0ff */
[----:B------:R-:W-:Y:S02]  /*2b930*/  IMAD.MOV.U32 R0, RZ, RZ, 0x1 ;  /* 0x00000001ff007424 */ /* 0x000fe400078e00ff */
[----:B------:R-:W-:-:S10]  /*2b940*/  IMAD.MOV.U32 R6, RZ, RZ, RZ ;  /* 0x000000ffff067224 */ /* 0x000fd400078e00ff */
[----:B------:R-:W-:Y:S05]  /*2b950*/  @!P0 BRA `(.L_x_118) ;  /* 0x0000000c00788947 */ /* 0x000fea0003800000 */
[----:B------:R-:W2:Y:S01]  /*2b960*/  LDL R5, [R1+0x458] ;  /* 0x0004580001057983 */ /* 0x000ea20000100800 */
[----:B------:R-:W0:Y:S01]  /*2b970*/  LDC R0, c[0x0][0x28c] ;  /* 0x0000a300ff007b82 */ /* 0x000e220000000800 */
[----:B------:R-:W-:Y:S01]  /*2b980*/  ULDC UR5, c[0x0][0x658] ;  /* 0x0001960000057ab9 */ /* 0x000fe20000000800 */
[----:B------:R-:W-:Y:S01]  /*2b990*/  UMOV UR7, 0xffffffff ;  /* 0xffffffff00077882 */ /* 0x000fe20000000000 */
[----:B------:R-:W1:Y:S01]  /*2b9a0*/  S2R R4, SR_TID.X ;  /* 0x0000000000047919 */ /* 0x000e620000002100 */
[----:B------:R-:W-:Y:S01]  /*2b9b0*/  ULDC UR6, c[0x0][0xc] ;  /* 0x0000030000067ab9 */ /* 0x000fe20000000800 */
[----:B------:R-:W-:Y:S01]  /*2b9c0*/  UMOV UR8, 0x1 ;  /* 0x0000000100087882 */ /* 0x000fe20000000000 */
[----:B------:R-:W-:Y:S01]  /*2b9d0*/  BSSY B0, `(.L_x_118) ;  /* 0x00000d6000007945 */ /* 0x000fe20003800000 */
[----:B------:R-:W-:Y:S01]  /*2b9e0*/  IMAD.MOV.U32 R8, RZ, RZ, 0x1 ;  /* 0x00000001ff087424 */ /* 0x000fe200078e00ff */
[----:B------:R-:W-:Y:S01]  /*2b9f0*/  ULDC UR4, c[0x0][0x600] ;  /* 0x0001800000047ab9 */ /* 0x000fe20000000800 */
[----:B------:R-:W-:Y:S01]  /*2ba00*/  IMAD.MOV.U32 R6, RZ, RZ, RZ ;  /* 0x000000ffff067224 */ /* 0x000fe200078e00ff */
[----:B------:R-:W-:Y:S01]  /*2ba10*/  UIADD3 UR4, UR4, -0x1, URZ ;  /* 0xffffffff04047890 */ /* 0x000fe2000fffe03f */
[----:B------:R-:W-:Y:S01]  /*2ba20*/  ULDC.64 UR22, c[0x0][0x198] ;  /* 0x0000660000167ab9 */ /* 0x000fe20000000a00 */
[----:B0-----:R-:W-:Y:S01]  /*2ba30*/  VIADD R0, R0, 0x3f ;  /* 0x0000003f00007836 */ /* 0x001fe20000000000 */
[----:B-1----:R-:W-:-:S02]  /*2ba40*/  LOP3.LUT P3, RZ, R4, 0x7f, RZ, 0xc0, !PT ;  /* 0x0000007f04ff7812 */ /* 0x002fc4000786c0ff */
[----:B------:R-:W-:-:S04]  /*2ba50*/  LOP3.LUT P0, RZ, R4, 0x1f, RZ, 0xc0, !PT ;  /* 0x0000001f04ff7812 */ /* 0x000fc8000780c0ff */
[----:B------:R-:W-:Y:S02]  /*2ba60*/  PLOP3.LUT P0, PT, P0, P3, PT, 0x8a, 0x0 ;  /* 0x000000000000781c */ /* 0x000fe40000707172 */
[----:B--2---:R-:W-:Y:S02]  /*2ba70*/  R2UR UR9, R5 ;  /* 0x00000000050972ca */ /* 0x004fe400000e0000 */
[----:B------:R-:W-:-:S04]  /*2ba80*/  SHF.R.S32.HI R5, RZ, 0x1f, R0 ;  /* 0x0000001fff057819 */ /* 0x000fc80000011400 */
[----:B------:R-:W-:Y:S01]  /*2ba90*/  LEA.HI R5, R5, R0, RZ, 0x6 ;  /* 0x0000000005057211 */ /* 0x000fe200078f30ff */
[----:B------:R-:W-:-:S03]  /*2baa0*/  IMAD.MOV.U32 R0, RZ, RZ, 0x1 ;  /* 0x00000001ff007424 */ /* 0x000fc600078e00ff */
[----:B------:R-:W-:-:S03]  /*2bab0*/  SHF.R.S32.HI R7, RZ, 0x6, R5 ;  /* 0x00000006ff077819 */ /* 0x000fc60000011405 */
[----:B------:R-:W-:Y:S02]  /*2bac0*/  ULOP3.LUT UR24, UR9, 0x2, URZ, 0xfc, !UPT ;  /* 0x0000000209187892 */ /* 0x000fe4000f8efc3f */
[----:B------:R-:W-:Y:S01]  /*2bad0*/  USHF.L.U32 UR9, UR7, UR5, URZ ;  /* 0x0000000507097299 */ /* 0x000fe2000800063f */
[----:B------:R-:W-:Y:S01]  /*2bae0*/  VIADD R16, R7, 0x1 ;  /* 0x0000000107107836 */ /* 0x000fe20000000000 */
[----:B------:R-:W-:Y:S01]  /*2baf0*/  USHF.L.U32 UR5, UR8, UR5, URZ ;  /* 0x0000000508057299 */ /* 0x000fe2000800063f */
[----:B------:R-:W-:Y:S02]  /*2bb00*/  ULDC UR7, c[0x0][0x10] ;  /* 0x0000040000077ab9 */ /* 0x000fe40000000800 */
[----:B------:R-:W-:Y:S01]  /*2bb10*/  ULDC UR8, c[0x0][0x14] ;  /* 0x0000050000087ab9 */ /* 0x000fe20000000800 */
[----:B------:R-:W-:-:S04]  /*2bb20*/  UIMAD.WIDE.U32 UR6, UR6, UR7, URZ ;  /* 0x00000007060672a5 */ /* 0x000fc8000f8e003f */
[----:B------:R-:W-:Y:S02]  /*2bb30*/  UIMAD.WIDE.U32 UR20, UR6, UR8, URZ ;  /* 0x00000008061472a5 */ /* 0x000fe4000f8e003f */
[----:B------:R-:W-:Y:S02]  /*2bb40*/  UIMAD UR7, UR7, UR8, URZ ;  /* 0x00000008070772a4 */ /* 0x000fe4000f8e023f */
[----:B------:R-:W-:Y:S02]  /*2bb50*/  ULOP3.LUT UR6, URZ, UR9, URZ, 0x33, !UPT ;  /* 0x000000093f067292 */ /* 0x000fe4000f8e333f */
[----:B------:R-:W-:-:S12]  /*2bb60*/  UIADD3 UR7, UR21, UR7, URZ ;  /* 0x0000000715077290 */ /* 0x000fd8000fffe03f */
.L_x_130:
[----:B------:R-:W-:-:S03]  /*2bb70*/  UMOV UR8, 0xffffffff ;  /* 0xffffffff00087882 */ /* 0x000fc60000000000 */
[----:B------:R-:W-:Y:S05]  /*2bb80*/  BRA.DIV UR8, `(.L_x_119) ;  /* 0x0000000e08e07947 */ /* 0x000fea000b800000 */
[----:B------:R-:W-:-:S13]  /*2bb90*/  ELECT P6, URZ, PT ;  /* 0x00000000003f782f */ /* 0x000fda00038c0000 */
.L_x_141:
[----:B------:R-:W0:Y:S01]  /*2bba0*/  LDC R4, c[0x0][0x28c] ;  /* 0x0000a300ff047b82 */ /* 0x000e220000000800 */
[----:B------:R-:W-:Y:S01]  /*2bbb0*/  BSSY B1, `(.L_x_120) ;  /* 0x0000038000017945 */ /* 0x000fe20003800000 */
[----:B0-----:R-:W-:-:S13]  /*2bbc0*/  ISETP.LT.OR P6, PT, R4, 0x1, !P6 ;  /* 0x000000010400780c */ /* 0x001fda00077c1670 */
[----:B------:R-:W-:Y:S05]  /*2bbd0*/  @P6 BRA `(.L_x_121) ;  /* 0x0000000000d46947 */ /* 0x000fea0003800000 */
[----:B------:R-:W-:Y:S02]  /*2bbe0*/  IMAD R2, R2, 0xf0, RZ ;  /* 0x000000f002027824 */ /* 0x000fe400078e02ff */
[----:B------:R-:W-:Y:S02]  /*2bbf0*/  IMAD.SHL.U32 R3, R3, 0x200, RZ ;  /* 0x0000020003037824 */ /* 0x000fe400078e00ff */
[----:B------:R-:W-:Y:S02]  /*2bc00*/  IMAD.MOV.U32 R13, RZ, RZ, RZ ;  /* 0x000000ffff0d7224 */ /* 0x000fe400078e00ff */
[----:B------:R-:W-:Y:S02]  /*2bc10*/  IMAD.MOV.U32 R4, RZ, RZ, R16 ;  /* 0x000000ffff047224 */ /* 0x000fe400078e0010 */
[----:B------:R-:W-:Y:S02]  /*2bc20*/  IMAD.MOV.U32 R5, RZ, RZ, R0 ;  /* 0x000000ffff057224 */ /* 0x000fe400078e0000 */
[----:B------:R-:W-:-:S07]  /*2bc30*/  IMAD.MOV.U32 R9, RZ, RZ, R6 ;  /* 0x000000ffff097224 */ /* 0x000fce00078e0006 */
.L_x_125:
[----:B------:R-:W0:Y:S01]  /*2bc40*/  S2R R12, SR_CgaCtaId ;  /* 0x00000000000c7919 */ /* 0x000e220000008800 */
[----:B------:R-:W-:Y:S01]  /*2bc50*/  MOV R11, 0x400 ;  /* 0x00000400000b7802 */ /* 0x000fe20000000f00 */
[----:B------:R-:W1:Y:S03]  /*2bc60*/  @!P3 LDC R14, c[0x0][0x500] ;  /* 0x00014000ff0ebb82 */ /* 0x000e660000000800 */
[----:B0-----:R-:W-:Y:S02]  /*2bc70*/  LEA R18, R12, R11, 0x18 ;  /* 0x0000000b0c127211 */ /* 0x001fe400078ec0ff */
[----:B------:R-:W-:-:S03]  /*2bc80*/  SHF.L.U32 R12, R5, 0x1f, RZ ;  /* 0x0000001f050c7819 */ /* 0x000fc600000006ff */
[----:B------:R-:W-:-:S04]  /*2bc90*/  IMAD R11, R9, 0x8, R18 ;  /* 0x00000008090b7824 */ /* 0x000fc800078e0212 */
[----:B------:R-:W0:Y:S02]  /*2bca0*/  SYNCS.PHASECHK.TRANS64.TRYWAIT P1, [R11+URZ+0x20], R12 ;  /* 0x0000200c0b0075a7 */ /* 0x000e24000802017f */
[----:B01----:R-:W-:Y:S05]  /*2bcb0*/  @!P1 BRA `(.L_x_122) ;  /* 0x0000000c00b49947 */ /* 0x003fea0003800000 */
.L_x_142:
[----:B------:R-:W-:Y:S01]  /*2bcc0*/  UPRMT UR8, UR24, 0x9910, URZ ;  /* 0x0000991018087896 */ /* 0x000fe2000800003f */
[----:B------:R1:W-:Y:S03]  /*2bcd0*/  @!P3 SYNCS.ARRIVE.TRANS64 RZ, [R11+URZ], R14 ;  /* 0x0000000e0bffb9a7 */ /* 0x0003e6000800003f */
[----:B------:R-:W-:-:S06]  /*2bce0*/  UISETP.NE.AND UP0, UPT, UR8, 0x2, UPT ;  /* 0x000000020800788c */ /* 0x000fcc000bf05270 */
[----:B------:R-:W-:-:S13]  /*2bcf0*/  PLOP3.LUT P1, PT, PT, PT, UP0, 0x80, 0x0 ;  /* 0x000000000000781c */ /* 0x000fda0003f2f008 */
[----:B-1----:R-:W-:Y:S05]  /*2bd00*/  @P1 BRA `(.L_x_123) ;  /* 0x0000000000041947 */ /* 0x002fea0003800000 */
[----:B------:R-:W-:Y:S01]  /*2bd10*/  BPT.TRAP 0x1 ;  /* 0x000000040000795c */ /* 0x000fe20000300000 */
.L_x_123:
[----:B------:R-:W-:Y:S05]  /*2bd20*/  @P0 BRA `(.L_x_124) ;  /* 0x0000000000040947 */ /* 0x000fea0003800000 */
[----:B------:R-:W-:Y:S01]  /*2bd30*/  BPT.TRAP 0x1 ;  /* 0x000000040000795c */ /* 0x000fe20000300000 */
.L_x_124:
[--C-:B0-----:R-:W-:Y:S01]  /*2bd40*/  IMAD R12, R9, 0x8000, R18.reuse ;  /* 0x00008000090c7824 */ /* 0x101fe200078e0212 */
[----:B------:R-:W-:Y:S01]  /*2bd50*/  R2UR UR18, R3 ;  /* 0x00000000031272ca */ /* 0x000fe200000e0000 */
[----:B------:R-:W-:Y:S01]  /*2bd60*/  IMAD R18, R9, 0x3c00, R18 ;  /* 0x00003c0009127824 */ /* 0x000fe200078e0212 */
[----:B------:R-:W-:Y:S01]  /*2bd70*/  R2UR UR9, R11 ;  /* 0x000000000b0972ca */ /* 0x000fe200000e0000 */
[----:B------:R-:W-:Y:S01]  /*2bd80*/  VIADD R4, R4, 0xffffffff ;  /* 0xffffffff04047836 */ /* 0x000fe20000000000 */
[----:B------:R-:W-:Y:S01]  /*2bd90*/  R2UR UR8, R12 ;  /* 0x000000000c0872ca */ /* 0x000fe200000e0000 */
[----:B------:R-:W-:Y:S01]  /*2bda0*/  UIADD3 UR14, UP0, UR22, 0xf0, URZ ;  /* 0x000000f0160e7890 */ /* 0x000fe2000ff1e03f */
[----:B------:R-:W-:Y:S01]  /*2bdb0*/  R2UR UR11, R18 ;  /* 0x00000000120b72ca */ /* 0x000fe200000e0000 */
[----:B------:R-:W-:Y:S01]  /*2bdc0*/  UIADD3 UR26, UP1, UR22, 0x1f0, URZ ;  /* 0x000001f0161a7890 */ /* 0x000fe2000ff3e03f */
[----:B------:R-:W-:Y:S01]  /*2bdd0*/  R2UR UR10, R13 ;  /* 0x000000000d0a72ca */ /* 0x000fe200000e0000 */
[----:B------:R-:W-:Y:S01]  /*2bde0*/  UIADD3.X UR15, URZ, UR23, URZ, UP0, !UPT ;  /* 0x000000173f0f7290 */ /* 0x000fe200087fe43f */
[----:B------:R-:W-:Y:S01]  /*2bdf0*/  R2UR UR12, R10 ;  /* 0x000000000a0c72ca */ /* 0x000fe200000e0000 */
[----:B------:R-:W-:Y:S01]  /*2be00*/  VIADD R9, R9, 0x1 ;  /* 0x0000000109097836 */ /* 0x000fe20000000000 */
[----:B------:R-:W-:Y:S01]  /*2be10*/  R2UR UR19, R2 ;  /* 0x00000000021372ca */ /* 0x000fe200000e0000 */
[----:B------:R-:W-:Y:S01]  /*2be20*/  UIADD3.X UR27, URZ, UR23, URZ, UP1, !UPT ;  /* 0x000000173f1b7290 */ /* 0x000fe20008ffe43f */
[----:B------:R-:W-:Y:S01]  /*2be30*/  ISETP.GT.AND P2, PT, R4, 0x1, PT ;  /* 0x000000010400780c */ /* 0x000fe20003f44270 */
[----:B------:R-:W-:Y:S01]  /*2be40*/  UMOV UR16, 0x0 ;  /* 0x0000000000107882 */ /* 0x000fe20000000000 */
[----:B------:R-:W-:Y:S01]  /*2be50*/  UMOV UR17, 0x10000000 ;  /* 0x1000000000117882 */ /* 0x000fe20000000000 */
[----:B------:R-:W-:Y:S01]  /*2be60*/  UIADD3 UR8, UR8, 0x100, URZ ;  /* 0x0000010008087890 */ /* 0x000fe2000fffe03f */
[----:B------:R-:W-:Y:S01]  /*2be70*/  ISETP.NE.AND P1, PT, R9, 0x4, PT ;  /* 0x000000040900780c */ /* 0x000fe20003f25270 */
[----:B------:R-:W-:Y:S01]  /*2be80*/  UIADD3 UR13, UR11, 0x20100, URZ ;  /* 0x000201000b0d7890 */ /* 0x000fe2000fffe03f */
[----:B------:R-:W-:-:S02]  /*2be90*/  VIADD R13, R13, 0x40 ;  /* 0x000000400d0d7836 */ /* 0x000fc40000000000 */
[----:B------:R-:W-:Y:S01]  /*2bea0*/  UMOV UR11, UR18 ;  /* 0x00000012000b7c82 */ /* 0x000fe20008000000 */
[----:B------:R-:W-:Y:S02]  /*2beb0*/  SEL R12, RZ, 0x1, P1 ;  /* 0x00000001ff0c7807 */ /* 0x000fe40000800000 */
[----:B------:R-:W-:Y:S01]  /*2bec0*/  SEL R9, R9, RZ, P1 ;  /* 0x000000ff09097207 */ /* 0x000fe20000800000 */
[----:B------:R0:W-:Y:S01]  /*2bed0*/  UTMALDG.3D [UR8], [UR14], desc[UR16] ;  /* 0x000010080e0075b4 */ /* 0x0001e20008011000 */
[----:B------:R-:W-:Y:S01]  /*2bee0*/  LOP3.LUT R5, R5, R12, RZ, 0x3c, !PT ;  /* 0x0000000c05057212 */ /* 0x000fe200078e3cff */
[----:B0-----:R-:W-:Y:S01]  /*2bef0*/  UMOV UR8, UR13 ;  /* 0x0000000d00087c82 */ /* 0x001fe20008000000 */
[----:B------:R-:W-:Y:S02]  /*2bf00*/  UMOV UR11, UR19 ;  /* 0x00000013000b7c82 */ /* 0x000fe40008000000 */
[----:B------:R0:W-:Y:S02]  /*2bf10*/  UTMALDG.3D [UR8], [UR26], desc[UR16] ;  /* 0x000010081a0075b4 */ /* 0x0001e40008011000 */
[----:B0-----:R-:W-:Y:S05]  /*2bf20*/  @P2 BRA `(.L_x_125) ;  /* 0xfffffffc00442947 */ /* 0x001fea000383ffff */
.L_x_121:
[----:B------:R-:W-:Y:S05]  /*2bf30*/  BSYNC B1 ;  /* 0x0000000000017941 */ /* 0x000fea0003800000 */
.L_x_120:
[----:B------:R-:W2:Y:S01]  /*2bf40*/  LDL.LU R14, [R1+0x45c] ;  /* 0x00045c00010e7983 */ /* 0x000ea20000300800 */
[----:B------:R-:W-:Y:S01]  /*2bf50*/  LOP3.LUT P4, RZ, R8, 0xff, RZ, 0xc0, !PT ;  /* 0x000000ff08ff7812 */ /* 0x000fe2000788c0ff */
[----:B------:R-:W-:Y:S01]  /*2bf60*/  IMAD.IADD R6, R7, 0x1, R6 ;  /* 0x0000000107067824 */ /* 0x000fe200078e0206 */
[----:B------:R-:W-:Y:S01]  /*2bf70*/  ULDC.64 UR8, c[0x0][0x650] ;  /* 0x0001940000087ab9 */ /* 0x000fe20000000a00 */
[----:B------:R-:W3:Y:S01]  /*2bf80*/  LDL.LU R12, [R1+0x460] ;  /* 0x00046000010c7983 */ /* 0x000ee20000300800 */
[----:B------:R-:W-:Y:S01]  /*2bf90*/  BSSY B1, `(.L_x_126) ;  /* 0x0000077000017945 */ /* 0x000fe20003800000 */
[----:B------:R-:W-:Y:S01]  /*2bfa0*/  IMAD.MOV.U32 R10, RZ, RZ, -0x1 ;  /* 0xffffffffff0a7424 */ /* 0x000fe200078e00ff */
[----:B------:R-:W-:Y:S02]  /*2bfb0*/  SHF.R.U32.HI R2, RZ, 0x2, R6 ;  /* 0x00000002ff027819 */ /* 0x000fe40000011606 */
[----:B------:R-:W-:Y:S02]  /*2bfc0*/  ISETP.GT.U32.AND P1, PT, R6, 0x3, PT ;  /* 0x000000030600780c */ /* 0x000fe40003f24070 */
[----:B------:R-:W-:-:S02]  /*2bfd0*/  LOP3.LUT R2, R2, 0x1, RZ, 0xc0, !PT ;  /* 0x0000000102027812 */ /* 0x000fc400078ec0ff */
[C---:B------:R-:W-:Y:S01]  /*2bfe0*/  ISETP.LT.U32.AND P1, PT, R7.reuse, 0x4, P1 ;  /* 0x000000040700780c */ /* 0x040fe20000f21070 */
[----:B------:R-:W0:Y:S01]  /*2bff0*/  @P4 S2R R3, SR_CgaCtaId ;  /* 0x0000000000034919 */ /* 0x000e220000008800 */
[----:B------:R-:W-:Y:S02]  /*2c000*/  ISETP.NE.U32.AND P2, PT, R2, 0x1, PT ;  /* 0x000000010200780c */ /* 0x000fe40003f45070 */
[----:B------:R-:W-:Y:S02]  /*2c010*/  @P4 MOV R2, 0x400 ;  /* 0x0000040000024802 */ /* 0x000fe40000000f00 */
[----:B------:R-:W-:Y:S02]  /*2c020*/  ISETP.GT.U32.AND P2, PT, R7, 0x3, !P2 ;  /* 0x000000030700780c */ /* 0x000fe40005744070 */
[----:B------:R-:W-:Y:S02]  /*2c030*/  LOP3.LUT R6, R6, 0x3, RZ, 0xc0, !PT ;  /* 0x0000000306067812 */ /* 0x000fe400078ec0ff */
[----:B------:R-:W-:-:S02]  /*2c040*/  PRMT R4, RZ, 0x7610, R4 ;  /* 0x00007610ff047816 */ /* 0x000fc40000000004 */
[----:B------:R-:W-:Y:S02]  /*2c050*/  PRMT R8, RZ, 0x7610, R8 ;  /* 0x00007610ff087816 */ /* 0x000fe40000000008 */
[----:B0-----:R-:W-:Y:S02]  /*2c060*/  @P4 LEA R2, R3, R2, 0x18 ;  /* 0x0000000203024211 */ /* 0x001fe400078ec0ff */
[----:B------:R-:W-:Y:S02]  /*2c070*/  SEL R3, RZ, 0x1, !P1 ;  /* 0x00000001ff037807 */ /* 0x000fe40004800000 */
[----:B------:R0:W-:Y:S02]  /*2c080*/  @P4 SYNCS.ARRIVE.TRANS64.A1T0 RZ, [R2+URZ+0x58], RZ ;  /* 0x000058ff02ff49a7 */ /* 0x0001e4000810003f */
[----:B0-----:R-:W-:-:S04]  /*2c090*/  SEL R2, RZ, 0x1, !P2 ;  /* 0x00000001ff027807 */ /* 0x001fc80005000000 */
[----:B------:R-:W-:Y:S01]  /*2c0a0*/  LOP3.LUT R0, R2, R0, R3, 0x96, !PT ;  /* 0x0000000002007212 */ /* 0x000fe200078e9603 */
[----:B------:R-:W-:Y:S02]  /*2c0b0*/  IMAD.MOV.U32 R3, RZ, RZ, -0x1 ;  /* 0xffffffffff037424 */ /* 0x000fe400078e00ff */
[----:B------:R-:W-:Y:S01]  /*2c0c0*/  IMAD.MOV.U32 R2, RZ, RZ, -0x1 ;  /* 0xffffffffff027424 */ /* 0x000fe200078e00ff */
[----:B---3--:R-:W-:-:S04]  /*2c0d0*/  IADD3 R12, P1, R12, UR20, RZ ;  /* 0x000000140c0c7c10 */ /* 0x008fc8000ff3e0ff */
[----:B--2---:R-:W-:Y:S01]  /*2c0e0*/  IADD3.X R14, R14, UR7, RZ, P1, !PT ;  /* 0x000000070e0e7c10 */ /* 0x004fe20008ffe4ff */
[----:B------:R0:W-:Y:S01]  /*2c0f0*/  STL [R1+0x460], R12 ;  /* 0x0004600c01007387 */ /* 0x0001e20000100800 */
[----:B------:R-:W-:-:S03]  /*2c100*/  ISETP.GE.U32.AND P1, PT, R12, UR8, PT ;  /* 0x000000080c007c0c */ /* 0x000fc6000bf26070 */
[----:B------:R0:W-:Y:S01]  /*2c110*/  STL [R1+0x45c], R14 ;  /* 0x00045c0e01007387 */ /* 0x0001e20000100800 */
[----:B------:R-:W-:-:S13]  /*2c120*/  ISETP.GE.U32.AND.EX P1, PT, R14, UR9, PT, P1 ;  /* 0x000000090e007c0c */ /* 0x000fda000bf26110 */
[----:B0-----:R-:W-:Y:S05]  /*2c130*/  @P1 BRA `(.L_x_127) ;  /* 0x0000000400701947 */ /* 0x001fea0003800000 */
[----:B------:R-:W0:Y:S01]  /*2c140*/  S2UR UR8, SR_CTAID.X ;  /* 0x00000000000879c3 */ /* 0x000e220000002500 */
[----:B------:R-:W-:Y:S01]  /*2c150*/  ULDC.64 UR10, c[0x0][0x628] ;  /* 0x00018a00000a7ab9 */ /* 0x000fe20000000a00 */
[----:B------:R-:W-:Y:S01]  /*2c160*/  ULDC UR9, c[0x0][0x150] ;  /* 0x0000540000097ab9 */ /* 0x000fe20000000800 */
[----:B------:R-:W-:Y:S01]  /*2c170*/  ISETP.NE.U32.AND P1, PT, RZ, UR10, PT ;  /* 0x0000000aff007c0c */ /* 0x000fe2000bf25070 */
[----:B------:R-:W-:Y:S01]  /*2c180*/  ULDC UR12, c[0x0][0x630] ;  /* 0x00018c00000c7ab9 */ /* 0x000fe20000000800 */
[----:B------:R-:W-:Y:S01]  /*2c190*/  ULDC UR14, c[0x0][0x154] ;  /* 0x00005500000e7ab9 */ /* 0x000fe20000000800 */
[----:B------:R-:W-:Y:S01]  /*2c1a0*/  IMAD.MOV.U32 R3, RZ, RZ, R14 ;  /* 0x000000ffff037224 */ /* 0x000fe200078e000e */
[----:B------:R-:W-:Y:S01]  /*2c1b0*/  ISETP.NE.AND.EX P1, PT, RZ, UR11, PT, P1 ;  /* 0x0000000bff007c0c */ /* 0x000fe2000bf25310 */
[----:B------:R-:W1:Y:S01]  /*2c1c0*/  S2UR UR13, SR_CTAID.Y ;  /* 0x00000000000d79c3 */ /* 0x000e620000002600 */
[----:B0-----:R-:W-:-:S05]  /*2c1d0*/  I2FP.F32.U32 R2, UR8 ;  /* 0x0000000800027c45 */ /* 0x001fca0008201000 */
[----:B------:R-:W-:Y:S01]  /*2c1e0*/  FMUL R9, R2, UR9 ;  /* 0x0000000902097c20 */ /* 0x000fe20008400000 */
[----:B------:R-:W-:Y:S01]  /*2c1f0*/  IMAD.MOV.U32 R2, RZ, RZ, R12 ;  /* 0x000000ffff027224 */ /* 0x000fe200078e000c */
[----:B-1----:R-:W-:-:S04]  /*2c200*/  I2FP.F32.U32 R11, UR13 ;  /* 0x0000000d000b7c45 */ /* 0x002fc80008201000 */
[----:B------:R-:W0:Y:S01]  /*2c210*/  F2I.U32.TRUNC.NTZ R9, R9 ;  /* 0x0000000900097305 */ /* 0x000e22000020f000 */
[----:B------:R-:W-:Y:S05]  /*2c220*/  @!P1 BRA `(.L_x_128) ;  /* 0x0000000000289947 */ /* 0x000fea0003800000 */
[----:B------:R-:W-:Y:S02]  /*2c230*/  ULDC UR9, c[0x0][0x634] ;  /* 0x00018d0000097ab9 */ /* 0x000fe40000000800 */
[----:B------:R-:W-:-:S05]  /*2c240*/  IADD3 R3, P1, R12, UR9, RZ ;  /* 0x000000090c037c10 */ /* 0x000fca000ff3e0ff */
[----:B------:R-:W-:-:S04]  /*2c250*/  IMAD.X R13, RZ, RZ, R14, P1 ;  /* 0x000000ffff0d7224 */ /* 0x000fc800008e060e */
[----:B------:R-:W-:-:S04]  /*2c260*/  IMAD.WIDE.U32 R4, R13, UR10, RZ ;  /* 0x0000000a0d047c25 */ /* 0x000fc8000f8e00ff */
[----:B------:R-:W-:-:S04]  /*2c270*/  IMAD.WIDE.U32 R4, P1, R3, UR11, R4 ;  /* 0x0000000b03047c25 */ /* 0x000fc8000f820004 */
[----:B------:R-:W-:-:S04]  /*2c280*/  IMAD.WIDE.U32 R2, R3, UR10, RZ ;  /* 0x0000000a03027c25 */ /* 0x000fc8000f8e00ff */
[----:B------:R-:W-:Y:S01]  /*2c290*/  IMAD.MOV.U32 R2, RZ, RZ, R5 ;  /* 0x000000ffff027224 */ /* 0x000fe200078e0005 */
[----:B------:R-:W-:Y:S01]  /*2c2a0*/  IADD3 RZ, P2, R3, R4, RZ ;  /* 0x0000000403ff7210 */ /* 0x000fe20007f5e0ff */
[----:B------:R-:W-:-:S04]  /*2c2b0*/  IMAD.X R3, RZ, RZ, RZ, P1 ;  /* 0x000000ffff037224 */ /* 0x000fc800008e06ff */
[----:B------:R-:W-:-:S08]  /*2c2c0*/  IMAD.WIDE.U32.X R2, R13, UR11, R2, P2 ;  /* 0x0000000b0d027c25 */ /* 0x000fd000090e0402 */
.L_x_128:
[--C-:B------:R-:W-:Y:S01]  /*2c2d0*/  SHF.R.U64 R10, R2, UR12, R3.reuse ;  /* 0x0000000c020a7c19 */ /* 0x100fe20008001203 */
[----:B------:R-:W-:Y:S01]  /*2c2e0*/  FMUL R4, R11, UR14 ;  /* 0x0000000e0b047c20 */ /* 0x000fe20008400000 */
[----:B------:R-:W-:Y:S01]  /*2c2f0*/  SHF.R.U32.HI R2, RZ, UR12, R3 ;  /* 0x0000000cff027c19 */ /* 0x000fe20008011603 */
[----:B------:R-:W-:Y:S01]  /*2c300*/  ULDC.64 UR10, c[0x0][0x620] ;  /* 0x00018800000a7ab9 */ /* 0x000fe20000000a00 */
[----:B------:R-:W-:Y:S01]  /*2c310*/  IADD3 R11, P1, RZ, -R10, RZ ;  /* 0x8000000aff0b7210 */ /* 0x000fe20007f3e0ff */
[----:B------:R-:W-:Y:S01]  /*2c320*/  IMAD.MOV.U32 R3, RZ, RZ, R14 ;  /* 0x000000ffff037224 */ /* 0x000fe200078e000e */
[----:B------:R-:W-:Y:S01]  /*2c330*/  ULDC.64 UR14, c[0x0][0x640] ;  /* 0x00019000000e7ab9 */ /* 0x000fe20000000a00 */
[----:B------:R-:W1:Y:S01]  /*2c340*/  F2I.U32.TRUNC.NTZ R4, R4 ;  /* 0x0000000400047305 */ /* 0x000e62000020f000 */
[----:B0-----:R-:W-:Y:S01]  /*2c350*/  R2UR UR9, R9 ;  /* 0x00000000090972ca */ /* 0x001fe200000e0000 */
[----:B------:R-:W-:Y:S01]  /*2c360*/  IMAD.X R2, RZ, RZ, ~R2, P1 ;  /* 0x000000ffff027224 */ /* 0x000fe200008e0e02 */
[----:B------:R-:W-:-:S03]  /*2c370*/  ISETP.NE.U32.AND P1, PT, RZ, UR14, PT ;  /* 0x0000000eff007c0c */ /* 0x000fc6000bf25070 */
[----:B------:R-:W-:Y:S01]  /*2c380*/  IMAD R2, R2, UR10, RZ ;  /* 0x0000000a02027c24 */ /* 0x000fe2000f8e02ff */
[----:B------:R-:W-:-:S03]  /*2c390*/  ISETP.NE.AND.EX P1, PT, RZ, UR15, PT, P1 ;  /* 0x0000000fff007c0c */ /* 0x000fc6000bf25310 */
[----:B------:R-:W-:Y:S02]  /*2c3a0*/  IMAD R5, R11, UR11, R2 ;  /* 0x0000000b0b057c24 */ /* 0x000fe4000f8e0202 */
[----:B------:R-:W-:Y:S01]  /*2c3b0*/  IMAD.MOV.U32 R2, RZ, RZ, R12 ;  /* 0x000000ffff027224 */ /* 0x000fe200078e000c */
[----:B-1----:R-:W-:-:S03]  /*2c3c0*/  R2UR UR11, R4 ;  /* 0x00000000040b72ca */ /* 0x002fc600000e0000 */
[----:B------:R-:W-:Y:S01]  /*2c3d0*/  IMAD.WIDE.U32 R2, R11, UR10, R2 ;  /* 0x0000000a0b027c25 */ /* 0x000fe2000f8e0002 */
[----:B------:R-:W-:-:S03]  /*2c3e0*/  ULDC UR10, c[0x0][0x618] ;  /* 0x00018600000a7ab9 */ /* 0x000fc60000000800 */
[----:B------:R-:W-:-:S05]  /*2c3f0*/  IMAD.IADD R3, R3, 0x1, R5 ;  /* 0x0000000103037824 */ /* 0x000fca00078e0205 */
[--C-:B------:R-:W-:Y:S02]  /*2c400*/  SHF.R.U64 R9, R2, UR10, R3.reuse ;  /* 0x0000000a02097c19 */ /* 0x100fe40008001203 */
[----:B------:R-:W-:Y:S01]  /*2c410*/  SHF.R.U32.HI R2, RZ, UR10, R3 ;  /* 0x0000000aff027c19 */ /* 0x000fe20008011603 */
[----:B------:R-:W-:-:S03]  /*2c420*/  ULDC UR10, c[0x0][0x608] ;  /* 0x00018200000a7ab9 */ /* 0x000fc60000000800 */
[--C-:B------:R-:W-:Y:S02]  /*2c430*/  SHF.R.U64 R11, R9, UR10, R2.reuse ;  /* 0x0000000a090b7c19 */ /* 0x100fe40008001202 */
[----:B------:R-:W-:Y:S01]  /*2c440*/  SHF.R.U32.HI R2, RZ, UR10, R2 ;  /* 0x0000000aff027c19 */ /* 0x000fe20008011602 */
[----:B------:R-:W-:-:S03]  /*2c450*/  ULDC UR10, c[0x0][0x658] ;  /* 0x00019600000a7ab9 */ /* 0x000fc60000000800 */
[--C-:B------:R-:W-:Y:S02]  /*2c460*/  SHF.R.U64 R12, R11, UR10, R2.reuse ;  /* 0x0000000a0b0c7c19 */ /* 0x100fe40008001202 */
[----:B------:R-:W-:-:S03]  /*2c470*/  SHF.R.U32.HI R13, RZ, UR10, R2 ;  /* 0x0000000aff0d7c19 */ /* 0x000fc60008011602 */
[----:B------:R-:W-:Y:S02]  /*2c480*/  IMAD.MOV.U32 R2, RZ, RZ, R12 ;  /* 0x000000ffff027224 */ /* 0x000fe400078e000c */
[----:B------:R-:W-:Y:S01]  /*2c490*/  IMAD.MOV.U32 R3, RZ, RZ, R13 ;  /* 0x000000ffff037224 */ /* 0x000fe200078e000d */
[----:B------:R-:W-:Y:S06]  /*2c4a0*/  @!P1 BRA `(.L_x_129) ;  /* 0x0000000000289947 */ /* 0x000fec0003800000 */
        /* <DEDUP_REMOVED lines=10> */
.L_x_129:
[----:B------:R-:W2:Y:S01]  /*2c550*/  LDL R4, [R1+0x484] ;  /* 0x0004840001047983 */ /* 0x000ea20000100800 */
[----:B------:R-:W-:Y:S01]  /*2c560*/  UIADD3 UR11, -UR11, URZ, URZ ;  /* 0x0000003f0b0b7290 */ /* 0x000fe2000fffe13f */
[----:B------:R-:W-:Y:S02]  /*2c570*/  LOP3.LUT R11, R11, UR6, RZ, 0xc0, !PT ;  /* 0x000000060b0b7c12 */ /* 0x000fe4000f8ec0ff */
[----:B------:R-:W-:Y:S02]  /*2c580*/  LOP3.LUT R9, R9, UR4, RZ, 0xc0, !PT ;  /* 0x0000000409097c12 */ /* 0x000fe4000f8ec0ff */
[----:B--2---:R-:W-:Y:S01]  /*2c590*/  R2UR UR10, R4 ;  /* 0x00000000040a72ca */ /* 0x004fe200000e0000 */
[----:B------:R-:W-:-:S12]  /*2c5a0*/  IMAD.MOV.U32 R4, RZ, RZ, 0x1 ;  /* 0x00000001ff047424 */ /* 0x000fd800078e00ff */
[----:B------:R-:W-:-:S03]  /*2c5b0*/  UISETP.NE.AND UP0, UPT, UR10, URZ, UPT ;  /* 0x0000003f0a00728c */ /* 0x000fc6000bf05270 */
[----:B------:R-:W-:Y:S02]  /*2c5c0*/  ULDC UR10, c[0x0][0x648] ;  /* 0x00019200000a7ab9 */ /* 0x000fe40000000800 */
[----:B------:R-:W-:Y:S01]  /*2c5d0*/  SHF.R.U64 R2, R2, UR10, R3 ;  /* 0x0000000a02027c19 */ /* 0x000fe20008001203 */
[----:B------:R-:W-:Y:S01]  /*2c5e0*/  ULDC UR10, c[0x0][0x638] ;  /* 0x00018e00000a7ab9 */ /* 0x000fe20000000800 */
[----:B------:R-:W-:Y:S02]  /*2c5f0*/  PLOP3.LUT P1, PT, PT, PT, UP0, 0x40, 0x0 ;  /* 0x000000000000781c */ /* 0x000fe40003f2e808 */
[----:B------:R-:W-:Y:S01]  /*2c600*/  PLOP3.LUT P2, PT, PT, PT, UP0, 0x40, 0x0 ;  /* 0x000000000000781c */ /* 0x000fe20003f4e808 */
[----:B------:R-:W-:Y:S02]  /*2c610*/  IMAD.MOV R5, RZ, RZ, -R2 ;  /* 0x000000ffff057224 */ /* 0x000fe400078e0a02 */
[----:B------:R-:W-:Y:S02]  /*2c620*/  IMAD R3, R2, UR5, R11 ;  /* 0x0000000502037c24 */ /* 0x000fe4000f8e020b */
[----:B------:R-:W-:Y:S01]  /*2c630*/  IMAD R12, R5, UR10, R12 ;  /* 0x0000000a050c7c24 */ /* 0x000fe2000f8e020c */
[----:B------:R-:W-:-:S03]  /*2c640*/  UIADD3 UR10, -UR9, URZ, URZ ;  /* 0x0000003f090a7290 */ /* 0x000fc6000fffe13f */
[----:B------:R-:W-:Y:S02]  /*2c650*/  ULDC UR9, c[0x0][0x144] ;  /* 0x0000510000097ab9 */ /* 0x000fe40000000800 */
[----:B------:R-:W-:-:S03]  /*2c660*/  UIMAD UR8, UR9, UR10, UR8 ;  /* 0x0000000a090872a4 */ /* 0x000fc6000f8e0208 */
[----:B------:R-:W-:Y:S02]  /*2c670*/  ULDC UR9, c[0x0][0x148] ;  /* 0x0000520000097ab9 */ /* 0x000fe40000000800 */
[----:B------:R-:W-:-:S03]  /*2c680*/  @UP0 UIMAD UR8, UR9, UR11, UR13 ;  /* 0x0000000b090802a4 */ /* 0x000fc6000f8e020d */
[----:B------:R-:W-:Y:S02]  /*2c690*/  ULDC UR9, c[0x0][0x600] ;  /* 0x0001800000097ab9 */ /* 0x000fe40000000800 */
[----:B------:R-:W-:Y:S02]  /*2c6a0*/  IMAD R12, R12, UR9, R9 ;  /* 0x000000090c0c7c24 */ /* 0x000fe4000f8e0209 */
[----:B------:R-:W-:Y:S01]  /*2c6b0*/  IMAD.U32 R2, RZ, RZ, UR8 ;  /* 0x00000008ff027e24 */ /* 0x000fe2000f8e00ff */
[----:B------:R-:W-:-:S03]  /*2c6c0*/  ULDC UR8, c[0x0][0x610] ;  /* 0x0001840000087ab9 */ /* 0x000fc60000000800 */
[----:B------:R-:W-:-:S05]  /*2c6d0*/  IMAD R3, R3, UR8, R2 ;  /* 0x0000000803037c24 */ /* 0x000fca000f8e0202 */
[----:B------:R-:W-:Y:S02]  /*2c6e0*/  SEL R2, R12, R3, P1 ;  /* 0x000000030c027207 */ /* 0x000fe40000800000 */
[----:B------:R-:W-:-:S07]  /*2c6f0*/  SEL R3, R3, R12, P2 ;  /* 0x0000000c03037207 */ /* 0x000fce0001000000 */
.L_x_127:
[----:B------:R-:W-:Y:S05]  /*2c700*/  BSYNC B1 ;  /* 0x0000000000017941 */ /* 0x000fea0003800000 */
.L_x_126:
[----:B------:R-:W-:-:S13]  /*2c710*/  LOP3.LUT P1, RZ, R4, 0xff, RZ, 0xc0, !PT ;  /* 0x000000ff04ff7812 */ /* 0x000fda000782c0ff */
[----:B------:R-:W-:Y:S05]  /*2c720*/  @P1 BRA `(.L_x_130) ;  /* 0xfffffff400101947 */ /* 0x000fea000383ffff */
[----:B------:R-:W-:Y:S05]  /*2c730*/  BSYNC B0 ;  /* 0x0000000000007941 */ /* 0x000fea0003800000 */
.L_x_118:
[----:B------:R-:W-:-:S03]  /*2c740*/  UMOV UR8, 0xffffffff ;  /* 0xffffffff00087882 */ /* 0x000fc60000000000 */
[----:B------:R-:W-:Y:S05]  /*2c750*/  BRA.DIV UR8, `(.L_x_131) ;  /* 0x0000000608207947 */ /* 0x000fea000b800000 */
[----:B------:R-:W-:-:S13]  /*2c760*/  ELECT P6, URZ, PT ;  /* 0x00000000003f782f */ /* 0x000fda00038c0000 */
.L_x_145:
[----:B------:R-:W-:Y:S04]  /*2c770*/  BSSY B0, `(.L_x_132) ;  /* 0x000002e000007945 */ /* 0x000fe80003800000 */
[----:B------:R-:W-:Y:S05]  /*2c780*/  @!P6 BRA `(.L_x_133) ;  /* 0x0000000000b0e947 */ /* 0x000fea0003800000 */
[----:B------:R-:W2:Y:S02]  /*2c790*/  LDL R2, [R1+0x458] ;  /* 0x0004580001027983 */ /* 0x000ea40000100800 */
[----:B--2---:R-:W-:-:S13]  /*2c7a0*/  R2UR UR8, R2 ;  /* 0x00000000020872ca */ /* 0x004fda00000e0000 */
[----:B------:R-:W-:-:S04]  /*2c7b0*/  ULOP3.LUT UR8, UR8, 0x2, URZ, 0xfc, !UPT ;  /* 0x0000000208087892 */ /* 0x000fc8000f8efc3f */
[----:B------:R-:W-:-:S06]  /*2c7c0*/  UISETP.NE.AND UP0, UPT, UR8, 0x3, UPT ;  /* 0x000000030800788c */ /* 0x000fcc000bf05270 */
[----:B------:R-:W-:-:S13]  /*2c7d0*/  PLOP3.LUT P0, PT, PT, PT, UP0, 0x80, 0x0 ;  /* 0x000000000000781c */ /* 0x000fda0003f0f008 */
[----:B------:R-:W-:Y:S05]  /*2c7e0*/  @!P0 BRA `(.L_x_134) ;  /* 0x0000000000048947 */ /* 0x000fea0003800000 */
[----:B------:R-:W-:Y:S01]  /*2c7f0*/  BPT.TRAP 0x1 ;  /* 0x000000040000795c */ /* 0x000fe20000300000 */
.L_x_134:
[----:B------:R-:W0:Y:S01]  /*2c800*/  S2R R3, SR_CgaCtaId ;  /* 0x0000000000037919 */ /* 0x000e220000008800 */
[----:B------:R-:W-:-:S04]  /*2c810*/  MOV R2, 0x400 ;  /* 0x0000040000027802 */ /* 0x000fc80000000f00 */
[----:B0-----:R-:W-:Y:S02]  /*2c820*/  LEA R3, R3, R2, 0x18 ;  /* 0x0000000203037211 */ /* 0x001fe400078ec0ff */
[----:B------:R-:W-:-:S03]  /*2c830*/  SHF.L.U32 R2, R0, 0x1f, RZ ;  /* 0x0000001f00027819 */ /* 0x000fc600000006ff */
[----:B------:R-:W-:-:S04]  /*2c840*/  VIADD R3, R3, 0x20 ;  /* 0x0000002003037836 */ /* 0x000fc80000000000 */
[----:B------:R-:W-:-:S04]  /*2c850*/  IMAD R5, R6, 0x8, R3 ;  /* 0x0000000806057824 */ /* 0x000fc800078e0203 */
[----:B------:R-:W0:Y:S02]  /*2c860*/  SYNCS.PHASECHK.TRANS64.TRYWAIT P0, [R5+URZ], R2 ;  /* 0x00000002050075a7 */ /* 0x000e24000800017f */
[----:B0-----:R-:W-:Y:S05]  /*2c870*/  @!P0 BRA `(.L_x_135) ;  /* 0x0000000000f88947 */ /* 0x001fea0003800000 */
.L_x_146:
[----:B------:R-:W-:-:S05]  /*2c880*/  VIADD R6, R6, 0x1 ;  /* 0x0000000106067836 */ /* 0x000fca0000000000 */
[----:B------:R-:W-:-:S04]  /*2c890*/  ISETP.NE.AND P0, PT, R6, 0x4, PT ;  /* 0x000000040600780c */ /* 0x000fc80003f05270 */
[----:B0-----:R-:W-:Y:S02]  /*2c8a0*/  SEL R5, RZ, 0x1, P0 ;  /* 0x00000001ff057807 */ /* 0x001fe40000000000 */
[----:B------:R-:W-:Y:S02]  /*2c8b0*/  SEL R6, R6, RZ, P0 ;  /* 0x000000ff06067207 */ /* 0x000fe40000000000 */
[----:B------:R-:W-:-:S03]  /*2c8c0*/  LOP3.LUT R5, R0, R5, RZ, 0x3c, !PT ;  /* 0x0000000500057212 */ /* 0x000fc600078e3cff */
[----:B------:R-:W-:Y:S01]  /*2c8d0*/  IMAD R7, R6, 0x8, R3 ;  /* 0x0000000806077824 */ /* 0x000fe200078e0203 */
[----:B------:R-:W-:-:S04]  /*2c8e0*/  SHF.L.U32 R0, R5, 0x1f, RZ ;  /* 0x0000001f05007819 */ /* 0x000fc800000006ff */
[----:B------:R-:W0:Y:S02]  /*2c8f0*/  SYNCS.PHASECHK.TRANS64.TRYWAIT P0, [R7+URZ], R0 ;  /* 0x00000000070075a7 */ /* 0x000e24000800017f */
[----:B0-----:R-:W-:Y:S05]  /*2c900*/  @!P0 BRA `(.L_x_136) ;  /* 0x0000000000e88947 */ /* 0x001fea0003800000 */
.L_x_147:
[----:B0-----:R-:W-:-:S05]  /*2c910*/  VIADD R0, R6, 0x1 ;  /* 0x0000000106007836 */ /* 0x001fca0000000000 */
[----:B------:R-:W-:-:S04]  /*2c920*/  ISETP.NE.AND P0, PT, R0, 0x4, PT ;  /* 0x000000040000780c */ /* 0x000fc80003f05270 */
[----:B------:R-:W-:Y:S02]  /*2c930*/  SEL R2, RZ, 0x1, P0 ;  /* 0x00000001ff027807 */ /* 0x000fe40000000000 */
[----:B------:R-:W-:Y:S02]  /*2c940*/  SEL R4, R0, RZ, P0 ;  /* 0x000000ff00047207 */ /* 0x000fe40000000000 */
[----:B------:R-:W-:-:S03]  /*2c950*/  LOP3.LUT R5, R5, R2, RZ, 0x3c, !PT ;  /* 0x0000000205057212 */ /* 0x000fc600078e3cff */
[----:B------:R-:W-:Y:S01]  /*2c960*/  IMAD R7, R4, 0x8, R3 ;  /* 0x0000000804077824 */ /* 0x000fe200078e0203 */
[----:B------:R-:W-:-:S04]  /*2c970*/  SHF.L.U32 R0, R5, 0x1f, RZ ;  /* 0x0000001f05007819 */ /* 0x000fc800000006ff */
[----:B------:R-:W0:Y:S02]  /*2c980*/  SYNCS.PHASECHK.TRANS64.TRYWAIT P0, [R7+URZ], R0 ;  /* 0x00000000070075a7 */ /* 0x000e24000800017f */
[----:B0-----:R-:W-:Y:S05]  /*2c990*/  @!P0 BRA `(.L_x_137) ;  /* 0x0000000000d88947 */ /* 0x001fea0003800000 */
.L_x_148:
[----:B0-----:R-:W-:-:S05]  /*2c9a0*/  VIADD R0, R4, 0x1 ;  /* 0x0000000104007836 */ /* 0x001fca0000000000 */
[----:B------:R-:W-:-:S04]  /*2c9b0*/  ISETP.NE.AND P0, PT, R0, 0x4, PT ;  /* 0x000000040000780c */ /* 0x000fc80003f05270 */
[----:B------:R-:W-:Y:S02]  /*2c9c0*/  SEL R2, RZ, 0x1, P0 ;  /* 0x00000001ff027807 */ /* 0x000fe40000000000 */
[----:B------:R-:W-:Y:S02]  /*2c9d0*/  SEL R0, R0, RZ, P0 ;  /* 0x000000ff00007207 */ /* 0x000fe40000000000 */
[----:B------:R-:W-:-:S03]  /*2c9e0*/  LOP3.LUT R2, R5, R2, RZ, 0x3c, !PT ;  /* 0x0000000205027212 */ /* 0x000fc600078e3cff */
[----:B------:R-:W-:Y:S01]  /*2c9f0*/  IMAD R3, R0, 0x8, R3 ;  /* 0x0000000800037824 */ /* 0x000fe200078e0203 */
[----:B------:R-:W-:-:S07]  /*2ca00*/  SHF.L.U32 R0, R2, 0x1f, RZ ;  /* 0x0000001f02007819 */ /* 0x000fce00000006ff */
.L_x_138:
[----:B0-----:R0:W1:Y:S02]  /*2ca10*/  SYNCS.PHASECHK.TRANS64.TRYWAIT P0, [R3+URZ], R0 ;  /* 0x00000000030075a7 */ /* 0x001064000800017f */
[----:B-1----:R-:W-:Y:S05]  /*2ca20*/  @!P0 NANOSLEEP.SYNCS 0x989680 ;  /* 0x009896800000895d */ /* 0x002fea0003900000 */
[----:B------:R-:W1:Y:S02]  /*2ca30*/  @!P0 SYNCS.PHASECHK.TRANS64 P0, [R3+URZ], R0 ;  /* 0x00000000030085a7 */ /* 0x000e64000800007f */
[----:B-1----:R-:W-:Y:S05]  /*2ca40*/  @!P0 BRA `(.L_x_138) ;  /* 0xfffffffc00f08947 */ /* 0x002fea000383ffff */
.L_x_133:
[----:B------:R-:W-:Y:S05]  /*2ca50*/  BSYNC B0 ;  /* 0x0000000000007941 */ /* 0x000fea0003800000 */
.L_x_132:
[----:B------:R-:W-:Y:S05]  /*2ca60*/  EXIT ;  /* 0x000000000000794d */ /* 0x000fea0003800000 */
.L_x_17:
[----:B-1----:R1:W3:Y:S02]  /*2ca70*/  SYNCS.PHASECHK.TRANS64.TRYWAIT P1, [R3+URZ], R0 ;  /* 0x00000000030075a7 */ /* 0x0022e4000802017f */
[----:B---3--:R-:W-:Y:S05]  /*2ca80*/  @!P1 NANOSLEEP.SYNCS 0x989680 ;  /* 0x009896800000995d */ /* 0x008fea0003900000 */
[----:B------:R-:W3:Y:S02]  /*2ca90*/  @!P1 SYNCS.PHASECHK.TRANS64 P1, [R3+URZ], R0 ;  /* 0x00000000030095a7 */ /* 0x000ee4000802007f */
[----:B---3--:R-:W-:Y:S05]  /*2caa0*/  @!P1 BRA `(.L_x_17) ;  /* 0xfffffffc00f09947 */ /* 0x008fea000383ffff */
[----:B------:R-:W-:Y:S05]  /*2cab0*/  BRA `(.L_x_16) ;  /* 0xfffffd4c00147947 */ /* 0x000fea000383ffff */
.L_x_22:
[----:B--2---:R2:W3:Y:S02]  /*2cac0*/  SYNCS.PHASECHK.TRANS64.TRYWAIT P1, [R6+URZ], R7 ;  /* 0x00000007060075a7 */ /* 0x0044e4000802017f */
[----:B---3--:R-:W-:Y:S05]  /*2cad0*/  @!P1 NANOSLEEP.SYNCS 0x989680 ;  /* 0x009896800000995d */ /* 0x008fea0003900000 */
[----:B------:R-:W3:Y:S02]  /*2cae0*/  @!P1 SYNCS.PHASECHK.TRANS64 P1, [R6+URZ], R7 ;  /* 0x00000007060095a7 */ /* 0x000ee4000802007f */
[----:B---3--:R-:W-:Y:S05]  /*2caf0*/  @!P1 BRA `(.L_x_22) ;  /* 0xfffffffc00f09947 */ /* 0x008fea000383ffff */
[----:B------:R-:W-:Y:S05]  /*2cb00*/  BRA `(.L_x_21) ;  /* 0xfffffdc000587947 */ /* 0x000fea000383ffff */
.L_x_119:
[----:B------:R-:W-:Y:S01]  /*2cb10*/  BSSY B1, `(.L_x_139) ;  /* 0x0000006000017945 */ /* 0x000fe20003800000 */
[----:B------:R-:W-:-:S07]  /*2cb20*/  IMAD.MOV.U32 R15, RZ, RZ, -0x1 ;  /* 0xffffffffff0f7424 */ /* 0x000fce00078e00ff */
[----:B------:R-:W-:Y:S05]  /*2cb30*/  WARPSYNC.COLLECTIVE R15, `(.L_x_140) ;  /* 0x000000000f0c7348 */ /* 0x000fea0003c00000 */
[----:B------:R-:W-:Y:S02]  /*2cb40*/  ELECT P6, UR62, PT ;  /* 0x00000000003e782f */ /* 0x000fe400038c0000 */
[----:B------:R-:W-:Y:S01]  /*2cb50*/  MOV R14, UR62 ;  /* 0x0000003e000e7c02 */ /* 0x000fe20008000f00 */
[----:B------:R-:W-:Y:S10]  /*2cb60*/  ENDCOLLECTIVE ;  /* 0x000000000000791b */ /* 0x000ff40003800000 */
.L_x_140:
[----:B------:R-:W-:Y:S05]  /*2cb70*/  BSYNC B1 ;  /* 0x0000000000017941 */ /* 0x000fea0003800000 */
.L_x_139:
[----:B------:R-:W-:Y:S05]  /*2cb80*/  BRA `(.L_x_141) ;  /* 0xfffffff000047947 */ /* 0x000fea000383ffff */
.L_x_122:
[----:B0-----:R0:W1:Y:S02]  /*2cb90*/  SYNCS.PHASECHK.TRANS64.TRYWAIT P1, [R11+URZ+0x20], R12 ;  /* 0x0000200c0b0075a7 */ /* 0x001064000802017f */
[----:B-1----:R-:W-:Y:S05]  /*2cba0*/  @!P1 NANOSLEEP.SYNCS 0x989680 ;  /* 0x009896800000995d */ /* 0x002fea0003900000 */
[----:B------:R-:W1:Y:S02]  /*2cbb0*/  @!P1 SYNCS.PHASECHK.TRANS64 P1, [R11+URZ+0x20], R12 ;  /* 0x0000200c0b0095a7 */ /* 0x000e64000802007f */
[----:B-1----:R-:W-:Y:S05]  /*2cbc0*/  @!P1 BRA `(.L_x_122) ;  /* 0xfffffffc00f09947 */ /* 0x002fea000383ffff */
[----:B------:R-:W-:Y:S05]  /*2cbd0*/  BRA `(.L_x_142) ;  /* 0xfffffff000387947 */ /* 0x000fea000383ffff */
.L_x_131:
[----:B------:R-:W-:Y:S01]  /*2cbe0*/  BSSY B0, `(.L_x_143) ;  /* 0x0000006000007945 */ /* 0x000fe20003800000 */
[----:B------:R-:W-:-:S07]  /*2cbf0*/  IMAD.MOV.U32 R15, RZ, RZ, -0x1 ;  /* 0xffffffffff0f7424 */ /* 0x000fce00078e00ff */
[----:B------:R-:W-:Y:S05]  /*2cc00*/  WARPSYNC.COLLECTIVE R15, `(.L_x_144) ;  /* 0x000000000f0c7348 */ /* 0x000fea0003c00000 */
[----:B------:R-:W-:Y:S02]  /*2cc10*/  ELECT P6, UR62, PT ;  /* 0x00000000003e782f */ /* 0x000fe400038c0000 */
[----:B------:R-:W-:Y:S01]  /*2cc20*/  MOV R14, UR62 ;  /* 0x0000003e000e7c02 */ /* 0x000fe20008000f00 */
[----:B------:R-:W-:Y:S10]  /*2cc30*/  ENDCOLLECTIVE ;  /* 0x000000000000791b */ /* 0x000ff40003800000 */
.L_x_144:
[----:B------:R-:W-:Y:S05]  /*2cc40*/  BSYNC B0 ;  /* 0x0000000000007941 */ /* 0x000fea0003800000 */
.L_x_143:
[----:B------:R-:W-:Y:S05]  /*2cc50*/  BRA `(.L_x_145) ;  /* 0xfffffff800c47947 */ /* 0x000fea000383ffff */
.L_x_135:
[----:B0-----:R0:W1:Y:S02]  /*2cc60*/  SYNCS.PHASECHK.TRANS64.TRYWAIT P0, [R5+URZ], R2 ;  /* 0x00000002050075a7 */ /* 0x001064000800017f */
[----:B-1----:R-:W-:Y:S05]  /*2cc70*/  @!P0 NANOSLEEP.SYNCS 0x989680 ;  /* 0x009896800000895d */ /* 0x002fea0003900000 */
[----:B------:R-:W1:Y:S02]  /*2cc80*/  @!P0 SYNCS.PHASECHK.TRANS64 P0, [R5+URZ], R2 ;  /* 0x00000002050085a7 */ /* 0x000e64000800007f */
[----:B-1----:R-:W-:Y:S05]  /*2cc90*/  @!P0 BRA `(.L_x_135) ;  /* 0xfffffffc00f08947 */ /* 0x002fea000383ffff */
[----:B------:R-:W-:Y:S05]  /*2cca0*/  BRA `(.L_x_146) ;  /* 0xfffffff800f47947 */ /* 0x000fea000383ffff */
.L_x_136:
[----:B0-----:R0:W1:Y:S02]  /*2ccb0*/  SYNCS.PHASECHK.TRANS64.TRYWAIT P0, [R7+URZ], R0 ;  /* 0x00000000070075a7 */ /* 0x001064000800017f */
[----:B-1----:R-:W-:Y:S05]  /*2ccc0*/  @!P0 NANOSLEEP.SYNCS 0x989680 ;  /* 0x009896800000895d */ /* 0x002fea0003900000 */
[----:B------:R-:W1:Y:S02]  /*2ccd0*/  @!P0 SYNCS.PHASECHK.TRANS64 P0, [R7+URZ], R0 ;  /* 0x00000000070085a7 */ /* 0x000e64000800007f */
[----:B-1----:R-:W-:Y:S05]  /*2cce0*/  @!P0 BRA `(.L_x_136) ;  /* 0xfffffffc00f08947 */ /* 0x002fea000383ffff */
[----:B------:R-:W-:Y:S05]  /*2ccf0*/  BRA `(.L_x_147) ;  /* 0xfffffffc00047947 */ /* 0x000fea000383ffff */
.L_x_137:
[----:B0-----:R0:W1:Y:S02]  /*2cd00*/  SYNCS.PHASECHK.TRANS64.TRYWAIT P0, [R7+URZ], R0 ;  /* 0x00000000070075a7 */ /* 0x001064000800017f */
[----:B-1----:R-:W-:Y:S05]  /*2cd10*/  @!P0 NANOSLEEP.SYNCS 0x989680 ;  /* 0x009896800000895d */ /* 0x002fea0003900000 */
[----:B------:R-:W1:Y:S02]  /*2cd20*/  @!P0 SYNCS.PHASECHK.TRANS64 P0, [R7+URZ], R0 ;  /* 0x00000000070085a7 */ /* 0x000e64000800007f */
[----:B-1----:R-:W-:Y:S05]  /*2cd30*/  @!P0 BRA `(.L_x_137) ;  /* 0xfffffffc00f08947 */ /* 0x002fea000383ffff */
[----:B------:R-:W-:Y:S05]  /*2cd40*/  BRA `(.L_x_148) ;  /* 0xfffffffc00147947 */ /* 0x000fea000383ffff */
.L_x_149:
[----:B------:R-:W-:-:S00]  /*2cd50*/  BRA `(.L_x_149) ;  /* 0xfffffffc00fc7947 */ /* 0x000fc0000383ffff */
[----:B------:R-:W-:-:S00]  /*2cd60*/  NOP ;  /* 0x0000000000007918 */ /* 0x000fc00000000000 */
        /* <DEDUP_REMOVED lines=9> */
.L_x_150:


//--------------------- .nv.global.init           --------------------------
	.section	.nv.global.init,"aw",@progbits
.nv.global.init:
	.type		$str$22,@object
	.size		$str$22,($str$23 - $str$22)
$str$22:
        /*0000*/ 	.byte	0x6b, 0x5f, 0x74, 0x69, 0x6c, 0x65, 0x5f, 0x63, 0x6f, 0x75, 0x6e, 0x74, 0x20, 0x3e, 0x3d, 0x20
        /*0010*/ 	.byte	0x31, 0x00
	.type		$str$23,@object
	.size		$str$23,(__unnamed_1 - $str$23)
$str$23:
        /*0012*/ 	.byte	0x2f, 0x74, 0x6d, 0x70, 0x2f, 0x63, 0x75, 0x74, 0x6c, 0x61, 0x73, 0x73, 0x5f, 0x73, 0x77, 0x65
        /*0022*/ 	.byte	0x65, 0x70, 0x5f, 0x73, 0x72, 0x63, 0x2f, 0x69, 0x6e, 0x63, 0x6c, 0x75, 0x64, 0x65, 0x2f, 0x63
        /*0032*/ 	.byte	0x75, 0x74, 0x6c, 0x61, 0x73, 0x73, 0x2f, 0x67, 0x65, 0x6d, 0x6d, 0x2f, 0x63, 0x6f, 0x6c, 0x6c
        /*0042*/ 	.byte	0x65, 0x63, 0x74, 0x69, 0x76, 0x65, 0x2f, 0x73, 0x6d, 0x39, 0x30, 0x5f, 0x6d, 0x6d, 0x61, 0x5f
        /*0052*/ 	.byte	0x74, 0x6d, 0x61, 0x5f, 0x67, 0x6d, 0x6d, 0x61, 0x5f, 0x73, 0x73, 0x5f, 0x77, 0x61, 0x72, 0x70
        /*0062*/ 	.byte	0x73, 0x70, 0x65, 0x63, 0x69, 0x61, 0x6c, 0x69, 0x7a, 0x65, 0x64, 0x2e, 0x68, 0x70, 0x70, 0x00
	.type		__unnamed_1,@object
	.size		__unnamed_1,(.L_0 - __unnamed_1)
__unnamed_1:
        /* <DEDUP_REMOVED lines=173> */
.L_0:


//--------------------- .nv.shared._ZN7cutlass13device_kernelINS_4gemm6kernel13GemmUniversalIN4cute5tupleIJiiiiEEENS1_10collective13CollectiveMmaINS1_34MainloopSm90TmaGmmaWarpSpecializedILi4ENS5_IJNS4_1CILi1EEESB_SB_EEENS1_35KernelTmaWarpSpecializedCooperativeEEENS5_IJNSA_ILi512EEENSA_ILi240EEENSA_ILi64EEEEEEaNS5_IJlSB_lEEEaSJ_NS4_8TiledMMAINS4_8MMA_AtomIJNS4_4SM904GMMA26MMA_64x16x32_S32S8S8_SS_TNEEEENS4_6LayoutINS5_IJNSA_ILi2EEESB_SB_EEENS5_IJSB_NSA_ILi0EEEST_EEEEENS5_IJNS4_10UnderscoreESW_SW_EEEEENS4_13SM90_TMA_LOADENS4_14ComposedLayoutINS4_7SwizzleILi2ELi4ELi3EEENS4_18smem_ptr_flag_bitsILi8EEENSQ_INS5_IJNSA_ILi8EEESH_EEENS5_IJSH_SB_EEEEEEEvNS4_8identityESZ_S19_vS1A_EENS_8epilogue10collective6detail29Sm90TmaWarpSpecializedAdapterINS1D_15DefaultEpilogueIaSJ_SJ_NS1C_6thread17LinearCombinationIaLi1EiiLNS1H_9ScaleType4KindE0ELNS_15FloatRoundStyleE2EaEENS1_15EpilogueDefaultEEEEEvvEEEEvNT_6ParamsE --------------------------
	.section	.nv.shared._ZN7cutlass13device_kernelINS_4gemm6kernel13GemmUniversalIN4cute5tupleIJiiiiEEENS1_10collective13CollectiveMmaINS1_34MainloopSm90TmaGmmaWarpSpecializedILi4ENS5_IJNS4_1CILi1EEESB_SB_EEENS1_35KernelTmaWarpSpecializedCooperativeEEENS5_IJNSA_ILi512EEENSA_ILi240EEENSA_ILi64EEEEEEaNS5_IJlSB_lEEEaSJ_NS4_8TiledMMAINS4_8MMA_AtomIJNS4_4SM904GMMA26MMA_64x16x32_S32S8S8_SS_TNEEEENS4_6LayoutINS5_IJNSA_ILi2EEESB_SB_EEENS5_IJSB_NSA_ILi0EEEST_EEEEENS5_IJNS4_10UnderscoreESW_SW_EEEEENS4_13SM90_TMA_LOADENS4_14ComposedLayoutINS4_7SwizzleILi2ELi4ELi3EEENS4_18smem_ptr_flag_bitsILi8EEENSQ_INS5_IJNSA_ILi8EEESH_EEENS5_IJSH_SB_EEEEEEEvNS4_8identityESZ_S19_vS1A_EENS_8epilogue10collective6detail29Sm90TmaWarpSpecializedAdapterINS1D_15DefaultEpilogueIaSJ_SJ_NS1C_6thread17LinearCombinationIaLi1EiiLNS1H_9ScaleType4KindE0ELNS_15FloatRoundStyleE2EaEENS1_15EpilogueDefaultEEEEEvvEEEEvNT_6ParamsE,"aw",@nobits
	.sectionflags	@""
	.align	16
	.zero		1024


//--------------------- .nv.shared.reserved.0     --------------------------
	.section	.nv.shared.reserved.0,"aw",@nobits
	.weak		__nv_reservedSMEM_offset_0_alias
	.size		__nv_reservedSMEM_offset_0_alias, 0, 0
	.other		__nv_reservedSMEM_offset_0_alias,@"STO_CUDA_RESERVED_SHARED STV_DEFAULT"
__nv_reservedSMEM_offset_0_alias:
	.zero		0


//--------------------- .nv.global                --------------------------
	.section	.nv.global,"aw",@nobits
.nv.global:
	.type		_ZN39_INTERNAL_3591f274_4_k_cu_b2af74b1_41064cute1_E,@object
	.size		_ZN39_INTERNAL_3591f274_4_k_cu_b2af74b1_41064cute1_E,(_ZN39_INTERNAL_3591f274_4_k_cu_b2af74b1_41064cuda3std3__45__cpo6cbeginE - _ZN39_INTERNAL_3591f274_4_k_cu_b2af74b1_41064cute1_E)
_ZN39_INTERNAL_3591f274_4_k_cu_b2af74b1_41064cute1_E:
	.zero		1
	.type		_ZN39_INTERNAL_3591f274_4_k_cu_b2af74b1_41064cuda3std3__45__cpo6cbeginE,@object
	.size		_ZN39_INTERNAL_3591f274_4_k_cu_b2af74b1_41064cuda3std3__45__cpo6cbeginE,(_ZN39_INTERNAL_3591f274_4_k_cu_b2af74b1_41064cuda3std3__48in_placeE - _ZN39_INTERNAL_3591f274_4_k_cu_b2af74b1_41064cuda3std3__45__cpo6cbeginE)
_ZN39_INTERNAL_3591f274_4_k_cu_b2af74b1_41064cuda3std3__45__cpo6cbeginE:
	.zero		1
	.type		_ZN39_INTERNAL_3591f274_4_k_cu_b2af74b1_41064cuda3std3__48in_placeE,@object
	.size		_ZN39_INTERNAL_3591f274_4_k_cu_b2af74b1_41064cuda3std3__48in_placeE,(_ZN39_INTERNAL_3591f274_4_k_cu_b2af74b1_41064cuda3std6ranges3__45__cpo9iter_moveE - _ZN39_INTERNAL_3591f274_4_k_cu_b2af74b1_41064cuda3std3__48in_placeE)
_ZN39_INTERNAL_3591f274_4_k_cu_b2af74b1_41064cuda3std3__48in_placeE:
	.zero		1
	.type		_ZN39_INTERNAL_3591f274_4_k_cu_b2af74b1_41064cuda3std6ranges3__45__cpo9iter_moveE,@object
	.size		_ZN39_INTERNAL_3591f274_4_k_cu_b2af74b1_41064cuda3std6ranges3__45__cpo9iter_moveE,(_ZN39_INTERNAL_3591f274_4_k_cu_b2af74b1_41064cuda3std3__45__cpo5beginE - _ZN39_INTERNAL_3591f274_4_k_cu_b2af74b1_41064cuda3std6ranges3__45__cpo9iter_moveE)
_ZN39_INTERNAL_3591f274_4_k_cu_b2af74b1_41064cuda3std6ranges3__45__cpo9iter_moveE:
	.zero		1
	.type		_ZN39_INTERNAL_3591f274_4_k_cu_b2af74b1_41064cuda3std3__45__cpo5beginE,@object
	.size		_ZN39_INTERNAL_3591f274_4_k_cu_b2af74b1_41064cuda3std3__45__cpo5beginE,(_ZN39_INTERNAL_3591f274_4_k_cu_b2af74b1_41064cuda3std3__441_GLOBAL__N__3591f274_4_k_cu_b2af74b1_41066ignoreE - _ZN39_INTERNAL_3591f274_4_k_cu_b2af74b1_41064cuda3std3__45__cpo5beginE)
_ZN39_INTERNAL_3591f274_4_k_cu_b2af74b1_41064cuda3std3__45__cpo5beginE:
	.zero		1
	.type		_ZN39_INTERNAL_3591f274_4_k_cu_b2af74b1_41064cuda3std3__441_GLOBAL__N__3591f274_4_k_cu_b2af74b1_41066ignoreE,@object
	.size		_ZN39_INTERNAL_3591f274_4_k_cu_b2af74b1_41064cuda3std3__441_GLOBAL__N__3591f274_4_k_cu_b2af74b1_41066ignoreE,(_ZN39_INTERNAL_3591f274_4_k_cu_b2af74b1_41064cute7productE - _ZN39_INTERNAL_3591f274_4_k_cu_b2af74b1_41064cuda3std3__441_GLOBAL__N__3591f274_4_k_cu_b2af74b1_41066ignoreE)
_ZN39_INTERNAL_3591f274_4_k_cu_b2af74b1_41064cuda3std3__441_GLOBAL__N__3591f274_4_k_cu_b2af74b1_41066ignoreE:
	.zero		1
	.type		_ZN39_INTERNAL_3591f274_4_k_cu_b2af74b1_41064cute7productE,@object
	.size		_ZN39_INTERNAL_3591f274_4_k_cu_b2af74b1_41064cute7productE,(_ZN39_INTERNAL_3591f274_4_k_cu_b2af74b1_41064cuda3std3__45__cpo3endE - _ZN39_INTERNAL_3591f274_4_k_cu_b2af74b1_41064cute7productE)
_ZN39_INTERNAL_3591f274_4_k_cu_b2af74b1_41064cute7productE:
	.zero		1
	.type		_ZN39_INTERNAL_3591f274_4_k_cu_b2af74b1_41064cuda3std3__45__cpo3endE,@object
	.size		_ZN39_INTERNAL_3591f274_4_k_cu_b2af74b1_41064cuda3std3__45__cpo3endE,(_ZN39_INTERNAL_3591f274_4_k_cu_b2af74b1_41064cuda3std3__419piecewise_constructE - _ZN39_INTERNAL_3591f274_4_k_cu_b2af74b1_41064cuda3std3__45__cpo3endE)
_ZN39_INTERNAL_3591f274_4_k_cu_b2af74b1_41064cuda3std3__45__cpo3endE:
	.zero		1
	.type		_ZN39_INTERNAL_3591f274_4_k_cu_b2af74b1_41064cuda3std3__419piecewise_constructE,@object
	.size		_ZN39_INTERNAL_3591f274_4_k_cu_b2af74b1_41064cuda3std3__419piecewise_constructE,(_ZN39_INTERNAL_3591f274_4_k_cu_b2af74b1_41064cuda3std3__45__cpo4cendE - _ZN39_INTERNAL_3591f274_4_k_cu_b2af74b1_41064cuda3std3__419piecewise_constructE)
_ZN39_INTERNAL_3591f274_4_k_cu_b2af74b1_41064cuda3std3__419piecewise_constructE:
	.zero		1
	.type		_ZN39_INTERNAL_3591f274_4_k_cu_b2af74b1_41064cuda3std3__45__cpo4cendE,@object
	.size		_ZN39_INTERNAL_3591f274_4_k_cu_b2af74b1_41064cuda3std3__45__cpo4cendE,(_ZN39_INTERNAL_3591f274_4_k_cu_b2af74b1_41064cuda3std6ranges3__45__cpo4swapE - _ZN39_INTERNAL_3591f274_4_k_cu_b2af74b1_41064cuda3std3__45__cpo4cendE)
_ZN39_INTERNAL_3591f274_4_k_cu_b2af74b1_41064cuda3std3__45__cpo4cendE:
	.zero		1
	.type		_ZN39_INTERNAL_3591f274_4_k_cu_b2af74b1_41064cuda3std6ranges3__45__cpo4swapE,@object
	.size		_ZN39_INTERNAL_3591f274_4_k_cu_b2af74b1_41064cuda3std6ranges3__45__cpo4swapE,(.L_8 - _ZN39_INTERNAL_3591f274_4_k_cu_b2af74b1_41064cuda3std6ranges3__45__cpo4swapE)
_ZN39_INTERNAL_3591f274_4_k_cu_b2af74b1_41064cuda3std6ranges3__45__cpo4swapE:
	.zero		1
.L_8:


//--------------------- .nv.constant0._ZN7cutlass13device_kernelINS_4gemm6kernel13GemmUniversalIN4cute5tupleIJiiiiEEENS1_10collective13CollectiveMmaINS1_34MainloopSm90TmaGmmaWarpSpecializedILi4ENS5_IJNS4_1CILi1EEESB_SB_EEENS1_35KernelTmaWarpSpecializedCooperativeEEENS5_IJNSA_ILi512EEENSA_ILi240EEENSA_ILi64EEEEEEaNS5_IJlSB_lEEEaSJ_NS4_8TiledMMAINS4_8MMA_AtomIJNS4_4SM904GMMA26MMA_64x16x32_S32S8S8_SS_TNEEEENS4_6LayoutINS5_IJNSA_ILi2EEESB_SB_EEENS5_IJSB_NSA_ILi0EEEST_EEEEENS5_IJNS4_10UnderscoreESW_SW_EEEEENS4_13SM90_TMA_LOADENS4_14ComposedLayoutINS4_7SwizzleILi2ELi4ELi3EEENS4_18smem_ptr_flag_bitsILi8EEENSQ_INS5_IJNSA_ILi8EEESH_EEENS5_IJSH_SB_EEEEEEEvNS4_8identityESZ_S19_vS1A_EENS_8epilogue10collective6detail29Sm90TmaWarpSpecializedAdapterINS1D_15DefaultEpilogueIaSJ_SJ_NS1C_6thread17LinearCombinationIaLi1EiiLNS1H_9ScaleType4KindE0ELNS_15FloatRoundStyleE2EaEENS1_15EpilogueDefaultEEEEEvvEEEEvNT_6ParamsE --------------------------
	.section	.nv.constant0._ZN7cutlass13device_kernelINS_4gemm6kernel13GemmUniversalIN4cute5tupleIJiiiiEEENS1_10collective13CollectiveMmaINS1_34MainloopSm90TmaGmmaWarpSpecializedILi4ENS5_IJNS4_1CILi1EEESB_SB_EEENS1_35KernelTmaWarpSpecializedCooperativeEEENS5_IJNSA_ILi512EEENSA_ILi240EEENSA_ILi64EEEEEEaNS5_IJlSB_lEEEaSJ_NS4_8TiledMMAINS4_8MMA_AtomIJNS4_4SM904GMMA26MMA_64x16x32_S32S8S8_SS_TNEEEENS4_6LayoutINS5_IJNSA_ILi2EEESB_SB_EEENS5_IJSB_NSA_ILi0EEEST_EEEEENS5_IJNS4_10UnderscoreESW_SW_EEEEENS4_13SM90_TMA_LOADENS4_14ComposedLayoutINS4_7SwizzleILi2ELi4ELi3EEENS4_18smem_ptr_flag_bitsILi8EEENSQ_INS5_IJNSA_ILi8EEESH_EEENS5_IJSH_SB_EEEEEEEvNS4_8identityESZ_S19_vS1A_EENS_8epilogue10collective6detail29Sm90TmaWarpSpecializedAdapterINS1D_15DefaultEpilogueIaSJ_SJ_NS1C_6thread17LinearCombinationIaLi1EiiLNS1H_9ScaleType4KindE0ELNS_15FloatRoundStyleE2EaEENS1_15EpilogueDefaultEEEEEvvEEEEvNT_6ParamsE,"a",@progbits
	.sectionflags	@""
	.align	4
.nv.constant0._ZN7cutlass13device_kernelINS_4gemm6kernel13GemmUniversalIN4cute5tupleIJiiiiEEENS1_10collective13CollectiveMmaINS1_34MainloopSm90TmaGmmaWarpSpecializedILi4ENS5_IJNS4_1CILi1EEESB_SB_EEENS1_35KernelTmaWarpSpecializedCooperativeEEENS5_IJNSA_ILi512EEENSA_ILi240EEENSA_ILi64EEEEEEaNS5_IJlSB_lEEEaSJ_NS4_8TiledMMAINS4_8MMA_AtomIJNS4_4SM904GMMA26MMA_64x16x32_S32S8S8_SS_TNEEEENS4_6LayoutINS5_IJNSA_ILi2EEESB_SB_EEENS5_IJSB_NSA_ILi0EEEST_EEEEENS5_IJNS4_10UnderscoreESW_SW_EEEEENS4_13SM90_TMA_LOADENS4_14ComposedLayoutINS4_7SwizzleILi2ELi4ELi3EEENS4_18smem_ptr_flag_bitsILi8EEENSQ_INS5_IJNSA_ILi8EEESH_EEENS5_IJSH_SB_EEEEEEEvNS4_8identityESZ_S19_vS1A_EENS_8epilogue10collective6detail29Sm90TmaWarpSpecializedAdapterINS1D_15DefaultEpilogueIaSJ_SJ_NS1C_6thread17LinearCombinationIaLi1EiiLNS1H_9ScaleType4KindE0ELNS_15FloatRoundStyleE2EaEENS1_15EpilogueDefaultEEEEEvvEEEEvNT_6ParamsE:
	.zero		1664


//--------------------- SYMBOLS --------------------------

	.type		.nv.reservedSmem.offset0,@object
	.size		.nv.reservedSmem.offset0,0x4
	.type		__assertfail,@function
